	.target	sm_90a

	.elftype	@"ET_EXEC"


//--------------------- .note.nv.tkinfo           --------------------------
	.section	.note.nv.tkinfo,"",@"SHT_NOTE"
	.sectionflags	@"SHF_NOTE_NV_TKINFO"
	.tkinfo
        /*0018*/ 	.word	0x00000002
        /*0030*/ 	.string	""
        /*0030*/ 	.string	"ptxas"
        /*0030*/ 	.string	"Cuda compilation tools, release 13.0, V13.0.88"
        /*0030*/ 	.string	"Build cuda_13.0.r13.0/compiler.36424714_0"
        /*0030*/ 	.string	"-arch sm_90a -m 64 "



//--------------------- .note.nv.cuinfo           --------------------------
	.section	.note.nv.cuinfo,"",@"SHT_NOTE"
	.sectionflags	@"SHF_NOTE_NV_CUINFO"
        /*0018*/ 	.short	0x0002
        /*001a*/ 	.short	0x005a
        /*001c*/ 	.short	0x0082
	.zero		2


//--------------------- .nv.info                  --------------------------
	.section	.nv.info,"",@"SHT_CUDA_INFO"
	.align	4


	//----- nvinfo : EIATTR_REGCOUNT
	.align		4
        /*0000*/ 	.byte	0x04, 0x2f
        /*0002*/ 	.short	(.L_15 - .L_14)
	.align		4
.L_14:
        /*0004*/ 	.word	index@(_ZN7cutlass13device_kernelINS_4gemm6kernel13GemmUniversalINS1_17GroupProblemShapeIN4cute5tupleIJiiiEEEEENS1_10collective13CollectiveMmaINS1_39MainloopSm90ArrayTmaGmmaWarpSpecializedILi3ENS6_IJNS5_1CILi1EEESD_SD_EEENS1_40KernelPtrArrayTmaWarpSpecializedPingpongEEENS6_IJNSC_ILi128EEESH_SH_EEENS_6half_tEPNS6_IJlSD_NSC_ILi0EEEEEESJ_SM_NS5_8TiledMMAINS5_8MMA_AtomIJNS5_4SM904GMMA26MMA_64x128x16_F32F16F16_SSILNSQ_5MajorE0ELSS_0ELNSQ_7ScaleInE1ELST_1EEEEEENS5_6LayoutISE_NS6_IJSK_SK_SK_EEEEENS6_IJNS5_10UnderscoreESZ_SZ_EEEEENS5_13SM90_TMA_LOADENS5_14ComposedLayoutINS5_7SwizzleILi3ELi4ELi3EEENS5_18smem_ptr_flag_bitsILi16EEENSW_INS6_IJNSC_ILi8EEENSC_ILi64EEEEEENS6_IJS19_SD_EEEEEEEvNS5_8identityES12_S1D_vS1E_EENS_8epilogue10collective18CollectiveEpilogueINS1G_30Sm90PtrArrayTmaWarpSpecializedILi4ELi2ELi16ELb1ELb0ELi2EEEJSI_NS6_IJS19_NSC_ILi32EEEEEESJ_PNS6_IJSD_lSK_EEESJ_S1O_NS1G_6fusion15FusionCallbacksIS1K_NS1P_17LinearCombinationISJ_fSJ_fLNS_15FloatRoundStyleE2EEESI_S1M_JEEES12_NS13_IS15_S17_NSW_INS6_IJS19_S18_EEENS6_IJSD_S19_EEEEEEENS5_17SM75_U16x8_LDSM_TENS5_14SM90_TMA_STOREES1Y_NS5_17SM90_U16x8_STSM_TENS5_9Copy_AtomIJNS5_17SM90_U32x4_STSM_NESJ_EEEvEEEvvEEEEvNT_6ParamsE)
        /*0008*/ 	.word	0x000000a8


	//----- nvinfo : EIATTR_FRAME_SIZE
	.align		4
.L_15:
        /*000c*/ 	.byte	0x04, 0x11
        /*000e*/ 	.short	(.L_17 - .L_16)
	.align		4
.L_16:
        /*0010*/ 	.word	index@($__internal_0_$__cuda_sm20_div_u64)
        /*0014*/ 	.word	0x00000000


	//----- nvinfo : EIATTR_FRAME_SIZE
	.align		4
.L_17:
        /*0018*/ 	.byte	0x04, 0x11
        /*001a*/ 	.short	(.L_19 - .L_18)
	.align		4
.L_18:
        /*001c*/ 	.word	index@(_ZN7cutlass13device_kernelINS_4gemm6kernel13GemmUniversalINS1_17GroupProblemShapeIN4cute5tupleIJiiiEEEEENS1_10collective13CollectiveMmaINS1_39MainloopSm90ArrayTmaGmmaWarpSpecializedILi3ENS6_IJNS5_1CILi1EEESD_SD_EEENS1_40KernelPtrArrayTmaWarpSpecializedPingpongEEENS6_IJNSC_ILi128EEESH_SH_EEENS_6half_tEPNS6_IJlSD_NSC_ILi0EEEEEESJ_SM_NS5_8TiledMMAINS5_8MMA_AtomIJNS5_4SM904GMMA26MMA_64x128x16_F32F16F16_SSILNSQ_5MajorE0ELSS_0ELNSQ_7ScaleInE1ELST_1EEEEEENS5_6LayoutISE_NS6_IJSK_SK_SK_EEEEENS6_IJNS5_10UnderscoreESZ_SZ_EEEEENS5_13SM90_TMA_LOADENS5_14ComposedLayoutINS5_7SwizzleILi3ELi4ELi3EEENS5_18smem_ptr_flag_bitsILi16EEENSW_INS6_IJNSC_ILi8EEENSC_ILi64EEEEEENS6_IJS19_SD_EEEEEEEvNS5_8identityES12_S1D_vS1E_EENS_8epilogue10collective18CollectiveEpilogueINS1G_30Sm90PtrArrayTmaWarpSpecializedILi4ELi2ELi16ELb1ELb0ELi2EEEJSI_NS6_IJS19_NSC_ILi32EEEEEESJ_PNS6_IJSD_lSK_EEESJ_S1O_NS1G_6fusion15FusionCallbacksIS1K_NS1P_17LinearCombinationISJ_fSJ_fLNS_15FloatRoundStyleE2EEESI_S1M_JEEES12_NS13_IS15_S17_NSW_INS6_IJS19_S18_EEENS6_IJSD_S19_EEEEEEENS5_17SM75_U16x8_LDSM_TENS5_14SM90_TMA_STOREES1Y_NS5_17SM90_U16x8_STSM_TENS5_9Copy_AtomIJNS5_17SM90_U32x4_STSM_NESJ_EEEvEEEvvEEEEvNT_6ParamsE)
        /*0020*/ 	.word	0x00000000


	//----- nvinfo : EIATTR_MIN_STACK_SIZE
	.align		4
.L_19:
        /*0024*/ 	.byte	0x04, 0x12
        /*0026*/ 	.short	(.L_21 - .L_20)
	.align		4
.L_20:
        /*0028*/ 	.word	index@(_ZN7cutlass13device_kernelINS_4gemm6kernel13GemmUniversalINS1_17GroupProblemShapeIN4cute5tupleIJiiiEEEEENS1_10collective13CollectiveMmaINS1_39MainloopSm90ArrayTmaGmmaWarpSpecializedILi3ENS6_IJNS5_1CILi1EEESD_SD_EEENS1_40KernelPtrArrayTmaWarpSpecializedPingpongEEENS6_IJNSC_ILi128EEESH_SH_EEENS_6half_tEPNS6_IJlSD_NSC_ILi0EEEEEESJ_SM_NS5_8TiledMMAINS5_8MMA_AtomIJNS5_4SM904GMMA26MMA_64x128x16_F32F16F16_SSILNSQ_5MajorE0ELSS_0ELNSQ_7ScaleInE1ELST_1EEEEEENS5_6LayoutISE_NS6_IJSK_SK_SK_EEEEENS6_IJNS5_10UnderscoreESZ_SZ_EEEEENS5_13SM90_TMA_LOADENS5_14ComposedLayoutINS5_7SwizzleILi3ELi4ELi3EEENS5_18smem_ptr_flag_bitsILi16EEENSW_INS6_IJNSC_ILi8EEENSC_ILi64EEEEEENS6_IJS19_SD_EEEEEEEvNS5_8identityES12_S1D_vS1E_EENS_8epilogue10collective18CollectiveEpilogueINS1G_30Sm90PtrArrayTmaWarpSpecializedILi4ELi2ELi16ELb1ELb0ELi2EEEJSI_NS6_IJS19_NSC_ILi32EEEEEESJ_PNS6_IJSD_lSK_EEESJ_S1O_NS1G_6fusion15FusionCallbacksIS1K_NS1P_17LinearCombinationISJ_fSJ_fLNS_15FloatRoundStyleE2EEESI_S1M_JEEES12_NS13_IS15_S17_NSW_INS6_IJS19_S18_EEENS6_IJSD_S19_EEEEEEENS5_17SM75_U16x8_LDSM_TENS5_14SM90_TMA_STOREES1Y_NS5_17SM90_U16x8_STSM_TENS5_9Copy_AtomIJNS5_17SM90_U32x4_STSM_NESJ_EEEvEEEvvEEEEvNT_6ParamsE)
        /*002c*/ 	.word	0x00000000
.L_21:


//--------------------- .nv.compat                --------------------------
	.section	.nv.compat,"",@"SHT_CUDA_COMPAT_INFO"
	.align	4
        /*0000*/ 	.byte	0x02, 0x09, 0x01, 0x00, 0x02, 0x02, 0x04, 0x00, 0x02, 0x05, 0x05, 0x00, 0x03, 0x07, 0x01, 0x01
        /*0010*/ 	.byte	0x02, 0x03, 0x03, 0x00, 0x02, 0x06, 0x01, 0x00, 0x04, 0x0b, 0x08, 0x00, 0x00, 0x00, 0x00, 0x00
        /*0020*/ 	.byte	0x00, 0x00, 0x00, 0x00


//--------------------- .nv.info._ZN7cutlass13device_kernelINS_4gemm6kernel13GemmUniversalINS1_17GroupProblemShapeIN4cute5tupleIJiiiEEEEENS1_10collective13CollectiveMmaINS1_39MainloopSm90ArrayTmaGmmaWarpSpecializedILi3ENS6_IJNS5_1CILi1EEESD_SD_EEENS1_40KernelPtrArrayTmaWarpSpecializedPingpongEEENS6_IJNSC_ILi128EEESH_SH_EEENS_6half_tEPNS6_IJlSD_NSC_ILi0EEEEEESJ_SM_NS5_8TiledMMAINS5_8MMA_AtomIJNS5_4SM904GMMA26MMA_64x128x16_F32F16F16_SSILNSQ_5MajorE0ELSS_0ELNSQ_7ScaleInE1ELST_1EEEEEENS5_6LayoutISE_NS6_IJSK_SK_SK_EEEEENS6_IJNS5_10UnderscoreESZ_SZ_EEEEENS5_13SM90_TMA_LOADENS5_14ComposedLayoutINS5_7SwizzleILi3ELi4ELi3EEENS5_18smem_ptr_flag_bitsILi16EEENSW_INS6_IJNSC_ILi8EEENSC_ILi64EEEEEENS6_IJS19_SD_EEEEEEEvNS5_8identityES12_S1D_vS1E_EENS_8epilogue10collective18CollectiveEpilogueINS1G_30Sm90PtrArrayTmaWarpSpecializedILi4ELi2ELi16ELb1ELb0ELi2EEEJSI_NS6_IJS19_NSC_ILi32EEEEEESJ_PNS6_IJSD_lSK_EEESJ_S1O_NS1G_6fusion15FusionCallbacksIS1K_NS1P_17LinearCombinationISJ_fSJ_fLNS_15FloatRoundStyleE2EEESI_S1M_JEEES12_NS13_IS15_S17_NSW_INS6_IJS19_S18_EEENS6_IJSD_S19_EEEEEEENS5_17SM75_U16x8_LDSM_TENS5_14SM90_TMA_STOREES1Y_NS5_17SM90_U16x8_STSM_TENS5_9Copy_AtomIJNS5_17SM90_U32x4_STSM_NESJ_EEEvEEEvvEEEEvNT_6ParamsE --------------------------
	.section	.nv.info._ZN7cutlass13device_kernelINS_4gemm6kernel13GemmUniversalINS1_17GroupProblemShapeIN4cute5tupleIJiiiEEEEENS1_10collective13CollectiveMmaINS1_39MainloopSm90ArrayTmaGmmaWarpSpecializedILi3ENS6_IJNS5_1CILi1EEESD_SD_EEENS1_40KernelPtrArrayTmaWarpSpecializedPingpongEEENS6_IJNSC_ILi128EEESH_SH_EEENS_6half_tEPNS6_IJlSD_NSC_ILi0EEEEEESJ_SM_NS5_8TiledMMAINS5_8MMA_AtomIJNS5_4SM904GMMA26MMA_64x128x16_F32F16F16_SSILNSQ_5MajorE0ELSS_0ELNSQ_7ScaleInE1ELST_1EEEEEENS5_6LayoutISE_NS6_IJSK_SK_SK_EEEEENS6_IJNS5_10UnderscoreESZ_SZ_EEEEENS5_13SM90_TMA_LOADENS5_14ComposedLayoutINS5_7SwizzleILi3ELi4ELi3EEENS5_18smem_ptr_flag_bitsILi16EEENSW_INS6_IJNSC_ILi8EEENSC_ILi64EEEEEENS6_IJS19_SD_EEEEEEEvNS5_8identityES12_S1D_vS1E_EENS_8epilogue10collective18CollectiveEpilogueINS1G_30Sm90PtrArrayTmaWarpSpecializedILi4ELi2ELi16ELb1ELb0ELi2EEEJSI_NS6_IJS19_NSC_ILi32EEEEEESJ_PNS6_IJSD_lSK_EEESJ_S1O_NS1G_6fusion15FusionCallbacksIS1K_NS1P_17LinearCombinationISJ_fSJ_fLNS_15FloatRoundStyleE2EEESI_S1M_JEEES12_NS13_IS15_S17_NSW_INS6_IJS19_S18_EEENS6_IJSD_S19_EEEEEEENS5_17SM75_U16x8_LDSM_TENS5_14SM90_TMA_STOREES1Y_NS5_17SM90_U16x8_STSM_TENS5_9Copy_AtomIJNS5_17SM90_U32x4_STSM_NESJ_EEEvEEEvvEEEEvNT_6ParamsE,"",@"SHT_CUDA_INFO"
	.sectionflags	@""
	.align	4


	//----- nvinfo : EIATTR_CUDA_API_VERSION
	.align		4
        /*0000*/ 	.byte	0x04, 0x37
        /*0002*/ 	.short	(.L_23 - .L_22)
.L_22:
        /*0004*/ 	.word	0x00000082


	//----- nvinfo : EIATTR_KPARAM_INFO
	.align		4
.L_23:
        /*0008*/ 	.byte	0x04, 0x17
        /*000a*/ 	.short	(.L_25 - .L_24)
.L_24:
        /*000c*/ 	.word	0x00000000
        /*0010*/ 	.short	0x0000
        /*0012*/ 	.short	0x0070
        /*0014*/ 	.byte	0x00, 0xf0, 0x01, 0x1c


	//----- nvinfo : EIATTR_SPARSE_MMA_MASK
	.align		4
.L_25:
        /*0018*/ 	.byte	0x03, 0x50
        /*001a*/ 	.short	0x0000


	//----- nvinfo : EIATTR_MAXREG_COUNT
	.align		4
        /*001c*/ 	.byte	0x03, 0x1b
        /*001e*/ 	.short	0x00a8


	//----- nvinfo : EIATTR_NUM_BARRIERS
	.align		4
        /*0020*/ 	.byte	0x02, 0x4c
        /*0022*/ 	.byte	0x02
	.zero		1


	//----- nvinfo : EIATTR_EXTERNS
	.align		4
        /*0024*/ 	.byte	0x04, 0x0f
        /*0026*/ 	.short	(.L_27 - .L_26)


	//   ....[0]....
	.align		4
.L_26:
        /*0028*/ 	.word	index@(__assertfail)


	//----- nvinfo : EIATTR_MERCURY_ISA_VERSION
	.align		4
.L_27:
        /*002c*/ 	.byte	0x03, 0x5f
        /*002e*/ 	.short	0x0101


	//----- nvinfo : EIATTR_INT_WARP_WIDE_INSTR_OFFSETS
	.align		4
        /*0030*/ 	.byte	0x04, 0x31
        /*0032*/ 	.short	(.L_29 - .L_28)


	//   ....[0]....
.L_28:
        /*0034*/ 	.word	0x00001160


	//   ....[1]....
        /*0038*/ 	.word	0x00001170


	//   ....[2]....
        /*003c*/ 	.word	0x000011f0


	//   ....[3]....
        /*0040*/ 	.word	0x00001250


	//   ....[4]....
        /*0044*/ 	.word	0x00001290


	//   ....[5]....
        /*0048*/ 	.word	0x000012c0


	//   ....[6]....
        /*004c*/ 	.word	0x00001330


	//   ....[7]....
        /*0050*/ 	.word	0x00001370


	//----- nvinfo : EIATTR_COOP_GROUP_MASK_REGIDS
	.align		4
.L_29:
        /*0054*/ 	.byte	0x04, 0x29
        /*0056*/ 	.short	(.L_31 - .L_30)


	//   ....[0]....
.L_30:
        /*0058*/ 	.word	0xffffffff


	//   ....[1]....
        /*005c*/ 	.word	0xffffffff


	//   ....[2]....
        /*0060*/ 	.word	0xffffffff


	//   ....[3]....
        /*0064*/ 	.word	0xffffffff


	//   ....[4]....
        /*0068*/ 	.word	0xffffffff


	//   ....[5]....
        /*006c*/ 	.word	0xffffffff


	//   ....[6]....
        /*0070*/ 	.word	0xffffffff


	//   ....[7]....
        /*0074*/ 	.word	0xffffffff


	//   ....[8]....
        /*0078*/ 	.word	0xffffffff


	//   ....[9]....
        /*007c*/ 	.word	0xffffffff


	//   ....[10]....
        /*0080*/ 	.word	0xffffffff


	//   ....[11]....
        /*0084*/ 	.word	0xffffffff


	//   ....[12]....
        /*0088*/ 	.word	0xffffffff


	//   ....[13]....
        /*008c*/ 	.word	0xffffffff


	//   ....[14]....
        /*0090*/ 	.word	0xffffffff


	//   ....[15]....
        /*0094*/ 	.word	0xffffffff


	//   ....[16]....
        /*0098*/ 	.word	0xffffffff


	//   ....[17]....
        /*009c*/ 	.word	0xffffffff


	//   ....[18]....
        /*00a0*/ 	.word	0xffffffff


	//   ....[19]....
        /*00a4*/ 	.word	0xffffffff


	//   ....[20]....
        /*00a8*/ 	.word	0xffffffff


	//   ....[21]....
        /*00ac*/ 	.word	0xffffffff


	//   ....[22]....
        /*00b0*/ 	.word	0xffffffff


	//   ....[23]....
        /*00b4*/ 	.word	0xffffffff


	//   ....[24]....
        /*00b8*/ 	.word	0xffffffff


	//   ....[25]....
        /*00bc*/ 	.word	0xffffffff


	//   ....[26]....
        /*00c0*/ 	.word	0xffffffff


	//   ....[27]....
        /*00c4*/ 	.word	0xffffffff


	//   ....[28]....
        /*00c8*/ 	.word	0xffffffff


	//   ....[29]....
        /*00cc*/ 	.word	0xffffffff


	//   ....[30]....
        /*00d0*/ 	.word	0xffffffff


	//   ....[31]....
        /*00d4*/ 	.word	0xffffffff


	//   ....[32]....
        /*00d8*/ 	.word	0xffffffff


	//   ....[33]....
        /*00dc*/ 	.word	0xffffffff


	//   ....[34]....
        /*00e0*/ 	.word	0xffffffff


	//   ....[35]....
        /*00e4*/ 	.word	0xffffffff


	//   ....[36]....
        /*00e8*/ 	.word	0xffffffff


	//   ....[37]....
        /*00ec*/ 	.word	0xffffffff


	//   ....[38]....
        /*00f0*/ 	.word	0xffffffff


	//   ....[39]....
        /*00f4*/ 	.word	0xffffffff


	//   ....[40]....
        /*00f8*/ 	.word	0xffffffff


	//   ....[41]....
        /*00fc*/ 	.word	0xffffffff


	//   ....[42]....
        /*0100*/ 	.word	0xffffffff


	//   ....[43]....
        /*0104*/ 	.word	0xffffffff


	//   ....[44]....
        /*0108*/ 	.word	0xffffffff


	//   ....[45]....
        /*010c*/ 	.word	0xffffffff


	//   ....[46]....
        /*0110*/ 	.word	0xffffffff


	//   ....[47]....
        /*0114*/ 	.word	0xffffffff


	//   ....[48]....
        /*0118*/ 	.word	0xffffffff


	//   ....[49]....
        /*011c*/ 	.word	0xffffffff


	//   ....[50]....
        /*0120*/ 	.word	0xffffffff


	//   ....[51]....
        /*0124*/ 	.word	0xffffffff


	//   ....[52]....
        /*0128*/ 	.word	0xffffffff


	//   ....[53]....
        /*012c*/ 	.word	0xffffffff


	//   ....[54]....
        /*0130*/ 	.word	0xffffffff


	//   ....[55]....
        /*0134*/ 	.word	0xffffffff


	//   ....[56]....
        /*0138*/ 	.word	0xffffffff


	//   ....[57]....
        /*013c*/ 	.word	0xffffffff


	//   ....[58]....
        /*0140*/ 	.word	0xffffffff


	//   ....[59]....
        /*0144*/ 	.word	0xffffffff


	//   ....[60]....
        /*0148*/ 	.word	0xffffffff


	//   ....[61]....
        /*014c*/ 	.word	0xffffffff


	//   ....[62]....
        /*0150*/ 	.word	0xffffffff


	//   ....[63]....
        /*0154*/ 	.word	0xffffffff


	//   ....[64]....
        /*0158*/ 	.word	0xffffffff


	//   ....[65]....
        /*015c*/ 	.word	0xffffffff


	//   ....[66]....
        /*0160*/ 	.word	0xffffffff


	//   ....[67]....
        /*0164*/ 	.word	0xffffffff


	//   ....[68]....
        /*0168*/ 	.word	0xffffffff


	//   ....[69]....
        /*016c*/ 	.word	0xffffffff


	//   ....[70]....
        /*0170*/ 	.word	0xffffffff


	//   ....[71]....
        /*0174*/ 	.word	0xffffffff


	//   ....[72]....
        /*0178*/ 	.word	0xffffffff


	//   ....[73]....
        /*017c*/ 	.word	0xffffffff


	//   ....[74]....
        /*0180*/ 	.word	0xffffffff


	//   ....[75]....
        /*0184*/ 	.word	0xffffffff


	//   ....[76]....
        /*0188*/ 	.word	0xffffffff


	//   ....[77]....
        /*018c*/ 	.word	0xffffffff


	//   ....[78]....
        /*0190*/ 	.word	0x0500000f


	//----- nvinfo : EIATTR_COOP_GROUP_INSTR_OFFSETS
	.align		4
.L_31:
        /*0194*/ 	.byte	0x04, 0x28
        /*0196*/ 	.short	(.L_33 - .L_32)


	//   ....[0]....
.L_32:
        /*0198*/ 	.word	0x00000770


	//   ....[1]....
        /*019c*/ 	.word	0x00000850


	//   ....[2]....
        /*01a0*/ 	.word	0x00000cd0


	//   ....[3]....
        /*01a4*/ 	.word	0x00000ea0


	//   ....[4]....
        /*01a8*/ 	.word	0x00001070


	//   ....[5]....
        /*01ac*/ 	.word	0x000010b0


	//   ....[6]....
        /*01b0*/ 	.word	0x000019f0


	//   ....[7]....
        /*01b4*/ 	.word	0x00001a20


	//   ....[8]....
        /*01b8*/ 	.word	0x00001aa0


	//   ....[9]....
        /*01bc*/ 	.word	0x00001ab0


	//   ....[10]....
        /*01c0*/ 	.word	0x00001af0


	//   ....[11]....
        /*01c4*/ 	.word	0x00001b10


	//   ....[12]....
        /*01c8*/ 	.word	0x00001b50


	//   ....[13]....
        /*01cc*/ 	.word	0x00001b70


	//   ....[14]....
        /*01d0*/ 	.word	0x00001bb0


	//   ....[15]....
        /*01d4*/ 	.word	0x00001bd0


	//   ....[16]....
        /*01d8*/ 	.word	0x00001c40


	//   ....[17]....
        /*01dc*/ 	.word	0x00001dc0


	//   ....[18]....
        /*01e0*/ 	.word	0x00001dd0


	//   ....[19]....
        /*01e4*/ 	.word	0x000023b0


	//   ....[20]....
        /*01e8*/ 	.word	0x000023c0


	//   ....[21]....
        /*01ec*/ 	.word	0x00002410


	//   ....[22]....
        /*01f0*/ 	.word	0x00002420


	//   ....[23]....
        /*01f4*/ 	.word	0x00002470


	//   ....[24]....
        /*01f8*/ 	.word	0x00002480


	//   ....[25]....
        /*01fc*/ 	.word	0x000024d0


	//   ....[26]....
        /*0200*/ 	.word	0x000024e0


	//   ....[27]....
        /*0204*/ 	.word	0x00002530


	//   ....[28]....
        /*0208*/ 	.word	0x00002540


	//   ....[29]....
        /*020c*/ 	.word	0x000025d0


	//   ....[30]....
        /*0210*/ 	.word	0x00002640


	//   ....[31]....
        /*0214*/ 	.word	0x000026d0


	//   ....[32]....
        /*0218*/ 	.word	0x000026f0


	//   ....[33]....
        /*021c*/ 	.word	0x00002700


	//   ....[34]....
        /*0220*/ 	.word	0x00002710


	//   ....[35]....
        /*0224*/ 	.word	0x00002720


	//   ....[36]....
        /*0228*/ 	.word	0x00002730


	//   ....[37]....
        /*022c*/ 	.word	0x00002ff0


	//   ....[38]....
        /*0230*/ 	.word	0x00003290


	//   ....[39]....
        /*0234*/ 	.word	0x00003600


	//   ....[40]....
        /*0238*/ 	.word	0x00008d20


	//   ....[41]....
        /*023c*/ 	.word	0x00009120


	//   ....[42]....
        /*0240*/ 	.word	0x000094c0


	//   ....[43]....
        /*0244*/ 	.word	0x0000a7f0


	//   ....[44]....
        /*0248*/ 	.word	0x0000aec0


	//   ....[45]....
        /*024c*/ 	.word	0x0000b390


	//   ....[46]....
        /*0250*/ 	.word	0x0000c270


	//   ....[47]....
        /*0254*/ 	.word	0x0000d020


	//   ....[48]....
        /*0258*/ 	.word	0x0000d040


	//   ....[49]....
        /*025c*/ 	.word	0x0000d090


	//   ....[50]....
        /*0260*/ 	.word	0x0000d0b0


	//   ....[51]....
        /*0264*/ 	.word	0x0000d0f0


	//   ....[52]....
        /*0268*/ 	.word	0x0000d120


	//   ....[53]....
        /*026c*/ 	.word	0x0000d160


	//   ....[54]....
        /*0270*/ 	.word	0x0000d190


	//   ....[55]....
        /*0274*/ 	.word	0x0000d1d0


	//   ....[56]....
        /*0278*/ 	.word	0x0000d200


	//   ....[57]....
        /*027c*/ 	.word	0x0000d290


	//   ....[58]....
        /*0280*/ 	.word	0x0000d3b0


	//   ....[59]....
        /*0284*/ 	.word	0x0000d3d0


	//   ....[60]....
        /*0288*/ 	.word	0x0000da20


	//   ....[61]....
        /*028c*/ 	.word	0x0000da30


	//   ....[62]....
        /*0290*/ 	.word	0x0000da80


	//   ....[63]....
        /*0294*/ 	.word	0x0000da90


	//   ....[64]....
        /*0298*/ 	.word	0x0000dae0


	//   ....[65]....
        /*029c*/ 	.word	0x0000daf0


	//   ....[66]....
        /*02a0*/ 	.word	0x0000db40


	//   ....[67]....
        /*02a4*/ 	.word	0x0000db50


	//   ....[68]....
        /*02a8*/ 	.word	0x0000dba0


	//   ....[69]....
        /*02ac*/ 	.word	0x0000dbb0


	//   ....[70]....
        /*02b0*/ 	.word	0x0000dc40


	//   ....[71]....
        /*02b4*/ 	.word	0x0000dcb0


	//   ....[72]....
        /*02b8*/ 	.word	0x0000dd40


	//   ....[73]....
        /*02bc*/ 	.word	0x0000dd60


	//   ....[74]....
        /*02c0*/ 	.word	0x0000dd70


	//   ....[75]....
        /*02c4*/ 	.word	0x0000dd80


	//   ....[76]....
        /*02c8*/ 	.word	0x0000dd90


	//   ....[77]....
        /*02cc*/ 	.word	0x0000dda0


	//   ....[78]....
        /*02d0*/ 	.word	0x0000f670


	//----- nvinfo : EIATTR_REG_RECONFIG
	.align		4
.L_33:
        /*02d4*/ 	.byte	0x01, 0x54
	.zero		2


	//----- nvinfo : EIATTR_SYSCALL_OFFSETS
	.align		4
        /*02d8*/ 	.byte	0x04, 0x46
        /*02da*/ 	.short	(.L_35 - .L_34)


	//   ....[0]....
.L_34:
        /*02dc*/ 	.word	0x00005470


	//   ....[1]....
        /*02e0*/ 	.word	0x00005560


	//----- nvinfo : EIATTR_MBARRIER_INSTR_OFFSETS
	.align		4
.L_35:
        /*02e4*/ 	.byte	0x04, 0x39
        /*02e6*/ 	.short	(.L_37 - .L_36)


	//   ....[0]....
.L_36:
        /*02e8*/ 	.word	0x00000bb0
        /*02ec*/ 	.word	0x000000ff
        /*02f0*/ 	.word	0x00034400
        /*02f4*/ 	.short	0x0100
        /*02f6*/ 	.byte	0x06
	.zero		1


	//   ....[1]....
        /*02f8*/ 	.word	0x00000bc0
        /*02fc*/ 	.word	0x000000ff
        /*0300*/ 	.word	0x00034440
        /*0304*/ 	.short	0x0100
        /*0306*/ 	.byte	0x06
	.zero		1


	//   ....[2]....
        /*0308*/ 	.word	0x00000bd0
        /*030c*/ 	.word	0x000000ff
        /*0310*/ 	.word	0x00034408
        /*0314*/ 	.short	0x0100
        /*0316*/ 	.byte	0x06
	.zero		1


	//   ....[3]....
        /*0318*/ 	.word	0x00000be0
        /*031c*/ 	.word	0x000000ff
        /*0320*/ 	.word	0x00034448
        /*0324*/ 	.short	0x0100
        /*0326*/ 	.byte	0x06
	.zero		1


	//   ....[4]....
        /*0328*/ 	.word	0x00000bf0
        /*032c*/ 	.word	0x000000ff
        /*0330*/ 	.word	0x00034410
        /*0334*/ 	.short	0x0100
        /*0336*/ 	.byte	0x06
	.zero		1


	//   ....[5]....
        /*0338*/ 	.word	0x00000c00
        /*033c*/ 	.word	0x000000ff
        /*0340*/ 	.word	0x00034450
        /*0344*/ 	.short	0x0100
        /*0346*/ 	.byte	0x06
	.zero		1


	//   ....[6]....
        /*0348*/ 	.word	0x00000c10
        /*034c*/ 	.word	0x000000ff
        /*0350*/ 	.word	0x00034418
        /*0354*/ 	.short	0x0100
        /*0356*/ 	.byte	0x06
	.zero		1


	//   ....[7]....
        /*0358*/ 	.word	0x00000c20
        /*035c*/ 	.word	0x000000ff
        /*0360*/ 	.word	0x00034458
        /*0364*/ 	.short	0x0100
        /*0366*/ 	.byte	0x06
	.zero		1


	//   ....[8]....
        /*0368*/ 	.word	0x00000c30
        /*036c*/ 	.word	0x000000ff
        /*0370*/ 	.word	0x00034420
        /*0374*/ 	.short	0x0100
        /*0376*/ 	.byte	0x06
	.zero		1


	//   ....[9]....
        /*0378*/ 	.word	0x00000c40
        /*037c*/ 	.word	0x000000ff
        /*0380*/ 	.word	0x00034460
        /*0384*/ 	.short	0x0100
        /*0386*/ 	.byte	0x06
	.zero		1


	//   ....[10]....
        /*0388*/ 	.word	0x00000c50
        /*038c*/ 	.word	0x000000ff
        /*0390*/ 	.word	0x00034428
        /*0394*/ 	.short	0x0100
        /*0396*/ 	.byte	0x06
	.zero		1


	//   ....[11]....
        /*0398*/ 	.word	0x00000c60
        /*039c*/ 	.word	0x000000ff
        /*03a0*/ 	.word	0x00034468
        /*03a4*/ 	.short	0x0100
        /*03a6*/ 	.byte	0x06
	.zero		1


	//   ....[12]....
        /*03a8*/ 	.word	0x00000c70
        /*03ac*/ 	.word	0x000000ff
        /*03b0*/ 	.word	0x00034430
        /*03b4*/ 	.short	0x0100
        /*03b6*/ 	.byte	0x06
	.zero		1


	//   ....[13]....
        /*03b8*/ 	.word	0x00000c80
        /*03bc*/ 	.word	0x000000ff
        /*03c0*/ 	.word	0x00034470
        /*03c4*/ 	.short	0x0100
        /*03c6*/ 	.byte	0x06
	.zero		1


	//   ....[14]....
        /*03c8*/ 	.word	0x00000c90
        /*03cc*/ 	.word	0x000000ff
        /*03d0*/ 	.word	0x00034438
        /*03d4*/ 	.short	0x0100
        /*03d6*/ 	.byte	0x06
	.zero		1


	//   ....[15]....
        /*03d8*/ 	.word	0x00000ca0
        /*03dc*/ 	.word	0x000000ff
        /*03e0*/ 	.word	0x00034478
        /*03e4*/ 	.short	0x0100
        /*03e6*/ 	.byte	0x06
	.zero		1


	//   ....[16]....
        /*03e8*/ 	.word	0x00000e30
        /*03ec*/ 	.word	0x000000ff
        /*03f0*/ 	.word	0x00034480
        /*03f4*/ 	.short	0x0100
        /*03f6*/ 	.byte	0x06
	.zero		1


	//   ....[17]....
        /*03f8*/ 	.word	0x00000e40
        /*03fc*/ 	.word	0x000000ff
        /*0400*/ 	.word	0x00034498
        /*0404*/ 	.short	0x0100
        /*0406*/ 	.byte	0x06
	.zero		1


	//   ....[18]....
        /*0408*/ 	.word	0x00000e50
        /*040c*/ 	.word	0x000000ff
        /*0410*/ 	.word	0x00034488
        /*0414*/ 	.short	0x0100
        /*0416*/ 	.byte	0x06
	.zero		1


	//   ....[19]....
        /*0418*/ 	.word	0x00000e60
        /*041c*/ 	.word	0x000000ff
        /*0420*/ 	.word	0x000344a0
        /*0424*/ 	.short	0x0100
        /*0426*/ 	.byte	0x06
	.zero		1


	//   ....[20]....
        /*0428*/ 	.word	0x00000e70
        /*042c*/ 	.word	0x000000ff
        /*0430*/ 	.word	0x00034490
        /*0434*/ 	.short	0x0100
        /*0436*/ 	.byte	0x06
	.zero		1


	//   ....[21]....
        /*0438*/ 	.word	0x00000e80
        /*043c*/ 	.word	0x000000ff
        /*0440*/ 	.word	0x000344a8
        /*0444*/ 	.short	0x0100
        /*0446*/ 	.byte	0x06
	.zero		1


	//   ....[22]....
        /*0448*/ 	.word	0x00000fe0
        /*044c*/ 	.word	0x000000ff
        /*0450*/ 	.word	0x000344b0
        /*0454*/ 	.short	0x0100
        /*0456*/ 	.byte	0x06
	.zero		1


	//   ....[23]....
        /*0458*/ 	.word	0x00000ff0
        /*045c*/ 	.word	0x000000ff
        /*0460*/ 	.word	0x000344d0
        /*0464*/ 	.short	0x0100
        /*0466*/ 	.byte	0x06
	.zero		1


	//   ....[24]....
        /*0468*/ 	.word	0x00001000
        /*046c*/ 	.word	0x000000ff
        /*0470*/ 	.word	0x000344b8
        /*0474*/ 	.short	0x0100
        /*0476*/ 	.byte	0x06
	.zero		1


	//   ....[25]....
        /*0478*/ 	.word	0x00001010
        /*047c*/ 	.word	0x000000ff
        /*0480*/ 	.word	0x000344d8
        /*0484*/ 	.short	0x0100
        /*0486*/ 	.byte	0x06
	.zero		1


	//   ....[26]....
        /*0488*/ 	.word	0x00001020
        /*048c*/ 	.word	0x000000ff
        /*0490*/ 	.word	0x000344c0
        /*0494*/ 	.short	0x0100
        /*0496*/ 	.byte	0x06
	.zero		1


	//   ....[27]....
        /*0498*/ 	.word	0x00001030
        /*049c*/ 	.word	0x000000ff
        /*04a0*/ 	.word	0x000344e0
        /*04a4*/ 	.short	0x0100
        /*04a6*/ 	.byte	0x06
	.zero		1


	//   ....[28]....
        /*04a8*/ 	.word	0x00001040
        /*04ac*/ 	.word	0x000000ff
        /*04b0*/ 	.word	0x000344c8
        /*04b4*/ 	.short	0x0100
        /*04b6*/ 	.byte	0x06
	.zero		1


	//   ....[29]....
        /*04b8*/ 	.word	0x00001050
        /*04bc*/ 	.word	0x000000ff
        /*04c0*/ 	.word	0x000344e8
        /*04c4*/ 	.short	0x0100
        /*04c6*/ 	.byte	0x06
	.zero		1


	//   ....[30]....
        /*04c8*/ 	.word	0x00001280
        /*04cc*/ 	.word	0x000000ff
        /*04d0*/ 	.word	0x000344f0
        /*04d4*/ 	.short	0x0100
        /*04d6*/ 	.byte	0x06
	.zero		1


	//   ....[31]....
        /*04d8*/ 	.word	0x000012b0
        /*04dc*/ 	.word	0x000000ff
        /*04e0*/ 	.word	0x000344f8
        /*04e4*/ 	.short	0x0100
        /*04e6*/ 	.byte	0x06
	.zero		1


	//   ....[32]....
        /*04e8*/ 	.word	0x00001320
        /*04ec*/ 	.word	0x000000ff
        /*04f0*/ 	.word	0x00034500
        /*04f4*/ 	.short	0x0100
        /*04f6*/ 	.byte	0x0b
	.zero		1


	//   ....[33]....
        /*04f8*/ 	.word	0x00001360
        /*04fc*/ 	.word	0x000000ff
        /*0500*/ 	.word	0x00034508
        /*0504*/ 	.short	0x0100
        /*0506*/ 	.byte	0x0b
	.zero		1


	//   ....[34]....
        /*0508*/ 	.word	0x00001380
        /*050c*/ 	.word	0x000000ff
        /*0510*/ 	.word	0x00034510
        /*0514*/ 	.short	0x0100
        /*0516*/ 	.byte	0x0b
	.zero		1


	//   ....[35]....
        /*0518*/ 	.word	0x00001390
        /*051c*/ 	.word	0x000000ff
        /*0520*/ 	.word	0x00034518
        /*0524*/ 	.short	0x0100
        /*0526*/ 	.byte	0x0b
	.zero		1


	//   ....[36]....
        /*0528*/ 	.word	0x00002d60
        /*052c*/ 	.word	0x000000ff
        /*0530*/ 	.word	0x00034400
        /*0534*/ 	.short	0x010a
        /*0536*/ 	.byte	0x0b
	.zero		1


	//   ....[37]....
        /*0538*/ 	.word	0x00002e40
        /*053c*/ 	.word	0x000000ff
        /*0540*/ 	.word	0x00000000
        /*0544*/ 	.short	0x0101
        /*0546*/ 	.byte	0x0b
	.zero		1


	//   ....[38]....
        /*0548*/ 	.word	0x00003aa0
        /*054c*/ 	.word	0x00000009
        /*0550*/ 	.word	0x00000000
        /*0554*/ 	.short	0x010a
        /*0556*/ 	.byte	0x32
	.zero		1


	//   ....[39]....
        /*0558*/ 	.word	0x00003fd0
        /*055c*/ 	.word	0x000000ff
        /*0560*/ 	.word	0x00034480
        /*0564*/ 	.short	0x010a
        /*0566*/ 	.byte	0x04
	.zero		1


	//   ....[40]....
        /*0568*/ 	.word	0x00004010
        /*056c*/ 	.word	0x000000ff
        /*0570*/ 	.word	0x00034480
        /*0574*/ 	.short	0x010a
        /*0576*/ 	.byte	0x04
	.zero		1


	//   ....[41]....
        /*0578*/ 	.word	0x000047f0
        /*057c*/ 	.word	0x000000ff
        /*0580*/ 	.word	0x00034480
        /*0584*/ 	.short	0x010a
        /*0586*/ 	.byte	0x07
	.zero		1


	//   ....[42]....
        /*0588*/ 	.word	0x00004830
        /*058c*/ 	.word	0x000000ff
        /*0590*/ 	.word	0x00034480
        /*0594*/ 	.short	0x010a
        /*0596*/ 	.byte	0x07
	.zero		1


	//   ....[43]....
        /*0598*/ 	.word	0x00004f70
        /*059c*/ 	.word	0x000000ff
        /*05a0*/ 	.word	0x00000000
        /*05a4*/ 	.short	0x0101
        /*05a6*/ 	.byte	0x07
	.zero		1


	//   ....[44]....
        /*05a8*/ 	.word	0x00005070
        /*05ac*/ 	.word	0x00000000
        /*05b0*/ 	.word	0x00000000
        /*05b4*/ 	.short	0x0101
        /*05b6*/ 	.byte	0x31
	.zero		1


	//   ....[45]....
        /*05b8*/ 	.word	0x00005160
        /*05bc*/ 	.word	0x00000000
        /*05c0*/ 	.word	0x00000000
        /*05c4*/ 	.short	0x0101
        /*05c6*/ 	.byte	0x3f
	.zero		1


	//   ....[46]....
        /*05c8*/ 	.word	0x000051b0
        /*05cc*/ 	.word	0x00000009
        /*05d0*/ 	.word	0x00000010
        /*05d4*/ 	.short	0x010a
        /*05d6*/ 	.byte	0x32
	.zero		1


	//   ....[47]....
        /*05d8*/ 	.word	0x00005910
        /*05dc*/ 	.word	0x000000ff
        /*05e0*/ 	.word	0x000344b0
        /*05e4*/ 	.short	0x010a
        /*05e6*/ 	.byte	0x2f
	.zero		1


	//   ....[48]....
        /*05e8*/ 	.word	0x00005ed0
        /*05ec*/ 	.word	0x000000ff
        /*05f0*/ 	.word	0x000344b8
        /*05f4*/ 	.short	0x010a
        /*05f6*/ 	.byte	0x2f
	.zero		1


	//   ....[49]....
        /*05f8*/ 	.word	0x00006420
        /*05fc*/ 	.word	0x000000ff
        /*0600*/ 	.word	0x00000000
        /*0604*/ 	.short	0x0101
        /*0606*/ 	.byte	0x08
	.zero		1


	//   ....[50]....
        /*0608*/ 	.word	0x00006450
        /*060c*/ 	.word	0x000000ff
        /*0610*/ 	.word	0x000344c0
        /*0614*/ 	.short	0x010a
        /*0616*/ 	.byte	0x2f
	.zero		1


	//   ....[51]....
        /*0618*/ 	.word	0x000069a0
        /*061c*/ 	.word	0x000000ff
        /*0620*/ 	.word	0x00000000
        /*0624*/ 	.short	0x0101
        /*0626*/ 	.byte	0x09
	.zero		1


	//   ....[52]....
        /*0628*/ 	.word	0x000069d0
        /*062c*/ 	.word	0x000000ff
        /*0630*/ 	.word	0x000344c8
        /*0634*/ 	.short	0x010a
        /*0636*/ 	.byte	0x2f
	.zero		1


	//   ....[53]....
        /*0638*/ 	.word	0x00006f20
        /*063c*/ 	.word	0x000000ff
        /*0640*/ 	.word	0x00000000
        /*0644*/ 	.short	0x0101
        /*0646*/ 	.byte	0x0a
	.zero		1


	//   ....[54]....
        /*0648*/ 	.word	0x00006f70
        /*064c*/ 	.word	0x000000ff
        /*0650*/ 	.word	0x000344b0
        /*0654*/ 	.short	0x010a
        /*0656*/ 	.byte	0x2f
	.zero		1


	//   ....[55]....
        /*0658*/ 	.word	0x000074c0
        /*065c*/ 	.word	0x000000ff
        /*0660*/ 	.word	0x00000000
        /*0664*/ 	.short	0x0101
        /*0666*/ 	.byte	0x07
	.zero		1


	//   ....[56]....
        /*0668*/ 	.word	0x000074f0
        /*066c*/ 	.word	0x000000ff
        /*0670*/ 	.word	0x000344b8
        /*0674*/ 	.short	0x010a
        /*0676*/ 	.byte	0x2f
	.zero		1


	//   ....[57]....
        /*0678*/ 	.word	0x00007a20
        /*067c*/ 	.word	0x000000ff
        /*0680*/ 	.word	0x00000000
        /*0684*/ 	.short	0x0101
        /*0686*/ 	.byte	0x08
	.zero		1


	//   ....[58]....
        /*0688*/ 	.word	0x00007a50
        /*068c*/ 	.word	0x000000ff
        /*0690*/ 	.word	0x000344c0
        /*0694*/ 	.short	0x010a
        /*0696*/ 	.byte	0x2f
	.zero		1


	//   ....[59]....
        /*0698*/ 	.word	0x00007f80
        /*069c*/ 	.word	0x000000ff
        /*06a0*/ 	.word	0x00000000
        /*06a4*/ 	.short	0x0101
        /*06a6*/ 	.byte	0x09
	.zero		1


	//   ....[60]....
        /*06a8*/ 	.word	0x00007fb0
        /*06ac*/ 	.word	0x000000ff
        /*06b0*/ 	.word	0x000344c8
        /*06b4*/ 	.short	0x010a
        /*06b6*/ 	.byte	0x2f
	.zero		1


	//   ....[61]....
        /*06b8*/ 	.word	0x000084f0
        /*06bc*/ 	.word	0x000000ff
        /*06c0*/ 	.word	0x00000000
        /*06c4*/ 	.short	0x0101
        /*06c6*/ 	.byte	0x0a
	.zero		1


	//   ....[62]....
        /*06c8*/ 	.word	0x00008570
        /*06cc*/ 	.word	0x000000ff
        /*06d0*/ 	.word	0x00034400
        /*06d4*/ 	.short	0x010a
        /*06d6*/ 	.byte	0x04
	.zero		1


	//   ....[63]....
        /*06d8*/ 	.word	0x00008690
        /*06dc*/ 	.word	0x000000ff
        /*06e0*/ 	.word	0x00000000
        /*06e4*/ 	.short	0x0101
        /*06e6*/ 	.byte	0x04
	.zero		1


	//   ....[64]....
        /*06e8*/ 	.word	0x00008840
        /*06ec*/ 	.word	0x000000ff
        /*06f0*/ 	.word	0x00034400
        /*06f4*/ 	.short	0x010a
        /*06f6*/ 	.byte	0x04
	.zero		1


	//   ....[65]....
        /*06f8*/ 	.word	0x00008950
        /*06fc*/ 	.word	0x000000ff
        /*0700*/ 	.word	0x00000000
        /*0704*/ 	.short	0x0101
        /*0706*/ 	.byte	0x04
	.zero		1


	//   ....[66]....
        /*0708*/ 	.word	0x00008e10
        /*070c*/ 	.word	0x000000ff
        /*0710*/ 	.word	0x00000000
        /*0714*/ 	.short	0x0101
        /*0716*/ 	.byte	0x07
	.zero		1


	//   ....[67]....
        /*0718*/ 	.word	0x00008e40
        /*071c*/ 	.word	0x00000000
        /*0720*/ 	.word	0x00000000
        /*0724*/ 	.short	0x0101
        /*0726*/ 	.byte	0x31
	.zero		1


	//   ....[68]....
        /*0728*/ 	.word	0x000095c0
        /*072c*/ 	.word	0x000000ff
        /*0730*/ 	.word	0x000344f8
        /*0734*/ 	.short	0x010a
        /*0736*/ 	.byte	0x06
	.zero		1


	//   ....[69]....
        /*0738*/ 	.word	0x000096e0
        /*073c*/ 	.word	0x000000ff
        /*0740*/ 	.word	0x00034400
        /*0744*/ 	.short	0x010a
        /*0746*/ 	.byte	0x07
	.zero		1


	//   ....[70]....
        /*0748*/ 	.word	0x00009800
        /*074c*/ 	.word	0x000000ff
        /*0750*/ 	.word	0x00000000
        /*0754*/ 	.short	0x0101
        /*0756*/ 	.byte	0x07
	.zero		1


	//   ....[71]....
        /*0758*/ 	.word	0x000099f0
        /*075c*/ 	.word	0x000000ff
        /*0760*/ 	.word	0x000344d0
        /*0764*/ 	.short	0x010a
        /*0766*/ 	.byte	0x06
	.zero		1


	//   ....[72]....
        /*0768*/ 	.word	0x00009ab0
        /*076c*/ 	.word	0x000000ff
        /*0770*/ 	.word	0x000344b0
        /*0774*/ 	.short	0x010b
        /*0776*/ 	.byte	0x06
	.zero		1


	//   ....[73]....
        /*0778*/ 	.word	0x00009b10
        /*077c*/ 	.word	0x000000ff
        /*0780*/ 	.word	0x00000000
        /*0784*/ 	.short	0x0101
        /*0786*/ 	.byte	0x07
	.zero		1


	//   ....[74]....
        /*0788*/ 	.word	0x00009b40
        /*078c*/ 	.word	0x000000ff
        /*0790*/ 	.word	0x000344d8
        /*0794*/ 	.short	0x010a
        /*0796*/ 	.byte	0x06
	.zero		1


	//   ....[75]....
        /*0798*/ 	.word	0x00009c20
        /*079c*/ 	.word	0x000000ff
        /*07a0*/ 	.word	0x000344b8
        /*07a4*/ 	.short	0x010b
        /*07a6*/ 	.byte	0x06
	.zero		1


	//   ....[76]....
        /*07a8*/ 	.word	0x00009c90
        /*07ac*/ 	.word	0x000000ff
        /*07b0*/ 	.word	0x00000000
        /*07b4*/ 	.short	0x0101
        /*07b6*/ 	.byte	0x10
	.zero		1


	//   ....[77]....
        /*07b8*/ 	.word	0x00009cc0
        /*07bc*/ 	.word	0x000000ff
        /*07c0*/ 	.word	0x000344e0
        /*07c4*/ 	.short	0x010a
        /*07c6*/ 	.byte	0x06
	.zero		1


	//   ....[78]....
        /*07c8*/ 	.word	0x00009d90
        /*07cc*/ 	.word	0x000000ff
        /*07d0*/ 	.word	0x000344c0
        /*07d4*/ 	.short	0x010b
        /*07d6*/ 	.byte	0x06
	.zero		1


	//   ....[79]....
        /*07d8*/ 	.word	0x00009df0
        /*07dc*/ 	.word	0x000000ff
        /*07e0*/ 	.word	0x00000000
        /*07e4*/ 	.short	0x0101
        /*07e6*/ 	.byte	0x21
	.zero		1


	//   ....[80]....
        /*07e8*/ 	.word	0x00009e20
        /*07ec*/ 	.word	0x000000ff
        /*07f0*/ 	.word	0x000344e8
        /*07f4*/ 	.short	0x010a
        /*07f6*/ 	.byte	0x06
	.zero		1


	//   ....[81]....
        /*07f8*/ 	.word	0x00009ef0
        /*07fc*/ 	.word	0x000000ff
        /*0800*/ 	.word	0x000344c8
        /*0804*/ 	.short	0x010b
        /*0806*/ 	.byte	0x06
	.zero		1


	//   ....[82]....
        /*0808*/ 	.word	0x00009f60
        /*080c*/ 	.word	0x000000ff
        /*0810*/ 	.word	0x00000000
        /*0814*/ 	.short	0x0101
        /*0816*/ 	.byte	0x22
	.zero		1


	//   ....[83]....
        /*0818*/ 	.word	0x00009fa0
        /*081c*/ 	.word	0x000000ff
        /*0820*/ 	.word	0x000344d0
        /*0824*/ 	.short	0x010a
        /*0826*/ 	.byte	0x06
	.zero		1


	//   ....[84]....
        /*0828*/ 	.word	0x0000a060
        /*082c*/ 	.word	0x000000ff
        /*0830*/ 	.word	0x000344b0
        /*0834*/ 	.short	0x010b
        /*0836*/ 	.byte	0x06
	.zero		1


	//   ....[85]....
        /*0838*/ 	.word	0x0000a0a0
        /*083c*/ 	.word	0x000000ff
        /*0840*/ 	.word	0x00000000
        /*0844*/ 	.short	0x0101
        /*0846*/ 	.byte	0x07
	.zero		1


	//   ....[86]....
        /*0848*/ 	.word	0x0000a0d0
        /*084c*/ 	.word	0x000000ff
        /*0850*/ 	.word	0x000344d8
        /*0854*/ 	.short	0x010a
        /*0856*/ 	.byte	0x06
	.zero		1


	//   ....[87]....
        /*0858*/ 	.word	0x0000a1a0
        /*085c*/ 	.word	0x000000ff
        /*0860*/ 	.word	0x000344b8
        /*0864*/ 	.short	0x010b
        /*0866*/ 	.byte	0x06
	.zero		1


	//   ....[88]....
        /*0868*/ 	.word	0x0000a1e0
        /*086c*/ 	.word	0x000000ff
        /*0870*/ 	.word	0x00000000
        /*0874*/ 	.short	0x0101
        /*0876*/ 	.byte	0x10
	.zero		1


	//   ....[89]....
        /*0878*/ 	.word	0x0000a220
        /*087c*/ 	.word	0x000000ff
        /*0880*/ 	.word	0x000344e0
        /*0884*/ 	.short	0x010a
        /*0886*/ 	.byte	0x06
	.zero		1


	//   ....[90]....
        /*0888*/ 	.word	0x0000a2d0
        /*088c*/ 	.word	0x000000ff
        /*0890*/ 	.word	0x000344c0
        /*0894*/ 	.short	0x010b
        /*0896*/ 	.byte	0x06
	.zero		1


	//   ....[91]....
        /*0898*/ 	.word	0x0000a310
        /*089c*/ 	.word	0x000000ff
        /*08a0*/ 	.word	0x00000000
        /*08a4*/ 	.short	0x0101
        /*08a6*/ 	.byte	0x21
	.zero		1


	//   ....[92]....
        /*08a8*/ 	.word	0x0000a340
        /*08ac*/ 	.word	0x000000ff
        /*08b0*/ 	.word	0x000344e8
        /*08b4*/ 	.short	0x010a
        /*08b6*/ 	.byte	0x06
	.zero		1


	//   ....[93]....
        /*08b8*/ 	.word	0x0000a410
        /*08bc*/ 	.word	0x000000ff
        /*08c0*/ 	.word	0x000344c8
        /*08c4*/ 	.short	0x010b
        /*08c6*/ 	.byte	0x06
	.zero		1


	//   ....[94]....
        /*08c8*/ 	.word	0x0000a460
        /*08cc*/ 	.word	0x000000ff
        /*08d0*/ 	.word	0x00000000
        /*08d4*/ 	.short	0x0101
        /*08d6*/ 	.byte	0x22
	.zero		1


	//   ....[95]....
        /*08d8*/ 	.word	0x0000a9b0
        /*08dc*/ 	.word	0x000000ff
        /*08e0*/ 	.word	0x000344d0
        /*08e4*/ 	.short	0x010a
        /*08e6*/ 	.byte	0x06
	.zero		1


	//   ....[96]....
        /*08e8*/ 	.word	0x0000a9f0
        /*08ec*/ 	.word	0x000000ff
        /*08f0*/ 	.word	0x000344d8
        /*08f4*/ 	.short	0x010a
        /*08f6*/ 	.byte	0x06
	.zero		1


	//   ....[97]....
        /*08f8*/ 	.word	0x0000aa30
        /*08fc*/ 	.word	0x000000ff
        /*0900*/ 	.word	0x000344e0
        /*0904*/ 	.short	0x010a
        /*0906*/ 	.byte	0x06
	.zero		1


	//   ....[98]....
        /*0908*/ 	.word	0x0000aaa0
        /*090c*/ 	.word	0x00000003
        /*0910*/ 	.word	0x000344e8
        /*0914*/ 	.short	0x010a
        /*0916*/ 	.byte	0x3f
	.zero		1


	//   ....[99]....
        /*0918*/ 	.word	0x0000b780
        /*091c*/ 	.word	0x0000000a
        /*0920*/ 	.word	0x00034498
        /*0924*/ 	.short	0x010a
        /*0926*/ 	.byte	0x3f
	.zero		1


	//   ....[100]....
        /*0928*/ 	.word	0x0000bac0
        /*092c*/ 	.word	0x000000ff
        /*0930*/ 	.word	0x000344f8
        /*0934*/ 	.short	0x0101
        /*0936*/ 	.byte	0x12
	.zero		1


	//   ....[101]....
        /*0938*/ 	.word	0x0000bb80
        /*093c*/ 	.word	0x00000005
        /*0940*/ 	.word	0x00034400
        /*0944*/ 	.short	0x010a
        /*0946*/ 	.byte	0x3f
	.zero		1


	//   ....[102]....
        /*0948*/ 	.word	0x0000bcc0
        /*094c*/ 	.word	0x00000004
        /*0950*/ 	.word	0x00000000
        /*0954*/ 	.short	0x0101
        /*0956*/ 	.byte	0x3f
	.zero		1


	//   ....[103]....
        /*0958*/ 	.word	0x0000c500
        /*095c*/ 	.word	0x00000007
        /*0960*/ 	.word	0x00000000
        /*0964*/ 	.short	0x010a
        /*0966*/ 	.byte	0x3f
	.zero		1


	//   ....[104]....
        /*0968*/ 	.word	0x0000c580
        /*096c*/ 	.word	0x00000006
        /*0970*/ 	.word	0x00000000
        /*0974*/ 	.short	0x010a
        /*0976*/ 	.byte	0x3f
	.zero		1


	//   ....[105]....
        /*0978*/ 	.word	0x0000c610
        /*097c*/ 	.word	0x00000005
        /*0980*/ 	.word	0x00000000
        /*0984*/ 	.short	0x010a
        /*0986*/ 	.byte	0x3f
	.zero		1


	//   ....[106]....
        /*0988*/ 	.word	0x0000e290
        /*098c*/ 	.word	0x00000011
        /*0990*/ 	.word	0x00034440
        /*0994*/ 	.short	0x010a
        /*0996*/ 	.byte	0x3f
	.zero		1


	//   ....[107]....
        /*0998*/ 	.word	0x0000e3b0
        /*099c*/ 	.word	0x00000011
        /*09a0*/ 	.word	0x00034400
        /*09a4*/ 	.short	0x0101
        /*09a6*/ 	.byte	0x3f
	.zero		1


	//   ....[108]....
        /*09a8*/ 	.word	0x0000e480
        /*09ac*/ 	.word	0x00000005
        /*09b0*/ 	.word	0x00034440
        /*09b4*/ 	.short	0x010a
        /*09b6*/ 	.byte	0x3f
	.zero		1


	//   ....[109]....
        /*09b8*/ 	.word	0x0000e530
        /*09bc*/ 	.word	0x00000007
        /*09c0*/ 	.word	0x00034440
        /*09c4*/ 	.short	0x010a
        /*09c6*/ 	.byte	0x3f
	.zero		1


	//   ....[110]....
        /*09c8*/ 	.word	0x0000e5e0
        /*09cc*/ 	.word	0x00000007
        /*09d0*/ 	.word	0x00034440
        /*09d4*/ 	.short	0x010a
        /*09d6*/ 	.byte	0x3f
	.zero		1


	//   ....[111]....
        /*09d8*/ 	.word	0x0000e690
        /*09dc*/ 	.word	0x00000007
        /*09e0*/ 	.word	0x00034440
        /*09e4*/ 	.short	0x010a
        /*09e6*/ 	.byte	0x3f
	.zero		1


	//   ....[112]....
        /*09e8*/ 	.word	0x0000e740
        /*09ec*/ 	.word	0x00000007
        /*09f0*/ 	.word	0x00034440
        /*09f4*/ 	.short	0x010a
        /*09f6*/ 	.byte	0x3f
	.zero		1


	//   ....[113]....
        /*09f8*/ 	.word	0x0000e7f0
        /*09fc*/ 	.word	0x00000007
        /*0a00*/ 	.word	0x00034440
        /*0a04*/ 	.short	0x010a
        /*0a06*/ 	.byte	0x3f
	.zero		1


	//   ....[114]....
        /*0a08*/ 	.word	0x0000e8a0
        /*0a0c*/ 	.word	0x00000007
        /*0a10*/ 	.word	0x00034440
        /*0a14*/ 	.short	0x010a
        /*0a16*/ 	.byte	0x3f
	.zero		1


	//   ....[115]....
        /*0a18*/ 	.word	0x0000e950
        /*0a1c*/ 	.word	0x00000003
        /*0a20*/ 	.word	0x00034440
        /*0a24*/ 	.short	0x010a
        /*0a26*/ 	.byte	0x3f
	.zero		1


	//   ....[116]....
        /*0a28*/ 	.word	0x0000e9b0
        /*0a2c*/ 	.word	0x00000003
        /*0a30*/ 	.word	0x00034400
        /*0a34*/ 	.short	0x010a
        /*0a36*/ 	.byte	0x3f
	.zero		1


	//   ....[117]....
        /*0a38*/ 	.word	0x0000ea20
        /*0a3c*/ 	.word	0x00000005
        /*0a40*/ 	.word	0x00000000
        /*0a44*/ 	.short	0x010a
        /*0a46*/ 	.byte	0x3f
	.zero		1


	//   ....[118]....
        /*0a48*/ 	.word	0x0000ea80
        /*0a4c*/ 	.word	0x00000005
        /*0a50*/ 	.word	0x00034480
        /*0a54*/ 	.short	0x010a
        /*0a56*/ 	.byte	0x3f
	.zero		1


	//   ....[119]....
        /*0a58*/ 	.word	0x0000eae0
        /*0a5c*/ 	.word	0x00000005
        /*0a60*/ 	.word	0x00034480
        /*0a64*/ 	.short	0x010a
        /*0a66*/ 	.byte	0x3f
	.zero		1


	//   ....[120]....
        /*0a68*/ 	.word	0x0000eb50
        /*0a6c*/ 	.word	0x00000005
        /*0a70*/ 	.word	0x00000010
        /*0a74*/ 	.short	0x010a
        /*0a76*/ 	.byte	0x3f
	.zero		1


	//   ....[121]....
        /*0a78*/ 	.word	0x0000ec10
        /*0a7c*/ 	.word	0x00000005
        /*0a80*/ 	.word	0x000344b0
        /*0a84*/ 	.short	0x010a
        /*0a86*/ 	.byte	0x3f
	.zero		1


	//   ....[122]....
        /*0a88*/ 	.word	0x0000ec70
        /*0a8c*/ 	.word	0x0000000f
        /*0a90*/ 	.word	0x000344b8
        /*0a94*/ 	.short	0x010a
        /*0a96*/ 	.byte	0x3f
	.zero		1


	//   ....[123]....
        /*0a98*/ 	.word	0x0000ecd0
        /*0a9c*/ 	.word	0x0000000f
        /*0aa0*/ 	.word	0x000344c0
        /*0aa4*/ 	.short	0x010a
        /*0aa6*/ 	.byte	0x3f
	.zero		1


	//   ....[124]....
        /*0aa8*/ 	.word	0x0000ed30
        /*0aac*/ 	.word	0x0000000f
        /*0ab0*/ 	.word	0x000344c8
        /*0ab4*/ 	.short	0x010a
        /*0ab6*/ 	.byte	0x3f
	.zero		1


	//   ....[125]....
        /*0ab8*/ 	.word	0x0000ed90
        /*0abc*/ 	.word	0x0000000f
        /*0ac0*/ 	.word	0x000344b0
        /*0ac4*/ 	.short	0x010a
        /*0ac6*/ 	.byte	0x3f
	.zero		1


	//   ....[126]....
        /*0ac8*/ 	.word	0x0000edf0
        /*0acc*/ 	.word	0x0000000f
        /*0ad0*/ 	.word	0x000344b8
        /*0ad4*/ 	.short	0x010a
        /*0ad6*/ 	.byte	0x3f
	.zero		1


	//   ....[127]....
        /*0ad8*/ 	.word	0x0000ee50
        /*0adc*/ 	.word	0x0000000f
        /*0ae0*/ 	.word	0x000344c0
        /*0ae4*/ 	.short	0x010a
        /*0ae6*/ 	.byte	0x3f
	.zero		1


	//   ....[128]....
        /*0ae8*/ 	.word	0x0000eeb0
        /*0aec*/ 	.word	0x0000000f
        /*0af0*/ 	.word	0x000344c8
        /*0af4*/ 	.short	0x010a
        /*0af6*/ 	.byte	0x3f
	.zero		1


	//   ....[129]....
        /*0af8*/ 	.word	0x0000ef10
        /*0afc*/ 	.word	0x00000003
        /*0b00*/ 	.word	0x00034400
        /*0b04*/ 	.short	0x010a
        /*0b06*/ 	.byte	0x3f
	.zero		1


	//   ....[130]....
        /*0b08*/ 	.word	0x0000ef70
        /*0b0c*/ 	.word	0x00000004
        /*0b10*/ 	.word	0x00034400
        /*0b14*/ 	.short	0x010a
        /*0b16*/ 	.byte	0x3f
	.zero		1


	//   ....[131]....
        /*0b18*/ 	.word	0x0000efd0
        /*0b1c*/ 	.word	0x00000003
        /*0b20*/ 	.word	0x000344f8
        /*0b24*/ 	.short	0x010a
        /*0b26*/ 	.byte	0x3f
	.zero		1


	//   ....[132]....
        /*0b28*/ 	.word	0x0000f030
        /*0b2c*/ 	.word	0x00000006
        /*0b30*/ 	.word	0x00034400
        /*0b34*/ 	.short	0x010a
        /*0b36*/ 	.byte	0x3f
	.zero		1


	//   ....[133]....
        /*0b38*/ 	.word	0x0000f090
        /*0b3c*/ 	.word	0x00000004
        /*0b40*/ 	.word	0x000344d0
        /*0b44*/ 	.short	0x010a
        /*0b46*/ 	.byte	0x3f
	.zero		1


	//   ....[134]....
        /*0b48*/ 	.word	0x0000f0f0
        /*0b4c*/ 	.word	0x00000004
        /*0b50*/ 	.word	0x000344d8
        /*0b54*/ 	.short	0x010a
        /*0b56*/ 	.byte	0x3f
	.zero		1


	//   ....[135]....
        /*0b58*/ 	.word	0x0000f150
        /*0b5c*/ 	.word	0x00000004
        /*0b60*/ 	.word	0x000344e0
        /*0b64*/ 	.short	0x010a
        /*0b66*/ 	.byte	0x3f
	.zero		1


	//   ....[136]....
        /*0b68*/ 	.word	0x0000f1b0
        /*0b6c*/ 	.word	0x00000004
        /*0b70*/ 	.word	0x000344e8
        /*0b74*/ 	.short	0x010a
        /*0b76*/ 	.byte	0x3f
	.zero		1


	//   ....[137]....
        /*0b78*/ 	.word	0x0000f210
        /*0b7c*/ 	.word	0x00000005
        /*0b80*/ 	.word	0x000344d0
        /*0b84*/ 	.short	0x010a
        /*0b86*/ 	.byte	0x3f
	.zero		1


	//   ....[138]....
        /*0b88*/ 	.word	0x0000f270
        /*0b8c*/ 	.word	0x00000005
        /*0b90*/ 	.word	0x000344d8
        /*0b94*/ 	.short	0x010a
        /*0b96*/ 	.byte	0x3f
	.zero		1


	//   ....[139]....
        /*0b98*/ 	.word	0x0000f2d0
        /*0b9c*/ 	.word	0x00000005
        /*0ba0*/ 	.word	0x000344e0
        /*0ba4*/ 	.short	0x010a
        /*0ba6*/ 	.byte	0x3f
	.zero		1


	//   ....[140]....
        /*0ba8*/ 	.word	0x0000f330
        /*0bac*/ 	.word	0x00000005
        /*0bb0*/ 	.word	0x000344e8
        /*0bb4*/ 	.short	0x010a
        /*0bb6*/ 	.byte	0x3f
	.zero		1


	//   ....[141]....
        /*0bb8*/ 	.word	0x0000f390
        /*0bbc*/ 	.word	0x00000000
        /*0bc0*/ 	.word	0x000344d0
        /*0bc4*/ 	.short	0x010a
        /*0bc6*/ 	.byte	0x3f
	.zero		1


	//   ....[142]....
        /*0bc8*/ 	.word	0x0000f3f0
        /*0bcc*/ 	.word	0x00000000
        /*0bd0*/ 	.word	0x000344d8
        /*0bd4*/ 	.short	0x010a
        /*0bd6*/ 	.byte	0x3f
	.zero		1


	//   ....[143]....
        /*0bd8*/ 	.word	0x0000f450
        /*0bdc*/ 	.word	0x00000000
        /*0be0*/ 	.word	0x000344e0
        /*0be4*/ 	.short	0x010a
        /*0be6*/ 	.byte	0x3f
	.zero		1


	//   ....[144]....
        /*0be8*/ 	.word	0x0000f520
        /*0bec*/ 	.word	0x0000000a
        /*0bf0*/ 	.word	0x00034498
        /*0bf4*/ 	.short	0x010a
        /*0bf6*/ 	.byte	0x3f
	.zero		1


	//   ....[145]....
        /*0bf8*/ 	.word	0x0000f570
        /*0bfc*/ 	.word	0x00000005
        /*0c00*/ 	.word	0x00034400
        /*0c04*/ 	.short	0x010a
        /*0c06*/ 	.byte	0x3f
	.zero		1


	//   ....[146]....
        /*0c08*/ 	.word	0x0000f780
        /*0c0c*/ 	.word	0x00000007
        /*0c10*/ 	.word	0x00000000
        /*0c14*/ 	.short	0x010a
        /*0c16*/ 	.byte	0x3f
	.zero		1


	//   ....[147]....
        /*0c18*/ 	.word	0x0000f7d0
        /*0c1c*/ 	.word	0x00000006
        /*0c20*/ 	.word	0x00000000
        /*0c24*/ 	.short	0x010a
        /*0c26*/ 	.byte	0x3f
	.zero		1


	//   ....[148]....
        /*0c28*/ 	.word	0x0000f820
        /*0c2c*/ 	.word	0x00000011
        /*0c30*/ 	.word	0x00034440
        /*0c34*/ 	.short	0x010a
        /*0c36*/ 	.byte	0x3f
	.zero		1


	//   ....[149]....
        /*0c38*/ 	.word	0x0000f870
        /*0c3c*/ 	.word	0x00000005
        /*0c40*/ 	.word	0x00034440
        /*0c44*/ 	.short	0x010a
        /*0c46*/ 	.byte	0x3f
	.zero		1


	//   ....[150]....
        /*0c48*/ 	.word	0x0000f8c0
        /*0c4c*/ 	.word	0x00000007
        /*0c50*/ 	.word	0x00034440
        /*0c54*/ 	.short	0x010a
        /*0c56*/ 	.byte	0x3f
	.zero		1


	//   ....[151]....
        /*0c58*/ 	.word	0x0000f910
        /*0c5c*/ 	.word	0x00000007
        /*0c60*/ 	.word	0x00034440
        /*0c64*/ 	.short	0x010a
        /*0c66*/ 	.byte	0x3f
	.zero		1


	//   ....[152]....
        /*0c68*/ 	.word	0x0000f960
        /*0c6c*/ 	.word	0x00000007
        /*0c70*/ 	.word	0x00034440
        /*0c74*/ 	.short	0x010a
        /*0c76*/ 	.byte	0x3f
	.zero		1


	//   ....[153]....
        /*0c78*/ 	.word	0x0000f9b0
        /*0c7c*/ 	.word	0x00000007
        /*0c80*/ 	.word	0x00034440
        /*0c84*/ 	.short	0x010a
        /*0c86*/ 	.byte	0x3f
	.zero		1


	//   ....[154]....
        /*0c88*/ 	.word	0x0000fa00
        /*0c8c*/ 	.word	0x00000007
        /*0c90*/ 	.word	0x00034440
        /*0c94*/ 	.short	0x010a
        /*0c96*/ 	.byte	0x3f
	.zero		1


	//   ....[155]....
        /*0c98*/ 	.word	0x0000fa50
        /*0c9c*/ 	.word	0x00000007
        /*0ca0*/ 	.word	0x00034440
        /*0ca4*/ 	.short	0x010a
        /*0ca6*/ 	.byte	0x3f
	.zero		1


	//----- nvinfo : EIATTR_NUM_MBARRIERS
	.align		4
.L_37:
        /*0ca8*/ 	.byte	0x03, 0x38
        /*0caa*/ 	.short	0x0024


	//----- nvinfo : EIATTR_EXIT_INSTR_OFFSETS
	.align		4
        /*0cac*/ 	.byte	0x04, 0x1c
        /*0cae*/ 	.short	(.L_39 - .L_38)


	//   ....[0]....
.L_38:
        /*0cb0*/ 	.word	0x00002bc0


	//   ....[1]....
        /*0cb4*/ 	.word	0x00002e50


	//   ....[2]....
        /*0cb8*/ 	.word	0x00002fa0


	//   ....[3]....
        /*0cbc*/ 	.word	0x00008e60


	//   ....[4]....
        /*0cc0*/ 	.word	0x00008f00


	//   ....[5]....
        /*0cc4*/ 	.word	0x0000aaf0


	//   ....[6]....
        /*0cc8*/ 	.word	0x0000c660


	//   ....[7]....
        /*0ccc*/ 	.word	0x0000e980


	//----- nvinfo : EIATTR_MAX_THREADS
	.align		4
.L_39:
        /*0cd0*/ 	.byte	0x04, 0x05
        /*0cd2*/ 	.short	(.L_41 - .L_40)
.L_40:
        /*0cd4*/ 	.word	0x00000180
        /*0cd8*/ 	.word	0x00000001
        /*0cdc*/ 	.word	0x00000001


	//----- nvinfo : EIATTR_CRS_STACK_SIZE
	.align		4
.L_41:
        /*0ce0*/ 	.byte	0x04, 0x1e
        /*0ce2*/ 	.short	(.L_43 - .L_42)
.L_42:
        /*0ce4*/ 	.word	0x00000000


	//----- nvinfo : EIATTR_CBANK_PARAM_SIZE
	.align		4
.L_43:
        /*0ce8*/ 	.byte	0x03, 0x19
        /*0cea*/ 	.short	0x0770


	//----- nvinfo : EIATTR_PARAM_CBANK
	.align		4
        /*0cec*/ 	.byte	0x04, 0x0a
        /*0cee*/ 	.short	(.L_45 - .L_44)
	.align		4
.L_44:
        /*0cf0*/ 	.word	index@(.nv.constant0._ZN7cutlass13device_kernelINS_4gemm6kernel13GemmUniversalINS1_17GroupProblemShapeIN4cute5tupleIJiiiEEEEENS1_10collective13CollectiveMmaINS1_39MainloopSm90ArrayTmaGmmaWarpSpecializedILi3ENS6_IJNS5_1CILi1EEESD_SD_EEENS1_40KernelPtrArrayTmaWarpSpecializedPingpongEEENS6_IJNSC_ILi128EEESH_SH_EEENS_6half_tEPNS6_IJlSD_NSC_ILi0EEEEEESJ_SM_NS5_8TiledMMAINS5_8MMA_AtomIJNS5_4SM904GMMA26MMA_64x128x16_F32F16F16_SSILNSQ_5MajorE0ELSS_0ELNSQ_7ScaleInE1ELST_1EEEEEENS5_6LayoutISE_NS6_IJSK_SK_SK_EEEEENS6_IJNS5_10UnderscoreESZ_SZ_EEEEENS5_13SM90_TMA_LOADENS5_14ComposedLayoutINS5_7SwizzleILi3ELi4ELi3EEENS5_18smem_ptr_flag_bitsILi16EEENSW_INS6_IJNSC_ILi8EEENSC_ILi64EEEEEENS6_IJS19_SD_EEEEEEEvNS5_8identityES12_S1D_vS1E_EENS_8epilogue10collective18CollectiveEpilogueINS1G_30Sm90PtrArrayTmaWarpSpecializedILi4ELi2ELi16ELb1ELb0ELi2EEEJSI_NS6_IJS19_NSC_ILi32EEEEEESJ_PNS6_IJSD_lSK_EEESJ_S1O_NS1G_6fusion15FusionCallbacksIS1K_NS1P_17LinearCombinationISJ_fSJ_fLNS_15FloatRoundStyleE2EEESI_S1M_JEEES12_NS13_IS15_S17_NSW_INS6_IJS19_S18_EEENS6_IJSD_S19_EEEEEEENS5_17SM75_U16x8_LDSM_TENS5_14SM90_TMA_STOREES1Y_NS5_17SM90_U16x8_STSM_TENS5_9Copy_AtomIJNS5_17SM90_U32x4_STSM_NESJ_EEEvEEEvvEEEEvNT_6ParamsE)
        /*0cf4*/ 	.short	0x0210
        /*0cf6*/ 	.short	0x0770


	//----- nvinfo : EIATTR_SW_WAR
	.align		4
.L_45:
        /*0cf8*/ 	.byte	0x04, 0x36
        /*0cfa*/ 	.short	(.L_47 - .L_46)
.L_46:
        /*0cfc*/ 	.word	0x00000008
.L_47:


//--------------------- .nv.callgraph             --------------------------
	.section	.nv.callgraph,"",@"SHT_CUDA_CALLGRAPH"
	.align	4
	.sectionentsize	8
	.align		4
        /*0000*/ 	.word	0x00000000
	.align		4
        /*0004*/ 	.word	0xffffffff
	.align		4
        /*0008*/ 	.word	index@(_ZN7cutlass13device_kernelINS_4gemm6kernel13GemmUniversalINS1_17GroupProblemShapeIN4cute5tupleIJiiiEEEEENS1_10collective13CollectiveMmaINS1_39MainloopSm90ArrayTmaGmmaWarpSpecializedILi3ENS6_IJNS5_1CILi1EEESD_SD_EEENS1_40KernelPtrArrayTmaWarpSpecializedPingpongEEENS6_IJNSC_ILi128EEESH_SH_EEENS_6half_tEPNS6_IJlSD_NSC_ILi0EEEEEESJ_SM_NS5_8TiledMMAINS5_8MMA_AtomIJNS5_4SM904GMMA26MMA_64x128x16_F32F16F16_SSILNSQ_5MajorE0ELSS_0ELNSQ_7ScaleInE1ELST_1EEEEEENS5_6LayoutISE_NS6_IJSK_SK_SK_EEEEENS6_IJNS5_10UnderscoreESZ_SZ_EEEEENS5_13SM90_TMA_LOADENS5_14ComposedLayoutINS5_7SwizzleILi3ELi4ELi3EEENS5_18smem_ptr_flag_bitsILi16EEENSW_INS6_IJNSC_ILi8EEENSC_ILi64EEEEEENS6_IJS19_SD_EEEEEEEvNS5_8identityES12_S1D_vS1E_EENS_8epilogue10collective18CollectiveEpilogueINS1G_30Sm90PtrArrayTmaWarpSpecializedILi4ELi2ELi16ELb1ELb0ELi2EEEJSI_NS6_IJS19_NSC_ILi32EEEEEESJ_PNS6_IJSD_lSK_EEESJ_S1O_NS1G_6fusion15FusionCallbacksIS1K_NS1P_17LinearCombinationISJ_fSJ_fLNS_15FloatRoundStyleE2EEESI_S1M_JEEES12_NS13_IS15_S17_NSW_INS6_IJS19_S18_EEENS6_IJSD_S19_EEEEEEENS5_17SM75_U16x8_LDSM_TENS5_14SM90_TMA_STOREES1Y_NS5_17SM90_U16x8_STSM_TENS5_9Copy_AtomIJNS5_17SM90_U32x4_STSM_NESJ_EEEvEEEvvEEEEvNT_6ParamsE)
	.align		4
        /*000c*/ 	.word	index@(__assertfail)
	.align		4
        /*0010*/ 	.word	0x00000000
	.align		4
        /*0014*/ 	.word	0xfffffffe
	.align		4
        /*0018*/ 	.word	0x00000000
	.align		4
        /*001c*/ 	.word	0xfffffffd
	.align		4
        /*0020*/ 	.word	0x00000000
	.align		4
        /*0024*/ 	.word	0xfffffffc


//--------------------- .nv.constant4             --------------------------
	.section	.nv.constant4,"a",@progbits
	.align	8
	.align		8
.nv.constant4:
        /*0000*/ 	.dword	__assertfail
	.align		8
        /*0008*/ 	.dword	__unnamed_1
	.align		8
        /*0010*/ 	.dword	_ZN39_INTERNAL_2c6663ab_4_k_cu_1544e4c5_27904cuda3std3__45__cpo5beginE
	.align		8
        /*0018*/ 	.dword	_ZN39_INTERNAL_2c6663ab_4_k_cu_1544e4c5_27904cuda3std3__45__cpo3endE
	.align		8
        /*0020*/ 	.dword	_ZN39_INTERNAL_2c6663ab_4_k_cu_1544e4c5_27904cuda3std3__45__cpo6cbeginE
	.align		8
        /*0028*/ 	.dword	_ZN39_INTERNAL_2c6663ab_4_k_cu_1544e4c5_27904cuda3std3__45__cpo4cendE
	.align		8
        /*0030*/ 	.dword	_ZN39_INTERNAL_2c6663ab_4_k_cu_1544e4c5_27904cuda3std3__441_GLOBAL__N__2c6663ab_4_k_cu_1544e4c5_27906ignoreE
	.align		8
        /*0038*/ 	.dword	_ZN39_INTERNAL_2c6663ab_4_k_cu_1544e4c5_27904cuda3std3__419piecewise_constructE
	.align		8
        /*0040*/ 	.dword	_ZN39_INTERNAL_2c6663ab_4_k_cu_1544e4c5_27904cuda3std3__48in_placeE
	.align		8
        /*0048*/ 	.dword	_ZN39_INTERNAL_2c6663ab_4_k_cu_1544e4c5_27904cuda3std6ranges3__45__cpo4swapE
	.align		8
        /*0050*/ 	.dword	_ZN39_INTERNAL_2c6663ab_4_k_cu_1544e4c5_27904cuda3std6ranges3__45__cpo9iter_moveE
	.align		8
        /*0058*/ 	.dword	_ZN39_INTERNAL_2c6663ab_4_k_cu_1544e4c5_27904cute7productE
	.align		8
        /*0060*/ 	.dword	_ZN39_INTERNAL_2c6663ab_4_k_cu_1544e4c5_27904cute1_E
	.align		8
        /*0068*/ 	.dword	$str$24
	.align		8
        /*0070*/ 	.dword	$str$25


//--------------------- .text._ZN7cutlass13device_kernelINS_4gemm6kernel13GemmUniversalINS1_17GroupProblemShapeIN4cute5tupleIJiiiEEEEENS1_10collective13CollectiveMmaINS1_39MainloopSm90ArrayTmaGmmaWarpSpecializedILi3ENS6_IJNS5_1CILi1EEESD_SD_EEENS1_40KernelPtrArrayTmaWarpSpecializedPingpongEEENS6_IJNSC_ILi128EEESH_SH_EEENS_6half_tEPNS6_IJlSD_NSC_ILi0EEEEEESJ_SM_NS5_8TiledMMAINS5_8MMA_AtomIJNS5_4SM904GMMA26MMA_64x128x16_F32F16F16_SSILNSQ_5MajorE0ELSS_0ELNSQ_7ScaleInE1ELST_1EEEEEENS5_6LayoutISE_NS6_IJSK_SK_SK_EEEEENS6_IJNS5_10UnderscoreESZ_SZ_EEEEENS5_13SM90_TMA_LOADENS5_14ComposedLayoutINS5_7SwizzleILi3ELi4ELi3EEENS5_18smem_ptr_flag_bitsILi16EEENSW_INS6_IJNSC_ILi8EEENSC_ILi64EEEEEENS6_IJS19_SD_EEEEEEEvNS5_8identityES12_S1D_vS1E_EENS_8epilogue10collective18CollectiveEpilogueINS1G_30Sm90PtrArrayTmaWarpSpecializedILi4ELi2ELi16ELb1ELb0ELi2EEEJSI_NS6_IJS19_NSC_ILi32EEEEEESJ_PNS6_IJSD_lSK_EEESJ_S1O_NS1G_6fusion15FusionCallbacksIS1K_NS1P_17LinearCombinationISJ_fSJ_fLNS_15FloatRoundStyleE2EEESI_S1M_JEEES12_NS13_IS15_S17_NSW_INS6_IJS19_S18_EEENS6_IJSD_S19_EEEEEEENS5_17SM75_U16x8_LDSM_TENS5_14SM90_TMA_STOREES1Y_NS5_17SM90_U16x8_STSM_TENS5_9Copy_AtomIJNS5_17SM90_U32x4_STSM_NESJ_EEEvEEEvvEEEEvNT_6ParamsE --------------------------
	.section	.text._ZN7cutlass13device_kernelINS_4gemm6kernel13GemmUniversalINS1_17GroupProblemShapeIN4cute5tupleIJiiiEEEEENS1_10collective13CollectiveMmaINS1_39MainloopSm90ArrayTmaGmmaWarpSpecializedILi3ENS6_IJNS5_1CILi1EEESD_SD_EEENS1_40KernelPtrArrayTmaWarpSpecializedPingpongEEENS6_IJNSC_ILi128EEESH_SH_EEENS_6half_tEPNS6_IJlSD_NSC_ILi0EEEEEESJ_SM_NS5_8TiledMMAINS5_8MMA_AtomIJNS5_4SM904GMMA26MMA_64x128x16_F32F16F16_SSILNSQ_5MajorE0ELSS_0ELNSQ_7ScaleInE1ELST_1EEEEEENS5_6LayoutISE_NS6_IJSK_SK_SK_EEEEENS6_IJNS5_10UnderscoreESZ_SZ_EEEEENS5_13SM90_TMA_LOADENS5_14ComposedLayoutINS5_7SwizzleILi3ELi4ELi3EEENS5_18smem_ptr_flag_bitsILi16EEENSW_INS6_IJNSC_ILi8EEENSC_ILi64EEEEEENS6_IJS19_SD_EEEEEEEvNS5_8identityES12_S1D_vS1E_EENS_8epilogue10collective18CollectiveEpilogueINS1G_30Sm90PtrArrayTmaWarpSpecializedILi4ELi2ELi16ELb1ELb0ELi2EEEJSI_NS6_IJS19_NSC_ILi32EEEEEESJ_PNS6_IJSD_lSK_EEESJ_S1O_NS1G_6fusion15FusionCallbacksIS1K_NS1P_17LinearCombinationISJ_fSJ_fLNS_15FloatRoundStyleE2EEESI_S1M_JEEES12_NS13_IS15_S17_NSW_INS6_IJS19_S18_EEENS6_IJSD_S19_EEEEEEENS5_17SM75_U16x8_LDSM_TENS5_14SM90_TMA_STOREES1Y_NS5_17SM90_U16x8_STSM_TENS5_9Copy_AtomIJNS5_17SM90_U32x4_STSM_NESJ_EEEvEEEvvEEEEvNT_6ParamsE,"ax",@progbits
	.align	128
.text._ZN7cutlass13device_kernelINS_4gemm6kernel13GemmUniversalINS1_17GroupProblemShapeIN4cute5tupleIJiiiEEEEENS1_10collective13CollectiveMmaINS1_39MainloopSm90ArrayTmaGmmaWarpSpecializedILi3ENS6_IJNS5_1CILi1EEESD_SD_EEENS1_40KernelPtrArrayTmaWarpSpecializedPingpongEEENS6_IJNSC_ILi128EEESH_SH_EEENS_6half_tEPNS6_IJlSD_NSC_ILi0EEEEEESJ_SM_NS5_8TiledMMAINS5_8MMA_AtomIJNS5_4SM904GMMA26MMA_64x128x16_F32F16F16_SSILNSQ_5MajorE0ELSS_0ELNSQ_7ScaleInE1ELST_1EEEEEENS5_6LayoutISE_NS6_IJSK_SK_SK_EEEEENS6_IJNS5_10UnderscoreESZ_SZ_EEEEENS5_13SM90_TMA_LOADENS5_14ComposedLayoutINS5_7SwizzleILi3ELi4ELi3EEENS5_18smem_ptr_flag_bitsILi16EEENSW_INS6_IJNSC_ILi8EEENSC_ILi64EEEEEENS6_IJS19_SD_EEEEEEEvNS5_8identityES12_S1D_vS1E_EENS_8epilogue10collective18CollectiveEpilogueINS1G_30Sm90PtrArrayTmaWarpSpecializedILi4ELi2ELi16ELb1ELb0ELi2EEEJSI_NS6_IJS19_NSC_ILi32EEEEEESJ_PNS6_IJSD_lSK_EEESJ_S1O_NS1G_6fusion15FusionCallbacksIS1K_NS1P_17LinearCombinationISJ_fSJ_fLNS_15FloatRoundStyleE2EEESI_S1M_JEEES12_NS13_IS15_S17_NSW_INS6_IJS19_S18_EEENS6_IJSD_S19_EEEEEEENS5_17SM75_U16x8_LDSM_TENS5_14SM90_TMA_STOREES1Y_NS5_17SM90_U16x8_STSM_TENS5_9Copy_AtomIJNS5_17SM90_U32x4_STSM_NESJ_EEEvEEEvvEEEEvNT_6ParamsE:
        .type           _ZN7cutlass13device_kernelINS_4gemm6kernel13GemmUniversalINS1_17GroupProblemShapeIN4cute5tupleIJiiiEEEEENS1_10collective13CollectiveMmaINS1_39MainloopSm90ArrayTmaGmmaWarpSpecializedILi3ENS6_IJNS5_1CILi1EEESD_SD_EEENS1_40KernelPtrArrayTmaWarpSpecializedPingpongEEENS6_IJNSC_ILi128EEESH_SH_EEENS_6half_tEPNS6_IJlSD_NSC_ILi0EEEEEESJ_SM_NS5_8TiledMMAINS5_8MMA_AtomIJNS5_4SM904GMMA26MMA_64x128x16_F32F16F16_SSILNSQ_5MajorE0ELSS_0ELNSQ_7ScaleInE1ELST_1EEEEEENS5_6LayoutISE_NS6_IJSK_SK_SK_EEEEENS6_IJNS5_10UnderscoreESZ_SZ_EEEEENS5_13SM90_TMA_LOADENS5_14ComposedLayoutINS5_7SwizzleILi3ELi4ELi3EEENS5_18smem_ptr_flag_bitsILi16EEENSW_INS6_IJNSC_ILi8EEENSC_ILi64EEEEEENS6_IJS19_SD_EEEEEEEvNS5_8identityES12_S1D_vS1E_EENS_8epilogue10collective18CollectiveEpilogueINS1G_30Sm90PtrArrayTmaWarpSpecializedILi4ELi2ELi16ELb1ELb0ELi2EEEJSI_NS6_IJS19_NSC_ILi32EEEEEESJ_PNS6_IJSD_lSK_EEESJ_S1O_NS1G_6fusion15FusionCallbacksIS1K_NS1P_17LinearCombinationISJ_fSJ_fLNS_15FloatRoundStyleE2EEESI_S1M_JEEES12_NS13_IS15_S17_NSW_INS6_IJS19_S18_EEENS6_IJSD_S19_EEEEEEENS5_17SM75_U16x8_LDSM_TENS5_14SM90_TMA_STOREES1Y_NS5_17SM90_U16x8_STSM_TENS5_9Copy_AtomIJNS5_17SM90_U32x4_STSM_NESJ_EEEvEEEvvEEEEvNT_6ParamsE,@function
        .size           _ZN7cutlass13device_kernelINS_4gemm6kernel13GemmUniversalINS1_17GroupProblemShapeIN4cute5tupleIJiiiEEEEENS1_10collective13CollectiveMmaINS1_39MainloopSm90ArrayTmaGmmaWarpSpecializedILi3ENS6_IJNS5_1CILi1EEESD_SD_EEENS1_40KernelPtrArrayTmaWarpSpecializedPingpongEEENS6_IJNSC_ILi128EEESH_SH_EEENS_6half_tEPNS6_IJlSD_NSC_ILi0EEEEEESJ_SM_NS5_8TiledMMAINS5_8MMA_AtomIJNS5_4SM904GMMA26MMA_64x128x16_F32F16F16_SSILNSQ_5MajorE0ELSS_0ELNSQ_7ScaleInE1ELST_1EEEEEENS5_6LayoutISE_NS6_IJSK_SK_SK_EEEEENS6_IJNS5_10UnderscoreESZ_SZ_EEEEENS5_13SM90_TMA_LOADENS5_14ComposedLayoutINS5_7SwizzleILi3ELi4ELi3EEENS5_18smem_ptr_flag_bitsILi16EEENSW_INS6_IJNSC_ILi8EEENSC_ILi64EEEEEENS6_IJS19_SD_EEEEEEEvNS5_8identityES12_S1D_vS1E_EENS_8epilogue10collective18CollectiveEpilogueINS1G_30Sm90PtrArrayTmaWarpSpecializedILi4ELi2ELi16ELb1ELb0ELi2EEEJSI_NS6_IJS19_NSC_ILi32EEEEEESJ_PNS6_IJSD_lSK_EEESJ_S1O_NS1G_6fusion15FusionCallbacksIS1K_NS1P_17LinearCombinationISJ_fSJ_fLNS_15FloatRoundStyleE2EEESI_S1M_JEEES12_NS13_IS15_S17_NSW_INS6_IJS19_S18_EEENS6_IJSD_S19_EEEEEEENS5_17SM75_U16x8_LDSM_TENS5_14SM90_TMA_STOREES1Y_NS5_17SM90_U16x8_STSM_TENS5_9Copy_AtomIJNS5_17SM90_U32x4_STSM_NESJ_EEEvEEEvvEEEEvNT_6ParamsE,(.L_x_323 - _ZN7cutlass13device_kernelINS_4gemm6kernel13GemmUniversalINS1_17GroupProblemShapeIN4cute5tupleIJiiiEEEEENS1_10collective13CollectiveMmaINS1_39MainloopSm90ArrayTmaGmmaWarpSpecializedILi3ENS6_IJNS5_1CILi1EEESD_SD_EEENS1_40KernelPtrArrayTmaWarpSpecializedPingpongEEENS6_IJNSC_ILi128EEESH_SH_EEENS_6half_tEPNS6_IJlSD_NSC_ILi0EEEEEESJ_SM_NS5_8TiledMMAINS5_8MMA_AtomIJNS5_4SM904GMMA26MMA_64x128x16_F32F16F16_SSILNSQ_5MajorE0ELSS_0ELNSQ_7ScaleInE1ELST_1EEEEEENS5_6LayoutISE_NS6_IJSK_SK_SK_EEEEENS6_IJNS5_10UnderscoreESZ_SZ_EEEEENS5_13SM90_TMA_LOADENS5_14ComposedLayoutINS5_7SwizzleILi3ELi4ELi3EEENS5_18smem_ptr_flag_bitsILi16EEENSW_INS6_IJNSC_ILi8EEENSC_ILi64EEEEEENS6_IJS19_SD_EEEEEEEvNS5_8identityES12_S1D_vS1E_EENS_8epilogue10collective18CollectiveEpilogueINS1G_30Sm90PtrArrayTmaWarpSpecializedILi4ELi2ELi16ELb1ELb0ELi2EEEJSI_NS6_IJS19_NSC_ILi32EEEEEESJ_PNS6_IJSD_lSK_EEESJ_S1O_NS1G_6fusion15FusionCallbacksIS1K_NS1P_17LinearCombinationISJ_fSJ_fLNS_15FloatRoundStyleE2EEESI_S1M_JEEES12_NS13_IS15_S17_NSW_INS6_IJS19_S18_EEENS6_IJSD_S19_EEEEEEENS5_17SM75_U16x8_LDSM_TENS5_14SM90_TMA_STOREES1Y_NS5_17SM90_U16x8_STSM_TENS5_9Copy_AtomIJNS5_17SM90_U32x4_STSM_NESJ_EEEvEEEvvEEEEvNT_6ParamsE)
        .other          _ZN7cutlass13device_kernelINS_4gemm6kernel13GemmUniversalINS1_17GroupProblemShapeIN4cute5tupleIJiiiEEEEENS1_10collective13CollectiveMmaINS1_39MainloopSm90ArrayTmaGmmaWarpSpecializedILi3ENS6_IJNS5_1CILi1EEESD_SD_EEENS1_40KernelPtrArrayTmaWarpSpecializedPingpongEEENS6_IJNSC_ILi128EEESH_SH_EEENS_6half_tEPNS6_IJlSD_NSC_ILi0EEEEEESJ_SM_NS5_8TiledMMAINS5_8MMA_AtomIJNS5_4SM904GMMA26MMA_64x128x16_F32F16F16_SSILNSQ_5MajorE0ELSS_0ELNSQ_7ScaleInE1ELST_1EEEEEENS5_6LayoutISE_NS6_IJSK_SK_SK_EEEEENS6_IJNS5_10UnderscoreESZ_SZ_EEEEENS5_13SM90_TMA_LOADENS5_14ComposedLayoutINS5_7SwizzleILi3ELi4ELi3EEENS5_18smem_ptr_flag_bitsILi16EEENSW_INS6_IJNSC_ILi8EEENSC_ILi64EEEEEENS6_IJS19_SD_EEEEEEEvNS5_8identityES12_S1D_vS1E_EENS_8epilogue10collective18CollectiveEpilogueINS1G_30Sm90PtrArrayTmaWarpSpecializedILi4ELi2ELi16ELb1ELb0ELi2EEEJSI_NS6_IJS19_NSC_ILi32EEEEEESJ_PNS6_IJSD_lSK_EEESJ_S1O_NS1G_6fusion15FusionCallbacksIS1K_NS1P_17LinearCombinationISJ_fSJ_fLNS_15FloatRoundStyleE2EEESI_S1M_JEEES12_NS13_IS15_S17_NSW_INS6_IJS19_S18_EEENS6_IJSD_S19_EEEEEEENS5_17SM75_U16x8_LDSM_TENS5_14SM90_TMA_STOREES1Y_NS5_17SM90_U16x8_STSM_TENS5_9Copy_AtomIJNS5_17SM90_U32x4_STSM_NESJ_EEEvEEEvvEEEEvNT_6ParamsE,@"STO_CUDA_ENTRY STV_DEFAULT"
_ZN7cutlass13device_kernelINS_4gemm6kernel13GemmUniversalINS1_17GroupProblemShapeIN4cute5tupleIJiiiEEEEENS1_10collective13CollectiveMmaINS1_39MainloopSm90ArrayTmaGmmaWarpSpecializedILi3ENS6_IJNS5_1CILi1EEESD_SD_EEENS1_40KernelPtrArrayTmaWarpSpecializedPingpongEEENS6_IJNSC_ILi128EEESH_SH_EEENS_6half_tEPNS6_IJlSD_NSC_ILi0EEEEEESJ_SM_NS5_8TiledMMAINS5_8MMA_AtomIJNS5_4SM904GMMA26MMA_64x128x16_F32F16F16_SSILNSQ_5MajorE0ELSS_0ELNSQ_7ScaleInE1ELST_1EEEEEENS5_6LayoutISE_NS6_IJSK_SK_SK_EEEEENS6_IJNS5_10UnderscoreESZ_SZ_EEEEENS5_13SM90_TMA_LOADENS5_14ComposedLayoutINS5_7SwizzleILi3ELi4ELi3EEENS5_18smem_ptr_flag_bitsILi16EEENSW_INS6_IJNSC_ILi8EEENSC_ILi64EEEEEENS6_IJS19_SD_EEEEEEEvNS5_8identityES12_S1D_vS1E_EENS_8epilogue10collective18CollectiveEpilogueINS1G_30Sm90PtrArrayTmaWarpSpecializedILi4ELi2ELi16ELb1ELb0ELi2EEEJSI_NS6_IJS19_NSC_ILi32EEEEEESJ_PNS6_IJSD_lSK_EEESJ_S1O_NS1G_6fusion15FusionCallbacksIS1K_NS1P_17LinearCombinationISJ_fSJ_fLNS_15FloatRoundStyleE2EEESI_S1M_JEEES12_NS13_IS15_S17_NSW_INS6_IJS19_S18_EEENS6_IJSD_S19_EEEEEEENS5_17SM75_U16x8_LDSM_TENS5_14SM90_TMA_STOREES1Y_NS5_17SM90_U16x8_STSM_TENS5_9Copy_AtomIJNS5_17SM90_U32x4_STSM_NESJ_EEEvEEEvvEEEEvNT_6ParamsE:
[----:B------:R-:W1:Y:S08]  /*0000*/  LDC R1, c[0x0][0x28] ;  /* 0x00000a00ff017b82 */ /* 0x000e700000000800 */
[----:B------:R-:W2:Y:S01]  /*0010*/  LDC.64 R6, c[0x0][0x918] ;  /* 0x00024600ff067b82 */ /* 0x000ea20000000a00 */
[----:B------:R-:W-:Y:S01]  /*0020*/  ULDC.64 UR38, c[0x0][0x208] ;  /* 0x0000820000267ab9 */ /* 0x000fe20000000a00 */
[----:B------:R-:W3:Y:S01]  /*0030*/  S2R R33, SR_TID.X ;  /* 0x0000000000217919 */ /* 0x000ee20000002100 */
[----:B------:R-:W-:Y:S01]  /*0040*/  ULDC UR4, c[0x0][0x910] ;  /* 0x0002440000047ab9 */ /* 0x000fe20000000800 */
[----:B------:R-:W-:Y:S01]  /*0050*/  ULDC.64 UR20, c[0x0][0x8d0] ;  /* 0x0002340000147ab9 */ /* 0x000fe20000000a00 */
[----:B------:R-:W-:Y:S01]  /*0060*/  ULDC.64 UR14, c[0x0][0x8c8] ;  /* 0x00023200000e7ab9 */ /* 0x000fe20000000a00 */
[----:B------:R-:W-:Y:S01]  /*0070*/  CS2R R8, SRZ ;  /* 0x0000000000087805 */ /* 0x000fe2000001ff00 */
[----:B------:R-:W-:Y:S01]  /*0080*/  ULDC.64 UR22, c[0x0][0x8e8] ;  /* 0x00023a0000167ab9 */ /* 0x000fe20000000a00 */
[----:B------:R-:W-:Y:S01]  /*0090*/  S2UR UR6, SR_CTAID.Y ;  /* 0x00000000000679c3 */ /* 0x000fe20000002600 */
[----:B------:R-:W-:Y:S01]  /*00a0*/  ULDC.64 UR16, c[0x0][0x8e0] ;  /* 0x0002380000107ab9 */ /* 0x000fe20000000a00 */
[----:B--2---:R-:W2:Y:S01]  /*00b0*/  LDG.E R2, desc[UR38][R6.64] ;  /* 0x0000002606027981 */ /* 0x004ea2000c1e1900 */
[----:B------:R-:W-:-:S03]  /*00c0*/  IMAD.U32 R3, RZ, RZ, UR4 ;  /* 0x00000004ff037e24 */ /* 0x000fc6000f8e00ff */
[----:B------:R-:W4:Y:S01]  /*00d0*/  LDG.E R0, desc[UR38][R6.64+0x4] ;  /* 0x0000042606007981 */ /* 0x000f22000c1e1900 */
[----:B---3--:R-:W-:Y:S01]  /*00e0*/  LOP3.LUT R34, R33, 0x1f, RZ, 0xc0, !PT ;  /* 0x0000001f21227812 */ /* 0x008fe200078ec0ff */
[----:B------:R-:W-:Y:S01]  /*00f0*/  UISETP.NE.U32.AND UP0, UPT, UR20, URZ, UPT ;  /* 0x0000003f1400728c */ /* 0x000fe2000bf05070 */
[----:B------:R-:W3:Y:S01]  /*0100*/  S2UR UR51, SR_CTAID.X ;  /* 0x00000000003379c3 */ /* 0x000ee20000002500 */
[----:B------:R-:W-:Y:S01]  /*0110*/  ULDC UR4, c[0x0][0x908] ;  /* 0x0002420000047ab9 */ /* 0x000fe20000000800 */
[----:B------:R-:W-:Y:S01]  /*0120*/  ISETP.GE.AND P0, PT, R34, R3, PT ;  /* 0x000000032200720c */ /* 0x000fe20003f06270 */
[----:B------:R-:W-:Y:S02]  /*0130*/  UISETP.NE.AND.EX UP0, UPT, UR21, URZ, UPT, UP0 ;  /* 0x0000003f1500728c */ /* 0x000fe4000bf05300 */
[----:B------:R-:W-:-:S09]  /*0140*/  UISETP.NE.AND UP3, UPT, UR4, 0x1, UPT ;  /* 0x000000010400788c */ /* 0x000fd2000bf65270 */
[----:B------:R-:W-:Y:S01]  /*0150*/  @UP0 ULDC UR18, c[0x0][0x8dc] ;  /* 0x0002370000120ab9 */ /* 0x000fe20000000800 */
[----:B------:R-:W1:Y:S01]  /*0160*/  @!P0 LDC.64 R4, c[0x0][0x918] ;  /* 0x00024600ff048b82 */ /* 0x000e620000000a00 */
[----:B------:R-:W-:Y:S01]  /*0170*/  @UP3 ULDC UR8, c[0x0][0x10] ;  /* 0x0000040000083ab9 */ /* 0x000fe20000000800 */
[----:B------:R-:W-:Y:S01]  /*0180*/  @UP3 UMOV UR7, URZ ;  /* 0x0000003f00073c82 */ /* 0x000fe20008000000 */
[----:B------:R-:W-:Y:S01]  /*0190*/  @!UP3 ULDC UR10, c[0x0][0xc] ;  /* 0x00000300000abab9 */ /* 0x000fe20000000800 */
[----:B---3--:R-:W-:-:S03]  /*01a0*/  @UP3 UIMAD.WIDE.U32 UR8, UR51, UR8, UR6 ;  /* 0x00000008330832a5 */ /* 0x008fc6000f8e0006 */
[----:B------:R-:W-:Y:S01]  /*01b0*/  @UP3 UMOV UR7, URZ ;  /* 0x0000003f00073c82 */ /* 0x000fe20008000000 */
[----:B-1----:R-:W-:-:S05]  /*01c0*/  @!P0 IMAD.WIDE.U32 R4, R34, 0xc, R4 ;  /* 0x0000000c22048825 */ /* 0x002fca00078e0004 */
[----:B------:R1:W5:Y:S04]  /*01d0*/  @!P0 LDG.E R8, desc[UR38][R4.64] ;  /* 0x0000002604088981 */ /* 0x000368000c1e1900 */
[----:B------:R1:W5:Y:S01]  /*01e0*/  @!P0 LDG.E R9, desc[UR38][R4.64+0x4] ;  /* 0x0000042604098981 */ /* 0x000362000c1e1900 */
[----:B------:R-:W-:Y:S01]  /*01f0*/  ISETP.NE.U32.AND P0, PT, RZ, UR22, PT ;  /* 0x00000016ff007c0c */ /* 0x000fe2000bf05070 */
[----:B------:R-:W-:-:S03]  /*0200*/  @UP3 UIADD3 UR7, UR9, UR7, URZ ;  /* 0x0000000709073290 */ /* 0x000fc6000fffe03f */
[----:B------:R-:W-:Y:S02]  /*0210*/  ISETP.NE.AND.EX P0, PT, RZ, UR23, PT, P0 ;  /* 0x00000017ff007c0c */ /* 0x000fe4000bf05300 */
[----:B--2---:R-:W-:-:S13]  /*0220*/  R2UR UR12, R2 ;  /* 0x00000000020c72ca */ /* 0x004fda00000e0000 */
[----:B------:R-:W-:-:S04]  /*0230*/  UIADD3 UR11, UP1, UR12, UR14, URZ ;  /* 0x0000000e0c0b7290 */ /* 0x000fc8000ff3e03f */
[----:B------:R-:W-:Y:S02]  /*0240*/  ULEA.HI.X.SX32 UR12, UR12, UR15, 0x1, UP1 ;  /* 0x0000000f0c0c7291 */ /* 0x000fe400088f0e3f */
[----:B------:R-:W-:Y:S01]  /*0250*/  UIADD3 UR11, UP1, UR11, -0x1, URZ ;  /* 0xffffffff0b0b7890 */ /* 0x000fe2000ff3e03f */
[----:B----4-:R-:W-:-:S03]  /*0260*/  R2UR UR26, R0 ;  /* 0x00000000001a72ca */ /* 0x010fc600000e0000 */
[----:B------:R-:W-:Y:S02]  /*0270*/  UIADD3.X UR12, UR12, -0x1, URZ, UP1, !UPT ;  /* 0xffffffff0c0c7890 */ /* 0x000fe40008ffe43f */
[----:B------:R-:W-:-:S04]  /*0280*/  @UP0 UIADD3 UR18, UP1, UR11, UR18, URZ ;  /* 0x000000120b120290 */ /* 0x000fc8000ff3e03f */
[----:B------:R-:W-:-:S04]  /*0290*/  @UP0 UIADD3.X UR28, URZ, UR12, URZ, UP1, !UPT ;  /* 0x0000000c3f1c0290 */ /* 0x000fc80008ffe43f */
[----:B------:R-:W-:Y:S02]  /*02a0*/  @UP0 UIMAD.WIDE.U32 UR4, UR28, UR20, URZ ;  /* 0x000000141c0402a5 */ /* 0x000fe4000f8e003f */
[----:B------:R-:W-:Y:S02]  /*02b0*/  UIADD3 UR13, UP2, UR26, UR16, URZ ;  /* 0x000000101a0d7290 */ /* 0x000fe4000ff5e03f */
[----:B------:R-:W-:Y:S02]  /*02c0*/  @UP0 UIMAD.WIDE.U32 UR24, UP1, UR18, UR21, UR4 ;  /* 0x00000015121802a5 */ /* 0x000fe4000f820004 */
[----:B------:R-:W-:Y:S02]  /*02d0*/  @UP0 UIMAD.WIDE.U32 UR18, UR18, UR20, URZ ;  /* 0x00000014121202a5 */ /* 0x000fe4000f8e003f */
[----:B------:R-:W-:Y:S02]  /*02e0*/  @UP0 UIADD3.X UR27, URZ, URZ, URZ, UP1, !UPT ;  /* 0x0000003f3f1b0290 */ /* 0x000fe40008ffe43f */
[----:B------:R-:W-:Y:S01]  /*02f0*/  @UP0 UIADD3 URZ, UP1, UR19, UR24, URZ ;  /* 0x00000018133f0290 */ /* 0x000fe2000ff3e03f */
[----:B------:R-:W-:Y:S01]  /*0300*/  UMOV UR4, UR51 ;  /* 0x0000003300047c82 */ /* 0x000fe20008000000 */
[----:B------:R-:W-:Y:S01]  /*0310*/  UMOV UR5, URZ ;  /* 0x0000003f00057c82 */ /* 0x000fe20008000000 */
[----:B------:R-:W-:-:S02]  /*0320*/  ULEA.HI.X.SX32 UR9, UR26, UR17, 0x1, UP2 ;  /* 0x000000111a097291 */ /* 0x000fc400090f0e3f */
[----:B------:R-:W-:Y:S01]  /*0330*/  @!UP3 UIMAD.WIDE.U32 UR4, UR10, UR6, UR4 ;  /* 0x000000060a04b2a5 */ /* 0x000fe2000f8e0004 */
[----:B------:R-:W-:Y:S02]  /*0340*/  @UP0 UMOV UR26, UR25 ;  /* 0x00000019001a0c82 */ /* 0x000fe40008000000 */
[----:B------:R-:W-:Y:S02]  /*0350*/  @UP0 UIMAD.WIDE.U32.X UR18, UR28, UR21, UR26, UP1 ;  /* 0x000000151c1202a5 */ /* 0x000fe400088e041a */
[----:B------:R-:W-:Y:S02]  /*0360*/  UIADD3 UR6, UP1, UR13, -0x1, URZ ;  /* 0xffffffff0d067890 */ /* 0x000fe4000ff3e03f */
[----:B------:R-:W-:Y:S01]  /*0370*/  @!UP3 UMOV UR7, UR5 ;  /* 0x000000050007bc82 */ /* 0x000fe20008000000 */
[----:B------:R-:W-:Y:S01]  /*0380*/  @!UP3 UMOV UR8, UR4 ;  /* 0x000000040008bc82 */ /* 0x000fe20008000000 */
[----:B------:R-:W-:Y:S01]  /*0390*/  UIADD3.X UR5, UR9, -0x1, URZ, UP1, !UPT ;  /* 0xffffffff09057890 */ /* 0x000fe20008ffe43f */
[----:B------:R-:W-:Y:S01]  /*03a0*/  @UP0 UMOV UR11, UR18 ;  /* 0x00000012000b0c82 */ /* 0x000fe20008000000 */
[----:B------:R-:W-:Y:S01]  /*03b0*/  @UP0 UMOV UR12, UR19 ;  /* 0x00000013000c0c82 */ /* 0x000fe20008000000 */
[----:B-1----:R-:W-:Y:S09]  /*03c0*/  @!P0 BRA `(.L_x_0) ;  /* 0x00000000002c8947 */ /* 0x002ff20003800000 */
[----:B------:R-:W-:Y:S02]  /*03d0*/  ULDC UR4, c[0x0][0x8f4] ;  /* 0x00023d0000047ab9 */ /* 0x000fe40000000800 */
[----:B------:R-:W-:-:S04]  /*03e0*/  UIADD3 UR6, UP1, UR6, UR4, URZ ;  /* 0x0000000406067290 */ /* 0x000fc8000ff3e03f */
[----:B------:R-:W-:-:S04]  /*03f0*/  UIADD3.X UR9, URZ, UR5, URZ, UP1, !UPT ;  /* 0x000000053f097290 */ /* 0x000fc80008ffe43f */
[----:B------:R-:W-:-:S04]  /*0400*/  UIMAD.WIDE.U32 UR4, UR9, UR22, URZ ;  /* 0x00000016090472a5 */ /* 0x000fc8000f8e003f */
[----:B------:R-:W-:Y:S02]  /*0410*/  UIMAD.WIDE.U32 UR18, UP1, UR6, UR23, UR4 ;  /* 0x00000017061272a5 */ /* 0x000fe4000f820004 */
[----:B------:R-:W-:Y:S02]  /*0420*/  UIMAD.WIDE.U32 UR4, UR6, UR22, URZ ;  /* 0x00000016060472a5 */ /* 0x000fe4000f8e003f */
[----:B------:R-:W-:Y:S02]  /*0430*/  UIADD3.X UR25, URZ, URZ, URZ, UP1, !UPT ;  /* 0x0000003f3f197290 */ /* 0x000fe40008ffe43f */
[----:B------:R-:W-:Y:S01]  /*0440*/  UIADD3 URZ, UP1, UR5, UR18, URZ ;  /* 0x00000012053f7290 */ /* 0x000fe2000ff3e03f */
[----:B------:R-:W-:-:S03]  /*0450*/  UMOV UR24, UR19 ;  /* 0x0000001300187c82 */ /* 0x000fc60008000000 */
[----:B------:R-:W-:-:S07]  /*0460*/  UIMAD.WIDE.U32.X UR4, UR9, UR23, UR24, UP1 ;  /* 0x00000017090472a5 */ /* 0x000fce00088e0418 */
[----:B------:R-:W-:-:S05]  /*0470*/  UMOV UR6, UR4 ;  /* 0x0000000400067c82 */ /* 0x000fca0008000000 */
.L_x_0:
[----:B------:R-:W-:Y:S01]  /*0480*/  ULDC UR9, c[0x0][0x934] ;  /* 0x00024d0000097ab9 */ /* 0x000fe20000000800 */
[----:B------:R-:W-:Y:S01]  /*0490*/  ULDC UR10, c[0x0][0x904] ;  /* 0x00024100000a7ab9 */ /* 0x000fe20000000800 */
[----:B------:R-:W-:Y:S01]  /*04a0*/  ULDC UR4, c[0x0][0x938] ;  /* 0x00024e0000047ab9 */ /* 0x000fe20000000800 */
[----:B------:R-:W-:Y:S01]  /*04b0*/  USHF.L.U32 UR9, UR9, UR10, URZ ;  /* 0x0000000a09097299 */ /* 0x000fe2000800063f */
[----:B------:R-:W-:Y:S01]  /*04c0*/  SHF.R.U32.HI R13, RZ, 0x5, R33 ;  /* 0x00000005ff0d7819 */ /* 0x000fe20000011621 */
[----:B------:R-:W-:Y:S01]  /*04d0*/  USHF.L.U32 UR10, UR4, UR10, URZ ;  /* 0x0000000a040a7299 */ /* 0x000fe2000800063f */
[----:B------:R-:W-:Y:S01]  /*04e0*/  ULDC UR26, c[0x0][0x8d8] ;  /* 0x00023600001a7ab9 */ /* 0x000fe20000000800 */
[----:B------:R-:W-:Y:S02]  /*04f0*/  ULDC UR30, c[0x0][0x8f0] ;  /* 0x00023c00001e7ab9 */ /* 0x000fe40000000800 */
[----:B------:R-:W-:Y:S01]  /*0500*/  IMAD.U32 R10, RZ, RZ, UR9 ;  /* 0x00000009ff0a7e24 */ /* 0x000fe2000f8e00ff */
[----:B------:R-:W-:Y:S01]  /*0510*/  USHF.R.U64 UR11, UR11, UR26, UR12 ;  /* 0x0000001a0b0b7299 */ /* 0x000fe2000800120c */
[----:B------:R-:W-:Y:S01]  /*0520*/  IMAD.U32 R11, RZ, RZ, UR10 ;  /* 0x0000000aff0b7e24 */ /* 0x000fe2000f8e00ff */
[----:B------:R-:W-:-:S02]  /*0530*/  USHF.R.U64 UR6, UR6, UR30, UR5 ;  /* 0x0000001e06067299 */ /* 0x000fc40008001205 */
[----:B------:R-:W-:Y:S01]  /*0540*/  IABS R0, R10 ;  /* 0x0000000a00007213 */ /* 0x000fe20000000000 */
[----:B------:R-:W-:Y:S01]  /*0550*/  UIADD3 UR11, UR11, -0x1, UR9 ;  /* 0xffffffff0b0b7890 */ /* 0x000fe2000fffe009 */
[----:B------:R-:W-:Y:S01]  /*0560*/  IABS R2, R11 ;  /* 0x0000000b00027213 */ /* 0x000fe20000000000 */
[----:B------:R-:W-:Y:S01]  /*0570*/  UIADD3 UR6, UR6, -0x1, UR10 ;  /* 0xffffffff06067890 */ /* 0x000fe2000fffe00a */
[----:B------:R-:W-:Y:S01]  /*0580*/  R2UR UR28, R0 ;  /* 0x00000000001c72ca */ /* 0x000fe200000e0000 */
[----:B------:R-:W-:Y:S01]  /*0590*/  UMOV UR4, URZ ;  /* 0x0000003f00047c82 */ /* 0x000fe20008000000 */
[----:B------:R-:W-:Y:S01]  /*05a0*/  UISETP.GE.AND UP5, UPT, UR11, URZ, UPT ;  /* 0x0000003f0b00728c */ /* 0x000fe2000bfa6270 */
[----:B------:R-:W-:Y:S01]  /*05b0*/  IMAD.MOV.U32 R0, RZ, RZ, R2 ;  /* 0x000000ffff007224 */ /* 0x000fe200078e0002 */
[----:B------:R-:W-:Y:S01]  /*05c0*/  UISETP.NE.AND UP4, UPT, UR9, URZ, UPT ;  /* 0x0000003f0900728c */ /* 0x000fe2000bf85270 */
[----:B------:R-:W-:-:S03]  /*05d0*/  UMOV UR59, 0x1 ;  /* 0x00000001003b7882 */ /* 0x000fc60000000000 */
[----:B------:R-:W-:-:S05]  /*05e0*/  R2UR UR27, R0 ;  /* 0x00000000001b72ca */ /* 0x000fca00000e0000 */
[----:B------:R-:W1:Y:S08]  /*05f0*/  I2F.RP R0, UR28 ;  /* 0x0000001c00007d06 */ /* 0x000e700008209400 */
[----:B------:R-:W2:Y:S08]  /*0600*/  I2F.RP R4, UR27 ;  /* 0x0000001b00047d06 */ /* 0x000eb00008209400 */
[----:B-1----:R-:W1:Y:S08]  /*0610*/  MUFU.RCP R0, R0 ;  /* 0x0000000000007308 */ /* 0x002e700000001000 */
[----:B--2---:R-:W2:Y:S01]  /*0620*/  MUFU.RCP R4, R4 ;  /* 0x0000000400047308 */ /* 0x004ea20000001000 */
[----:B-1----:R-:W-:-:S02]  /*0630*/  VIADD R2, R0, 0xffffffe ;  /* 0x0ffffffe00027836 */ /* 0x002fc40000000000 */
[----:B------:R-:W-:-:S05]  /*0640*/  IMAD.U32 R0, RZ, RZ, UR11 ;  /* 0x0000000bff007e24 */ /* 0x000fca000f8e00ff */
[----:B------:R-:W1:Y:S01]  /*0650*/  F2I.FTZ.U32.TRUNC.NTZ R2, R2 ;  /* 0x0000000200027305 */ /* 0x000e62000021f000 */
[----:B------:R-:W-:Y:S01]  /*0660*/  IABS R0, R0 ;  /* 0x0000000000007213 */ /* 0x000fe20000000000 */
[----:B--2---:R-:W-:Y:S01]  /*0670*/  VIADD R5, R4, 0xffffffe ;  /* 0x0ffffffe04057836 */ /* 0x004fe20000000000 */
[----:B------:R-:W-:Y:S02]  /*0680*/  IABS R4, R10 ;  /* 0x0000000a00047213 */ /* 0x000fe40000000000 */
[----:B------:R-:W-:Y:S02]  /*0690*/  R2UR UR29, R0 ;  /* 0x00000000001d72ca */ /* 0x000fe400000e0000 */
[----:B------:R-:W-:Y:S01]  /*06a0*/  IADD3 R4, RZ, -R4, RZ ;  /* 0x80000004ff047210 */ /* 0x000fe20007ffe0ff */
[----:B------:R-:W2:Y:S01]  /*06b0*/  F2I.FTZ.U32.TRUNC.NTZ R5, R5 ;  /* 0x0000000500057305 */ /* 0x000ea2000021f000 */
[----:B-1----:R-:W-:Y:S01]  /*06c0*/  R2UR UR5, R2 ;  /* 0x00000000020572ca */ /* 0x002fe200000e0000 */
[----:B------:R-:W-:Y:S01]  /*06d0*/  IMAD.U32 R2, RZ, RZ, UR6 ;  /* 0x00000006ff027e24 */ /* 0x000fe2000f8e00ff */
[----:B--2---:R-:W-:-:S04]  /*06e0*/  R2UR UR13, R5 ;  /* 0x00000000050d72ca */ /* 0x004fc800000e0000 */
[----:B------:R-:W-:Y:S01]  /*06f0*/  IABS R5, R2 ;  /* 0x0000000200057213 */ /* 0x000fe20000000000 */
[----:B------:R-:W-:Y:S01]  /*0700*/  IMAD.MOV.U32 R2, RZ, RZ, R4 ;  /* 0x000000ffff027224 */ /* 0x000fe200078e0004 */
[----:B------:R-:W-:-:S05]  /*0710*/  IABS R4, R11 ;  /* 0x0000000b00047213 */ /* 0x000fca0000000000 */
[----:B------:R-:W-:Y:S01]  /*0720*/  UIADD3 UR12, URZ, -UR5, URZ ;  /* 0x800000053f0c7290 */ /* 0x000fe2000fffe03f */
[----:B------:R-:W-:Y:S01]  /*0730*/  IMAD.MOV.U32 R0, RZ, RZ, R5 ;  /* 0x000000ffff007224 */ /* 0x000fe200078e0005 */
[----:B------:R-:W-:Y:S02]  /*0740*/  R2UR UR31, R2 ;  /* 0x00000000021f72ca */ /* 0x000fe400000e0000 */
[----:B------:R-:W-:Y:S01]  /*0750*/  UIMAD UR12, UR12, UR28, URZ ;  /* 0x0000001c0c0c72a4 */ /* 0x000fe2000f8e023f */
[----:B------:R-:W-:Y:S01]  /*0760*/  IMAD.MOV R4, RZ, RZ, -R4 ;  /* 0x000000ffff047224 */ /* 0x000fe200078e0a04 */
[----:B------:R-:W1:Y:S01]  /*0770*/  SHFL.IDX PT, R2, R13, RZ, 0x1f ;  /* 0x00001fff0d027589 */ /* 0x000e6200000e0000 */
[----:B------:R-:W-:Y:S01]  /*0780*/  R2UR UR33, R0 ;  /* 0x00000000002172ca */ /* 0x000fe200000e0000 */
[----:B------:R-:W-:Y:S01]  /*0790*/  UIADD3 UR18, URZ, -UR13, URZ ;  /* 0x8000000d3f127290 */ /* 0x000fe2000fffe03f */
[----:B------:R-:W-:Y:S01]  /*07a0*/  IMAD.MOV.U32 R0, RZ, RZ, R4 ;  /* 0x000000ffff007224 */ /* 0x000fe200078e0004 */
[----:B------:R-:W-:-:S02]  /*07b0*/  UIMAD.WIDE.U32 UR4, UR5, UR12, UR4 ;  /* 0x0000000c050472a5 */ /* 0x000fc4000f8e0004 */
[----:B------:R-:W-:Y:S01]  /*07c0*/  UIMAD UR18, UR18, UR27, URZ ;  /* 0x0000001b121272a4 */ /* 0x000fe2000f8e023f */
[----:B------:R-:W-:Y:S01]  /*07d0*/  UMOV UR12, URZ ;  /* 0x0000003f000c7c82 */ /* 0x000fe20008000000 */
[----:B------:R-:W-:Y:S02]  /*07e0*/  R2UR UR32, R0 ;  /* 0x00000000002072ca */ /* 0x000fe400000e0000 */
[----:B------:R-:W-:Y:S01]  /*07f0*/  UIMAD.WIDE.U32 UR18, UR13, UR18, UR12 ;  /* 0x000000120d1272a5 */ /* 0x000fe2000f8e000c */
[----:B------:R-:W-:Y:S01]  /*0800*/  SHF.R.U32.HI R0, RZ, 0x7, R33 ;  /* 0x00000007ff007819 */ /* 0x000fe20000011621 */
[----:B------:R-:W-:Y:S01]  /*0810*/  ULOP3.LUT UR12, URZ, UR9, URZ, 0x33, !UPT ;  /* 0x000000093f0c7292 */ /* 0x000fe2000f8e333f */
[----:B------:R-:W-:Y:S01]  /*0820*/  UMOV UR13, UR5 ;  /* 0x00000005000d7c82 */ /* 0x000fe20008000000 */
[----:B------:R-:W-:Y:S02]  /*0830*/  UIMAD.WIDE.U32 UR24, UR19, UR33, URZ ;  /* 0x00000021131872a5 */ /* 0x000fe4000f8e003f */
[----:B------:R-:W-:Y:S01]  /*0840*/  UIMAD.WIDE.U32 UR4, UR13, UR29, URZ ;  /* 0x0000001d0d0472a5 */ /* 0x000fe2000f8e003f */
[----:B------:R-:W2:Y:S03]  /*0850*/  SHFL.IDX PT, R0, R0, RZ, 0x1f ;  /* 0x00001fff00007589 */ /* 0x000ea600000e0000 */
[----:B------:R-:W-:-:S02]  /*0860*/  UIMAD UR5, UR5, UR31, UR29 ;  /* 0x0000001f050572a4 */ /* 0x000fc4000f8e021d */
[----:B------:R-:W-:Y:S01]  /*0870*/  UIMAD UR25, UR25, UR32, UR33 ;  /* 0x00000020191972a4 */ /* 0x000fe2000f8e0221 */
[----:B-1----:R-:W-:Y:S01]  /*0880*/  R2UR UR29, R2 ;  /* 0x00000000021d72ca */ /* 0x002fe200000e0000 */
[----:B------:R-:W-:Y:S02]  /*0890*/  UISETP.GT.U32.AND UP1, UPT, UR28, UR5, UPT ;  /* 0x000000051c00728c */ /* 0x000fe4000bf24070 */
[----:B------:R-:W-:Y:S02]  /*08a0*/  UISETP.GT.U32.AND UP2, UPT, UR27, UR25, UPT ;  /* 0x000000191b00728c */ /* 0x000fe4000bf44070 */
[----:B------:R-:W-:-:S07]  /*08b0*/  ULOP3.LUT UR33, URZ, UR10, URZ, 0x33, !UPT ;  /* 0x0000000a3f217292 */ /* 0x000fce000f8e333f */
[----:B------:R-:W-:Y:S01]  /*08c0*/  @!UP1 UIADD3 UR5, UR5, -UR28, URZ ;  /* 0x8000001c05059290 */ /* 0x000fe2000fffe03f */
[----:B------:R-:W-:Y:S01]  /*08d0*/  ISETP.NE.AND P1, PT, RZ, UR29, PT ;  /* 0x0000001dff007c0c */ /* 0x000fe2000bf25270 */
[----:B------:R-:W-:Y:S02]  /*08e0*/  @!UP2 UIADD3 UR25, UR25, -UR27, URZ ;  /* 0x8000001b1919a290 */ /* 0x000fe4000fffe03f */
[----:B------:R-:W-:Y:S02]  /*08f0*/  UISETP.GT.U32.AND UP6, UPT, UR28, UR5, UPT ;  /* 0x000000051c00728c */ /* 0x000fe4000bfc4070 */
[----:B------:R-:W-:Y:S01]  /*0900*/  UISETP.GT.U32.AND UP1, UPT, UR27, UR25, UPT ;  /* 0x000000191b00728c */ /* 0x000fe2000bf24070 */
[----:B--2---:R-:W-:Y:S01]  /*0910*/  R2UR UR18, R0 ;  /* 0x00000000001272ca */ /* 0x004fe200000e0000 */
[----:B------:R-:W-:Y:S02]  /*0920*/  USHF.R.S32.HI UR4, URZ, 0x1f, UR29 ;  /* 0x0000001f3f047899 */ /* 0x000fe4000801141d */
[----:B------:R-:W-:-:S02]  /*0930*/  UISETP.NE.AND UP2, UPT, UR10, URZ, UPT ;  /* 0x0000003f0a00728c */ /* 0x000fc4000bf45270 */
[----:B------:R-:W-:-:S03]  /*0940*/  ULEA.HI UR4, UR4, UR29, URZ, 0x2 ;  /* 0x0000001d04047291 */ /* 0x000fc6000f8f103f */
[----:B------:R-:W-:Y:S02]  /*0950*/  @!UP6 UIADD3 UR5, UR5, -UR28, URZ ;  /* 0x8000001c0505e290 */ /* 0x000fe4000fffe03f */
[----:B------:R-:W-:Y:S02]  /*0960*/  UISETP.GE.AND UP6, UPT, UR6, URZ, UPT ;  /* 0x0000003f0600728c */ /* 0x000fe4000bfc6270 */
[----:B------:R-:W-:Y:S02]  /*0970*/  @!UP1 UIADD3 UR25, UR25, -UR27, URZ ;  /* 0x8000001b19199290 */ /* 0x000fe4000fffe03f */
[----:B------:R-:W-:Y:S02]  /*0980*/  @!UP5 UIADD3 UR5, -UR5, URZ, URZ ;  /* 0x0000003f0505d290 */ /* 0x000fe4000fffe13f */
[----:B------:R-:W-:Y:S02]  /*0990*/  ULOP3.LUT UR4, UR4, 0xfffffffc, URZ, 0xc0, !UPT ;  /* 0xfffffffc04047892 */ /* 0x000fe4000f8ec03f */
[----:B------:R-:W-:-:S02]  /*09a0*/  USEL UR5, UR12, UR5, !UP4 ;  /* 0x000000050c057287 */ /* 0x000fc4000e000000 */
[----:B------:R-:W-:Y:S02]  /*09b0*/  UIADD3 UR52, UR29, -UR4, URZ ;  /* 0x800000041d347290 */ /* 0x000fe4000fffe03f */
[----:B------:R-:W-:Y:S02]  /*09c0*/  @!UP6 UIADD3 UR25, -UR25, URZ, URZ ;  /* 0x0000003f1919e290 */ /* 0x000fe4000fffe13f */
[----:B------:R-:W-:Y:S02]  /*09d0*/  UIADD3 UR5, UR11, -UR5, URZ ;  /* 0x800000050b057290 */ /* 0x000fe4000fffe03f */
[----:B------:R-:W-:Y:S02]  /*09e0*/  USEL UR25, UR33, UR25, !UP2 ;  /* 0x0000001921197287 */ /* 0x000fe4000d000000 */
[----:B------:R-:W-:Y:S02]  /*09f0*/  UISETP.NE.AND UP1, UPT, UR18, URZ, UPT ;  /* 0x0000003f1200728c */ /* 0x000fe4000bf25270 */
[----:B------:R-:W-:-:S02]  /*0a00*/  UIADD3 UR25, UR6, -UR25, URZ ;  /* 0x8000001906197290 */ /* 0x000fc4000fffe03f */
[----:B------:R-:W-:Y:S02]  /*0a10*/  UISETP.EQ.AND UP5, UPT, UR52, 0x3, !UP1 ;  /* 0x000000033400788c */ /* 0x000fe4000cfa2270 */
[----:B------:R-:W-:Y:S02]  /*0a20*/  UIMAD UR24, UR5, UR25, URZ ;  /* 0x00000019051872a4 */ /* 0x000fe4000f8e023f */
[----:B------:R-:W-:Y:S02]  /*0a30*/  USEL UR4, UR25, UR5, !UP3 ;  /* 0x0000000519047287 */ /* 0x000fe4000d800000 */
[----:B------:R-:W-:Y:S02]  /*0a40*/  USHF.R.S32.HI UR25, URZ, 0x1f, UR24 ;  /* 0x0000001f3f197899 */ /* 0x000fe40008011418 */
[----:B------:R-:W-:Y:S01]  /*0a50*/  USHF.R.S32.HI UR5, URZ, 0x1f, UR4 ;  /* 0x0000001f3f057899 */ /* 0x000fe20008011404 */
[----:B------:R-:W-:Y:S01]  /*0a60*/  IMAD.U32 R6, RZ, RZ, UR24 ;  /* 0x00000018ff067e24 */ /* 0x000fe2000f8e00ff */
[----:B------:R-:W-:Y:S01]  /*0a70*/  USEL UR59, UR59, 0x2, UP5 ;  /* 0x000000023b3b7887 */ /* 0x000fe2000a800000 */
[----:B------:R-:W-:-:S02]  /*0a80*/  IMAD.U32 R4, RZ, RZ, UR4 ;  /* 0x00000004ff047e24 */ /* 0x000fc4000f8e00ff */
[----:B------:R-:W-:Y:S02]  /*0a90*/  IMAD.U32 R7, RZ, RZ, UR25 ;  /* 0x00000019ff077e24 */ /* 0x000fe4000f8e00ff */
[----:B------:R-:W-:Y:S01]  /*0aa0*/  IMAD.U32 R5, RZ, RZ, UR5 ;  /* 0x00000005ff057e24 */ /* 0x000fe2000f8e00ff */
[----:B------:R-:W-:Y:S06]  /*0ab0*/  @P1 BRA `(.L_x_1) ;  /* 0x0000000000841947 */ /* 0x000fec0003800000 */
[----:B------:R-:W-:Y:S01]  /*0ac0*/  ELECT P1, URZ, PT ;  /* 0x00000000003f782f */ /* 0x000fe20003820000 */
[----:B------:R-:W-:-:S12]  /*0ad0*/  BSSY B0, `(.L_x_1) ;  /* 0x000001f000007945 */ /* 0x000fd80003800000 */
[----:B------:R-:W-:Y:S05]  /*0ae0*/  @!P1 BRA `(.L_x_2) ;  /* 0x0000000000749947 */ /* 0x000fea0003800000 */
[----:B------:R-:W1:Y:S01]  /*0af0*/  S2UR UR6, SR_CgaCtaId ;  /* 0x00000000000679c3 */ /* 0x000e620000008800 */
[----:B------:R-:W-:Y:S01]  /*0b00*/  UMOV UR4, 0x400 ;  /* 0x0000040000047882 */ /* 0x000fe20000000000 */
[----:B------:R-:W-:Y:S01]  /*0b10*/  UMOV UR5, 0x1 ;  /* 0x0000000100057882 */ /* 0x000fe20000000000 */
[----:B------:R-:W-:Y:S02]  /*0b20*/  UMOV UR24, 0x140 ;  /* 0x0000014000187882 */ /* 0x000fe40000000000 */
[----:B------:R-:W-:-:S04]  /*0b30*/  UIADD3 UR24, -UR24, 0x100000, URZ ;  /* 0x0010000018187890 */ /* 0x000fc8000fffe13f */
[----:B------:R-:W-:Y:S02]  /*0b40*/  USHF.L.U32 UR25, UR24, 0xb, URZ ;  /* 0x0000000b18197899 */ /* 0x000fe4000800063f */
[----:B------:R-:W-:Y:S02]  /*0b50*/  USHF.L.U32 UR24, UR24, 0x1, URZ ;  /* 0x0000000118187899 */ /* 0x000fe4000800063f */
[----:B-1----:R-:W-:Y:S02]  /*0b60*/  ULEA UR6, UR6, UR4, 0x18 ;  /* 0x0000000406067291 */ /* 0x002fe4000f8ec03f */
[----:B------:R-:W-:-:S04]  /*0b70*/  UIADD3 UR4, -UR5, 0x100000, URZ ;  /* 0x0010000005047890 */ /* 0x000fc8000fffe13f */
[----:B------:R-:W-:Y:S02]  /*0b80*/  USHF.L.U32 UR5, UR4, 0xb, URZ ;  /* 0x0000000b04057899 */ /* 0x000fe4000800063f */
[----:B------:R-:W-:Y:S01]  /*0b90*/  USHF.L.U32 UR4, UR4, 0x1, URZ ;  /* 0x0000000104047899 */ /* 0x000fe2000800063f */
[----:B------:R-:W1:Y:S11]  /*0ba0*/  FENCE.VIEW.ASYNC.S ;  /* 0x00000000000073c6 */ /* 0x000e760000000000 */
[----:B-1----:R1:W2:Y:S01]  /*0bb0*/  SYNCS.EXCH.64 URZ, [UR6+0x34400], UR4 ;  /* 0x03440004063f75b2 */ /* 0x0022a20008000100 */
[----:B------:R1:W3:Y:S01]  /*0bc0*/  SYNCS.EXCH.64 URZ, [UR6+0x34440], UR24 ;  /* 0x03444018063f75b2 */ /* 0x0002e20008000100 */
[----:B------:R1:W4:Y:S01]  /*0bd0*/  SYNCS.EXCH.64 URZ, [UR6+0x34408], UR4 ;  /* 0x03440804063f75b2 */ /* 0x0003220008000100 */
[----:B------:R1:W1:Y:S01]  /*0be0*/  SYNCS.EXCH.64 URZ, [UR6+0x34448], UR24 ;  /* 0x03444818063f75b2 */ /* 0x0002620008000100 */
        /* <DEDUP_REMOVED lines=12> */
[----:B------:R-:W-:Y:S01]  /*0cb0*/  NOP ;  /* 0x0000000000007918 */ /* 0x000fe20000000000 */
.L_x_2:
[----:B-1----:R-:W-:Y:S05]  /*0cc0*/  BSYNC B0 ;  /* 0x0000000000007941 */ /* 0x002fea0003800000 */
.L_x_1:
[----:B------:R-:W1:Y:S01]  /*0cd0*/  SHFL.IDX PT, R0, R13, RZ, 0x1f ;  /* 0x00001fff0d007589 */ /* 0x000e6200000e0000 */
[----:B------:R-:W-:Y:S01]  /*0ce0*/  UIADD3 UR29, UR18, -0x1, URZ ;  /* 0xffffffff121d7890 */ /* 0x000fe2000fffe03f */
[----:B------:R-:W-:Y:S01]  /*0cf0*/  NOP ;  /* 0x0000000000007918 */ /* 0x000fe20000000000 */
[----:B------:R-:W-:Y:S02]  /*0d00*/  UISETP.LT.U32.AND UP6, UPT, UR52, 0x2, !UP1 ;  /* 0x000000023400788c */ /* 0x000fe4000cfc1070 */
[----:B------:R-:W-:Y:S02]  /*0d10*/  UISETP.GE.U32.AND UP5, UPT, UR29, 0x2, UPT ;  /* 0x000000021d00788c */ /* 0x000fe4000bfa6070 */
[----:B------:R-:W-:-:S04]  /*0d20*/  USEL UR42, URZ, 0x1, !UP6 ;  /* 0x000000013f2a7887 */ /* 0x000fc8000f000000 */
[----:B------:R-:W-:Y:S01]  /*0d30*/  USEL UR42, UR42, 0x2, UP5 ;  /* 0x000000022a2a7887 */ /* 0x000fe2000a800000 */
[----:B-1----:R-:W-:-:S13]  /*0d40*/  ISETP.NE.AND P1, PT, R0, RZ, PT ;  /* 0x000000ff0000720c */ /* 0x002fda0003f25270 */
[----:B------:R-:W-:Y:S05]  /*0d50*/  @P1 BRA `(.L_x_3) ;  /* 0x0000000000501947 */ /* 0x000fea0003800000 */
[----:B------:R-:W1:Y:S01]  /*0d60*/  S2UR UR5, SR_CgaCtaId ;  /* 0x00000000000579c3 */ /* 0x000e620000008800 */
[----:B------:R-:W-:Y:S01]  /*0d70*/  UMOV UR4, 0x400 ;  /* 0x0000040000047882 */ /* 0x000fe20000000000 */
[----:B------:R-:W-:Y:S01]  /*0d80*/  UMOV UR24, 0x1 ;  /* 0x0000000100187882 */ /* 0x000fe20000000000 */
[----:B------:R-:W-:Y:S01]  /*0d90*/  UMOV UR11, 0x80 ;  /* 0x00000080000b7882 */ /* 0x000fe20000000000 */
[----:B------:R-:W-:-:S04]  /*0da0*/  UIADD3 UR24, -UR24, 0x100000, URZ ;  /* 0x0010000018187890 */ /* 0x000fc8000fffe13f */
[----:B------:R-:W-:Y:S02]  /*0db0*/  USHF.L.U32 UR25, UR24, 0xb, URZ ;  /* 0x0000000b18197899 */ /* 0x000fe4000800063f */
[----:B------:R-:W-:Y:S01]  /*0dc0*/  USHF.L.U32 UR24, UR24, 0x1, URZ ;  /* 0x0000000118187899 */ /* 0x000fe2000800063f */
[----:B------:R-:W-:Y:S01]  /*0dd0*/  ELECT P1, URZ, PT ;  /* 0x00000000003f782f */ /* 0x000fe20003820000 */
[----:B-1----:R-:W-:Y:S02]  /*0de0*/  ULEA UR6, UR5, UR4, 0x18 ;  /* 0x0000000405067291 */ /* 0x002fe4000f8ec03f */
[----:B------:R-:W-:-:S04]  /*0df0*/  UIADD3 UR4, -UR11, 0x100000, URZ ;  /* 0x001000000b047890 */ /* 0x000fc8000fffe13f */
[----:B------:R-:W-:Y:S02]  /*0e00*/  USHF.L.U32 UR5, UR4, 0xb, URZ ;  /* 0x0000000b04057899 */ /* 0x000fe4000800063f */
[----:B------:R-:W-:Y:S01]  /*0e10*/  USHF.L.U32 UR4, UR4, 0x1, URZ ;  /* 0x0000000104047899 */ /* 0x000fe2000800063f */
[----:B------:R-:W1:Y:S03]  /*0e20*/  FENCE.VIEW.ASYNC.S ;  /* 0x00000000000073c6 */ /* 0x000e660000000000 */
[----:B-1----:R1:W1:Y:S08]  /*0e30*/  SYNCS.EXCH.64 URZ, [UR6+0x34480], UR24 ;  /* 0x03448018063f75b2 */ /* 0x0022700008000100 */
[----:B------:R1:W1:Y:S01]  /*0e40*/  SYNCS.EXCH.64 URZ, [UR6+0x34498], UR4 ;  /* 0x03449804063f75b2 */ /* 0x0002620008000100 */
[----:B------:R1:W1:Y:S01]  /*0e50*/  SYNCS.EXCH.64 URZ, [UR6+0x34488], UR24 ;  /* 0x03448818063f75b2 */ /* 0x0002620008000100 */
[----:B------:R1:W1:Y:S01]  /*0e60*/  SYNCS.EXCH.64 URZ, [UR6+0x344a0], UR4 ;  /* 0x0344a004063f75b2 */ /* 0x0002620008000100 */
[----:B------:R1:W1:Y:S01]  /*0e70*/  SYNCS.EXCH.64 URZ, [UR6+0x34490], UR24 ;  /* 0x03449018063f75b2 */ /* 0x0002620008000100 */
[----:B------:R1:W1:Y:S01]  /*0e80*/  SYNCS.EXCH.64 URZ, [UR6+0x344a8], UR4 ;  /* 0x0344a804063f75b2 */ /* 0x0002620008000100 */
[----:B------:R-:W-:Y:S01]  /*0e90*/  NOP ;  /* 0x0000000000007918 */ /* 0x000fe20000000000 */
.L_x_3:
[----:B------:R-:W2:Y:S01]  /*0ea0*/  SHFL.IDX PT, R0, R13, RZ, 0x1f ;  /* 0x00001fff0d007589 */ /* 0x000ea200000e0000 */
[----:B------:R-:W-:Y:S01]  /*0eb0*/  UISETP.EQ.AND UP6, UPT, UR52, 0x2, !UP1 ;  /* 0x000000023400788c */ /* 0x000fe2000cfc2270 */
[----:B------:R-:W-:-:S03]  /*0ec0*/  NOP ;  /* 0x0000000000007918 */ /* 0x000fc60000000000 */
[----:B------:R-:W-:-:S04]  /*0ed0*/  USEL UR61, URZ, 0x1, !UP6 ;  /* 0x000000013f3d7887 */ /* 0x000fc8000f000000 */
[----:B------:R-:W-:Y:S01]  /*0ee0*/  USEL UR61, UR61, 0x2, UP5 ;  /* 0x000000023d3d7887 */ /* 0x000fe2000a800000 */
[----:B--2---:R-:W-:-:S13]  /*0ef0*/  ISETP.NE.AND P1, PT, R0, RZ, PT ;  /* 0x000000ff0000720c */ /* 0x004fda0003f25270 */
[----:B------:R-:W-:Y:S05]  /*0f00*/  @P1 BRA `(.L_x_4) ;  /* 0x0000000000581947 */ /* 0x000fea0003800000 */
[----:B-1----:R-:W1:Y:S01]  /*0f10*/  S2UR UR5, SR_CgaCtaId ;  /* 0x00000000000579c3 */ /* 0x002e620000008800 */
[----:B------:R-:W-:Y:S01]  /*0f20*/  UMOV UR4, 0x400 ;  /* 0x0000040000047882 */ /* 0x000fe20000000000 */
[----:B------:R-:W-:Y:S01]  /*0f30*/  UMOV UR11, 0x20 ;  /* 0x00000020000b7882 */ /* 0x000fe20000000000 */
[----:B------:R-:W-:Y:S01]  /*0f40*/  UMOV UR24, 0x80 ;  /* 0x0000008000187882 */ /* 0x000fe20000000000 */
[----:B------:R-:W-:Y:S01]  /*0f50*/  ELECT P1, URZ, PT ;  /* 0x00000000003f782f */ /* 0x000fe20003820000 */
        /* <DEDUP_REMOVED lines=8> */
[----:B-1----:R2:W1:Y:S01]  /*0fe0*/  SYNCS.EXCH.64 URZ, [UR6+0x344b0], UR4 ;  /* 0x0344b004063f75b2 */ /* 0x0024620008000100 */
[----:B------:R2:W1:Y:S01]  /*0ff0*/  SYNCS.EXCH.64 URZ, [UR6+0x344d0], UR24 ;  /* 0x0344d018063f75b2 */ /* 0x0004620008000100 */
[----:B------:R2:W1:Y:S01]  /*1000*/  SYNCS.EXCH.64 URZ, [UR6+0x344b8], UR4 ;  /* 0x0344b804063f75b2 */ /* 0x0004620008000100 */
[----:B------:R2:W1:Y:S01]  /*1010*/  SYNCS.EXCH.64 URZ, [UR6+0x344d8], UR24 ;  /* 0x0344d818063f75b2 */ /* 0x0004620008000100 */
[----:B------:R2:W1:Y:S01]  /*1020*/  SYNCS.EXCH.64 URZ, [UR6+0x344c0], UR4 ;  /* 0x0344c004063f75b2 */ /* 0x0004620008000100 */
[----:B------:R2:W1:Y:S01]  /*1030*/  SYNCS.EXCH.64 URZ, [UR6+0x344e0], UR24 ;  /* 0x0344e018063f75b2 */ /* 0x0004620008000100 */
[----:B------:R2:W1:Y:S01]  /*1040*/  SYNCS.EXCH.64 URZ, [UR6+0x344c8], UR4 ;  /* 0x0344c804063f75b2 */ /* 0x0004620008000100 */
[----:B------:R2:W1:Y:S02]  /*1050*/  SYNCS.EXCH.64 URZ, [UR6+0x344e8], UR24 ;  /* 0x0344e818063f75b2 */ /* 0x0004640008000100 */
[----:B--2---:R-:W-:Y:S01]  /*1060*/  NOP ;  /* 0x0000000000007918 */ /* 0x004fe20000000000 */
.L_x_4:
[----:B------:R-:W2:Y:S01]  /*1070*/  SHFL.IDX PT, R2, R13, RZ, 0x1f ;  /* 0x00001fff0d027589 */ /* 0x000ea200000e0000 */
[----:B------:R-:W-:Y:S01]  /*1080*/  ELECT P1, URZ, PT ;  /* 0x00000000003f782f */ /* 0x000fe20003820000 */
[----:B------:R-:W3:Y:S01]  /*1090*/  LDC.64 R14, c[0x0][0x8f8] ;  /* 0x00023e00ff0e7b82 */ /* 0x000ee20000000a00 */
[----:B------:R-:W-:Y:S01]  /*10a0*/  ELECT P2, URZ, PT ;  /* 0x00000000003f782f */ /* 0x000fe20003840000 */
[----:B------:R-:W4:Y:S01]  /*10b0*/  SHFL.IDX PT, R0, R13, RZ, 0x1f ;  /* 0x00001fff0d007589 */ /* 0x000f2200000e0000 */
[----:B------:R-:W-:Y:S01]  /*10c0*/  UMOV UR11, 0x20 ;  /* 0x00000020000b7882 */ /* 0x000fe20000000000 */
[----:B-1----:R-:W-:Y:S01]  /*10d0*/  UMOV UR25, 0x80 ;  /* 0x0000008000197882 */ /* 0x002fe20000000000 */
[----:B------:R-:W-:Y:S01]  /*10e0*/  NOP ;  /* 0x0000000000007918 */ /* 0x000fe20000000000 */
[----:B------:R-:W-:Y:S01]  /*10f0*/  ULDC UR60, c[0x0][0xc] ;  /* 0x00000300003c7ab9 */ /* 0x000fe20000000800 */
[----:B------:R-:W-:Y:S02]  /*1100*/  IMAD.MOV.U32 R16, RZ, RZ, -0x1 ;  /* 0xffffffffff107424 */ /* 0x000fe400078e00ff */
[----:B------:R-:W-:-:S02]  /*1110*/  IMAD.MOV.U32 R17, RZ, RZ, -0x1 ;  /* 0xffffffffff117424 */ /* 0x000fc400078e00ff */
[----:B------:R-:W-:Y:S01]  /*1120*/  IMAD.MOV.U32 R18, RZ, RZ, -0x1 ;  /* 0xffffffffff127424 */ /* 0x000fe200078e00ff */
[----:B--2---:R-:W-:Y:S02]  /*1130*/  ISETP.NE.OR P1, PT, R2, RZ, !P1 ;  /* 0x000000ff0200720c */ /* 0x004fe40004f25670 */
[----:B----4-:R-:W-:Y:S02]  /*1140*/  ISETP.NE.OR P2, PT, R0, RZ, !P2 ;  /* 0x000000ff0000720c */ /* 0x010fe40005745670 */
[----:B------:R-:W-:-:S09]  /*1150*/  MOV R0, UR7 ;  /* 0x0000000700007c02 */ /* 0x000fd20008000f00 */
[----:B------:R-:W-:Y:S02]  /*1160*/  VOTEU.ALL UP6, P1 ;  /* 0x00000000003f7886 */ /* 0x000fe400008c0000 */
[----:B------:R-:W-:-:S03]  /*1170*/  VOTEU.ALL UP5, P2 ;  /* 0x00000000003f7886 */ /* 0x000fc600010a0000 */
[----:B------:R-:W1:Y:S01]  /*1180*/  @!UP6 S2UR UR5, SR_CgaCtaId ;  /* 0x000000000005e9c3 */ /* 0x000e620000008800 */
[----:B------:R-:W-:-:S07]  /*1190*/  @!UP6 UMOV UR4, 0x400 ;  /* 0x000004000004e882 */ /* 0x000fce0000000000 */
[----:B------:R-:W2:Y:S01]  /*11a0*/  @!UP5 S2UR UR24, SR_CgaCtaId ;  /* 0x000000000018d9c3 */ /* 0x000ea20000008800 */
[----:B-1----:R-:W-:Y:S02]  /*11b0*/  @!UP6 ULEA UR6, UR5, UR4, 0x18 ;  /* 0x000000040506e291 */ /* 0x002fe4000f8ec03f */
[----:B------:R-:W-:-:S04]  /*11c0*/  @!UP6 UIADD3 UR4, -UR11, 0x100000, URZ ;  /* 0x001000000b04e890 */ /* 0x000fc8000fffe13f */
[----:B------:R-:W-:Y:S02]  /*11d0*/  @!UP6 USHF.L.U32 UR5, UR4, 0xb, URZ ;  /* 0x0000000b0405e899 */ /* 0x000fe4000800063f */
[----:B------:R-:W-:Y:S01]  /*11e0*/  @!UP6 USHF.L.U32 UR4, UR4, 0x1, URZ ;  /* 0x000000010404e899 */ /* 0x000fe2000800063f */
[----:B------:R-:W-:Y:S01]  /*11f0*/  VOTEU.ALL UP6, P1 ;  /* 0x00000000003f7886 */ /* 0x000fe200008c0000 */
[----:B------:R-:W-:Y:S02]  /*1200*/  @!UP5 UMOV UR11, 0x400 ;  /* 0x00000400000bd882 */ /* 0x000fe40000000000 */
[----:B--2---:R-:W-:Y:S02]  /*1210*/  @!UP5 ULEA UR11, UR24, UR11, 0x18 ;  /* 0x0000000b180bd291 */ /* 0x004fe4000f8ec03f */
[----:B------:R-:W-:-:S04]  /*1220*/  @!UP5 UIADD3 UR24, -UR25, 0x100000, URZ ;  /* 0x001000001918d890 */ /* 0x000fc8000fffe13f */
[----:B------:R-:W-:Y:S02]  /*1230*/  @!UP5 USHF.L.U32 UR25, UR24, 0xb, URZ ;  /* 0x0000000b1819d899 */ /* 0x000fe4000800063f */
[----:B------:R-:W-:Y:S01]  /*1240*/  @!UP5 USHF.L.U32 UR24, UR24, 0x1, URZ ;  /* 0x000000011818d899 */ /* 0x000fe2000800063f */
[----:B------:R-:W-:Y:S01]  /*1250*/  VOTEU.ALL UP5, P1 ;  /* 0x00000000003f7886 */ /* 0x000fe200008a0000 */
[----:B---3--:R-:W-:Y:S01]  /*1260*/  ISETP.LE.U32.AND P1, PT, R14, UR8, PT ;  /* 0x000000080e007c0c */ /* 0x008fe2000bf23070 */
[----:B------:R-:W1:Y:S02]  /*1270*/  FENCE.VIEW.ASYNC.S ;  /* 0x00000000000073c6 */ /* 0x000e640000000000 */
[----:B-1----:R-:W1:Y:S01]  /*1280*/  @!UP6 SYNCS.EXCH.64 URZ, [UR6+0x344f0], UR4 ;  /* 0x0344f004063fe5b2 */ /* 0x002e620008000100 */
[----:B------:R-:W-:Y:S01]  /*1290*/  VOTEU.ALL UP6, P2 ;  /* 0x00000000003f7886 */ /* 0x000fe200010c0000 */
[----:B------:R-:W-:Y:S01]  /*12a0*/  ISETP.GE.U32.AND.EX P1, PT, R0, R15, PT, P1 ;  /* 0x0000000f0000720c */ /* 0x000fe20003f26110 */
[----:B------:R2:W1:Y:S01]  /*12b0*/  @!UP5 SYNCS.EXCH.64 URZ, [UR6+0x344f8], UR4 ;  /* 0x0344f804063fd5b2 */ /* 0x0004620008000100 */
[----:B------:R-:W-:Y:S01]  /*12c0*/  VOTEU.ALL UP5, P2 ;  /* 0x00000000003f7886 */ /* 0x000fe200010a0000 */
[----:B------:R-:W-:Y:S01]  /*12d0*/  NOP ;  /* 0x0000000000007918 */ /* 0x000fe20000000000 */
[----:B--2---:R-:W-:Y:S01]  /*12e0*/  ULDC.U8 UR4, c[0x0][0x900] ;  /* 0x0002400000047ab9 */ /* 0x004fe20000000000 */
[----:B------:R-:W-:Y:S01]  /*12f0*/  UMOV UR5, URZ ;  /* 0x0000003f00057c82 */ /* 0x000fe20008000000 */
[----:B------:R-:W-:Y:S01]  /*1300*/  ISETP.NE.AND P3, PT, RZ, UR4, PT ;  /* 0x00000004ff007c0c */ /* 0x000fe2000bf65270 */
[----:B------:R-:W-:Y:S01]  /*1310*/  UMOV UR4, URZ ;  /* 0x0000003f00047c82 */ /* 0x000fe20008000000 */
[----:B------:R-:W1:Y:S01]  /*1320*/  @!UP6 SYNCS.EXCH.64 URZ, [UR11+0x34500], UR24 ;  /* 0x034500180b3fe5b2 */ /* 0x000e620008000100 */
[----:B------:R-:W-:Y:S01]  /*1330*/  VOTEU.ALL UP6, P2 ;  /* 0x00000000003f7886 */ /* 0x000fe200010c0000 */
[----:B------:R-:W-:Y:S01]  /*1340*/  UMOV UR6, URZ ;  /* 0x0000003f00067c82 */ /* 0x000fe20008000000 */
[----:B------:R-:W-:Y:S01]  /*1350*/  P2R R20, PR, RZ, 0x8 ;  /* 0x00000008ff147803 */ /* 0x000fe20000000000 */
[----:B------:R-:W1:Y:S01]  /*1360*/  @!UP5 SYNCS.EXCH.64 URZ, [UR11+0x34508], UR24 ;  /* 0x034508180b3fd5b2 */ /* 0x000e620008000100 */
[----:B------:R-:W-:Y:S01]  /*1370*/  VOTEU.ALL UP5, P2 ;  /* 0x00000000003f7886 */ /* 0x000fe200010a0000 */
[----:B------:R-:W1:Y:S04]  /*1380*/  @!UP6 SYNCS.EXCH.64 URZ, [UR11+0x34510], UR24 ;  /* 0x034510180b3fe5b2 */ /* 0x000e680008000100 */
[----:B------:R2:W1:Y:S01]  /*1390*/  @!UP5 SYNCS.EXCH.64 URZ, [UR11+0x34518], UR24 ;  /* 0x034518180b3fd5b2 */ /* 0x0004620008000100 */
[----:B------:R-:W-:Y:S01]  /*13a0*/  NOP ;  /* 0x0000000000007918 */ /* 0x000fe20000000000 */
[----:B--2---:R-:W-:Y:S01]  /*13b0*/  UMOV UR11, URZ ;  /* 0x0000003f000b7c82 */ /* 0x004fe20008000000 */
[----:B-1----:R-:W-:Y:S06]  /*13c0*/  BAR.SYNC.DEFER_BLOCKING 0x0 ;  /* 0x0000000000007b1d */ /* 0x002fec0000010000 */
[----:B------:R-:W-:Y:S05]  /*13d0*/  @P3 BRA P1, `(.L_x_5) ;  /* 0x0000001400f43947 */ /* 0x000fea0000800000 */
[----:B------:R-:W-:Y:S01]  /*13e0*/  IMAD.U32 R15, RZ, RZ, UR7 ;  /* 0x00000007ff0f7e24 */ /* 0x000fe2000f8e00ff */
[----:B------:R-:W-:Y:S01]  /*13f0*/  ISETP.LE.U32.AND P1, PT, R6, UR8, PT ;  /* 0x0000000806007c0c */ /* 0x000fe2000bf23070 */
[----:B------:R-:W-:Y:S01]  /*1400*/  UMOV UR5, URZ ;  /* 0x0000003f00057c82 */ /* 0x000fe20008000000 */
[----:B------:R-:W-:Y:S01]  /*1410*/  UMOV UR6, URZ ;  /* 0x0000003f00067c82 */ /* 0x000fe20008000000 */
[----:B------:R-:W-:Y:S01]  /*1420*/  UMOV UR11, URZ ;  /* 0x0000003f000b7c82 */ /* 0x000fe20008000000 */
[----:B------:R-:W-:Y:S01]  /*1430*/  ISETP.GE.U32.AND.EX P1, PT, R15, R7, PT, P1 ;  /* 0x000000070f00720c */ /* 0x000fe20003f26110 */
[----:B------:R-:W-:-:S12]  /*1440*/  UMOV UR4, URZ ;  /* 0x0000003f00047c82 */ /* 0x000fd80008000000 */
[----:B------:R-:W-:Y:S05]  /*1450*/  @!P1 BRA `(.L_x_6) ;  /* 0x0000001000c09947 */ /* 0x000fea0003800000 */
[----:B------:R-:W-:Y:S01]  /*1460*/  VIADD R2, R34, 0x20 ;  /* 0x0000002022027836 */ /* 0x000fe20000000000 */
[----:B-----5:R-:W-:Y:S01]  /*1470*/  MOV R17, R9 ;  /* 0x0000000900117202 */ /* 0x020fe20000000f00 */
[----:B------:R-:W-:Y:S02]  /*1480*/  IMAD.MOV.U32 R0, RZ, RZ, R34 ;  /* 0x000000ffff007224 */ /* 0x000fe400078e0022 */
[----:B------:R-:W-:Y:S01]  /*1490*/  IMAD.MOV.U32 R12, RZ, RZ, R8 ;  /* 0x000000ffff0c7224 */ /* 0x000fe200078e0008 */
[----:B------:R-:W-:-:S13]  /*14a0*/  ISETP.GE.AND P1, PT, R2, R3, PT ;  /* 0x000000030200720c */ /* 0x000fda0003f26270 */
[----:B------:R-:W1:Y:S01]  /*14b0*/  @!P1 LDC.64 R14, c[0x0][0x918] ;  /* 0x00024600ff0e9b82 */ /* 0x000e620000000a00 */
[----:B------:R-:W-:Y:S01]  /*14c0*/  @!P1 VIADD R7, R0, 0x20 ;  /* 0x0000002000079836 */ /* 0x000fe20000000000 */
[----:B------:R-:W-:Y:S02]  /*14d0*/  UIADD3 UR16, UP5, UR16, -0x1, URZ ;  /* 0xffffffff10107890 */ /* 0x000fe4000ffbe03f */
[----:B------:R-:W-:Y:S01]  /*14e0*/  UIADD3 UR14, UP6, UR14, -0x1, URZ ;  /* 0xffffffff0e0e7890 */ /* 0x000fe2000ffde03f */
[----:B------:R-:W-:Y:S01]  /*14f0*/  BSSY B0, `(.L_x_7) ;  /* 0x000004f000007945 */ /* 0x000fe20003800000 */
[----:B------:R-:W-:Y:S01]  /*1500*/  UIADD3.X UR17, UR17, -0x1, URZ, UP5, !UPT ;  /* 0xffffffff11117890 */ /* 0x000fe2000affe43f */
[----:B-1----:R-:W-:-:S05]  /*1510*/  @!P1 IMAD.WIDE R14, R7, 0xc, R14 ;  /* 0x0000000c070e9825 */ /* 0x002fca00078e020e */
[----:B------:R1:W5:Y:S04]  /*1520*/  @!P1 LDG.E R8, desc[UR38][R14.64] ;  /* 0x000000260e089981 */ /* 0x000368000c1e1900 */
[----:B------:R1:W5:Y:S01]  /*1530*/  @!P1 LDG.E R9, desc[UR38][R14.64+0x4] ;  /* 0x000004260e099981 */ /* 0x000362000c1e1900 */
[----:B------:R-:W-:Y:S01]  /*1540*/  ISETP.GE.AND P1, PT, R0, R3, PT ;  /* 0x000000030000720c */ /* 0x000fe20003f26270 */
[----:B------:R-:W-:Y:S01]  /*1550*/  UIADD3.X UR15, UR15, -0x1, URZ, UP6, !UPT ;  /* 0xffffffff0f0f7890 */ /* 0x000fe2000b7fe43f */
[----:B------:R-:W-:Y:S01]  /*1560*/  CS2R R6, SRZ ;  /* 0x0000000000067805 */ /* 0x000fe2000001ff00 */
[----:B------:R-:W-:Y:S01]  /*1570*/  UIADD3 UR4, UR9, -0x1, URZ ;  /* 0xffffffff09047890 */ /* 0x000fe2000fffe03f */
[----:B------:R-:W-:Y:S01]  /*1580*/  IMAD.MOV.U32 R27, RZ, RZ, 0x7fffffff ;  /* 0x7fffffffff1b7424 */ /* 0x000fe200078e00ff */
[----:B------:R-:W-:Y:S01]  /*1590*/  UIADD3 UR5, UR10, -0x1, URZ ;  /* 0xffffffff0a057890 */ /* 0x000fe2000fffe03f */
[----:B------:R-:W-:-:S07]  /*15a0*/  IMAD.MOV.U32 R29, RZ, RZ, RZ ;  /* 0x000000ffff1d7224 */ /* 0x000fce00078e00ff */
[----:B-1----:R-:W-:Y:S05]  /*15b0*/  @P1 BRA `(.L_x_8) ;  /* 0x0000000400081947 */ /* 0x002fea0003800000 */
[----:B------:R-:W-:Y:S02]  /*15c0*/  PLOP3.LUT P3, PT, PT, PT, UP0, 0x80, 0x0 ;  /* 0x000000000000781c */ /* 0x000fe40003f6f008 */
[C---:B------:R-:W-:Y:S02]  /*15d0*/  IADD3 R21, P2, R17.reuse, UR16, RZ ;  /* 0x0000001011157c10 */ /* 0x040fe4000ff5e0ff */
[C---:B------:R-:W-:Y:S02]  /*15e0*/  IADD3 R23, P1, R12.reuse, UR14, RZ ;  /* 0x0000000e0c177c10 */ /* 0x040fe4000ff3e0ff */
[----:B------:R-:W-:Y:S02]  /*15f0*/  LEA.HI.X.SX32 R22, R17, UR17, 0x1, P2 ;  /* 0x0000001111167c11 */ /* 0x000fe400090f0eff */
[----:B------:R-:W-:-:S05]  /*1600*/  LEA.HI.X.SX32 R12, R12, UR15, 0x1, P1 ;  /* 0x0000000f0c0c7c11 */ /* 0x000fca00088f0eff */
[----:B------:R-:W-:Y:S05]  /*1610*/  @!P3 BRA `(.L_x_9) ;  /* 0x000000000030b947 */ /* 0x000fea0003800000 */
[----:B------:R-:W-:Y:S02]  /*1620*/  ULDC UR6, c[0x0][0x8dc] ;  /* 0x0002370000067ab9 */ /* 0x000fe40000000800 */
[----:B------:R-:W-:-:S05]  /*1630*/  IADD3 R17, P1, R23, UR6, RZ ;  /* 0x0000000617117c10 */ /* 0x000fca000ff3e0ff */
[----:B------:R-:W-:-:S04]  /*1640*/  IMAD.X R23, RZ, RZ, R12, P1 ;  /* 0x000000ffff177224 */ /* 0x000fc800008e060c */
[----:B------:R-:W-:-:S04]  /*1650*/  IMAD.WIDE.U32 R4, R23, UR20, RZ ;  /* 0x0000001417047c25 */ /* 0x000fc8000f8e00ff */
[----:B------:R-:W-:-:S04]  /*1660*/  IMAD.WIDE.U32 R14, P1, R17, UR21, R4 ;  /* 0x00000015110e7c25 */ /* 0x000fc8000f820004 */
[----:B------:R-:W-:-:S04]  /*1670*/  IMAD.WIDE.U32 R4, R17, UR20, RZ ;  /* 0x0000001411047c25 */ /* 0x000fc8000f8e00ff */
[----:B------:R-:W-:Y:S01]  /*1680*/  IMAD.X R19, RZ, RZ, RZ, P1 ;  /* 0x000000ffff137224 */ /* 0x000fe200008e06ff */
[----:B------:R-:W-:Y:S01]  /*1690*/  IADD3 RZ, P1, R5, R14, RZ ;  /* 0x0000000e05ff7210 */ /* 0x000fe20007f3e0ff */
[----:B------:R-:W-:-:S04]  /*16a0*/  IMAD.MOV.U32 R18, RZ, RZ, R15 ;  /* 0x000000ffff127224 */ /* 0x000fc800078e000f */
[----:B------:R-:W-:-:S04]  /*16b0*/  IMAD.WIDE.U32.X R4, R23, UR21, R18, P1 ;  /* 0x0000001517047c25 */ /* 0x000fc800088e0412 */
[----:B------:R-:W-:Y:S02]  /*16c0*/  IMAD.MOV.U32 R23, RZ, RZ, R4 ;  /* 0x000000ffff177224 */ /* 0x000fe400078e0004 */
[----:B------:R-:W-:-:S07]  /*16d0*/  IMAD.MOV.U32 R12, RZ, RZ, R5 ;  /* 0x000000ffff0c7224 */ /* 0x000fce00078e0005 */
.L_x_9:
[----:B------:R-:W-:Y:S05]  /*16e0*/  @!P0 BRA `(.L_x_10) ;  /* 0x0000000000308947 */ /* 0x000fea0003800000 */
[----:B------:R-:W-:Y:S02]  /*16f0*/  ULDC UR6, c[0x0][0x8f4] ;  /* 0x00023d0000067ab9 */ /* 0x000fe40000000800 */
[----:B------:R-:W-:-:S05]  /*1700*/  IADD3 R17, P1, R21, UR6, RZ ;  /* 0x0000000615117c10 */ /* 0x000fca000ff3e0ff */
[----:B------:R-:W-:-:S04]  /*1710*/  IMAD.X R21, RZ, RZ, R22, P1 ;  /* 0x000000ffff157224 */ /* 0x000fc800008e0616 */
[----:B------:R-:W-:-:S04]  /*1720*/  IMAD.WIDE.U32 R4, R21, UR22, RZ ;  /* 0x0000001615047c25 */ /* 0x000fc8000f8e00ff */
[----:B------:R-:W-:-:S04]  /*1730*/  IMAD.WIDE.U32 R14, P1, R17, UR23, R4 ;  /* 0x00000017110e7c25 */ /* 0x000fc8000f820004 */
[----:B------:R-:W-:Y:S01]  /*1740*/  IMAD.WIDE.U32 R4, R17, UR22, RZ ;  /* 0x0000001611047c25 */ /* 0x000fe2000f8e00ff */
[----:B------:R-:W-:-:S03]  /*1750*/  IADD3.X R19, RZ, RZ, RZ, P1, !PT ;  /* 0x000000ffff137210 */ /* 0x000fc60000ffe4ff */
[----:B------:R-:W-:Y:S01]  /*1760*/  IMAD.MOV.U32 R18, RZ, RZ, R15 ;  /* 0x000000ffff127224 */ /* 0x000fe200078e000f */
[----:B------:R-:W-:-:S05]  /*1770*/  IADD3 RZ, P1, R5, R14, RZ ;  /* 0x0000000e05ff7210 */ /* 0x000fca0007f3e0ff */
[----:B------:R-:W-:-:S04]  /*1780*/  IMAD.WIDE.U32.X R4, R21, UR23, R18, P1 ;  /* 0x0000001715047c25 */ /* 0x000fc800088e0412 */
[----:B------:R-:W-:Y:S02]  /*1790*/  IMAD.MOV.U32 R21, RZ, RZ, R4 ;  /* 0x000000ffff157224 */ /* 0x000fe400078e0004 */
[----:B------:R-:W-:-:S07]  /*17a0*/  IMAD.MOV.U32 R22, RZ, RZ, R5 ;  /* 0x000000ffff167224 */ /* 0x000fce00078e0005 */
.L_x_10:
[----:B------:R-:W-:Y:S02]  /*17b0*/  SHF.R.U64 R4, R21, UR30, R22 ;  /* 0x0000001e15047c19 */ /* 0x000fe40008001216 */
[----:B------:R-:W-:-:S03]  /*17c0*/  SHF.R.U64 R5, R23, UR26, R12 ;  /* 0x0000001a17057c19 */ /* 0x000fc6000800120c */
[----:B------:R-:W-:Y:S02]  /*17d0*/  VIADD R14, R4, UR5 ;  /* 0x00000005040e7c36 */ /* 0x000fe40008000000 */
[----:B------:R-:W-:-:S03]  /*17e0*/  VIADD R17, R5, UR4 ;  /* 0x0000000405117c36 */ /* 0x000fc60008000000 */
[----:B------:R-:W-:Y:S02]  /*17f0*/  IABS R12, R14 ;  /* 0x0000000e000c7213 */ /* 0x000fe40000000000 */
[----:B------:R-:W-:-:S03]  /*1800*/  IABS R15, R17 ;  /* 0x00000011000f7213 */ /* 0x000fc60000000000 */
[----:B------:R-:W-:-:S04]  /*1810*/  IMAD.HI.U32 R5, R12, UR19, RZ ;  /* 0x000000130c057c27 */ /* 0x000fc8000f8e00ff */
[----:B------:R-:W-:-:S04]  /*1820*/  IMAD.HI.U32 R4, R15, UR13, RZ ;  /* 0x0000000d0f047c27 */ /* 0x000fc8000f8e00ff */
[----:B------:R-:W-:Y:S02]  /*1830*/  IMAD R5, R5, UR32, R12 ;  /* 0x0000002005057c24 */ /* 0x000fe4000f8e020c */
[----:B------:R-:W-:Y:S02]  /*1840*/  IMAD R4, R4, UR31, R15 ;  /* 0x0000001f04047c24 */ /* 0x000fe4000f8e020f */
[----:B------:R-:W-:Y:S01]  /*1850*/  IMAD.U32 R15, RZ, RZ, UR12 ;  /* 0x0000000cff0f7e24 */ /* 0x000fe2000f8e00ff */
[----:B------:R-:W-:Y:S01]  /*1860*/  ISETP.LT.U32.AND P2, PT, R5, UR27, PT ;  /* 0x0000001b05007c0c */ /* 0x000fe2000bf41070 */
[----:B------:R-:W-:Y:S01]  /*1870*/  IMAD.U32 R12, RZ, RZ, UR33 ;  /* 0x00000021ff0c7e24 */ /* 0x000fe2000f8e00ff */
[----:B------:R-:W-:-:S11]  /*1880*/  ISETP.LT.U32.AND P1, PT, R4, UR28, PT ;  /* 0x0000001c04007c0c */ /* 0x000fd6000bf21070 */
[----:B------:R-:W-:Y:S01]  /*1890*/  @!P2 VIADD R5, R5, -UR27 ;  /* 0x8000001b0505ac36 */ /* 0x000fe20008000000 */
[----:B------:R-:W-:Y:S01]  /*18a0*/  ISETP.GE.AND P2, PT, R17, RZ, PT ;  /* 0x000000ff1100720c */ /* 0x000fe20003f46270 */
[----:B------:R-:W-:Y:S01]  /*18b0*/  @!P1 VIADD R4, R4, -UR28 ;  /* 0x8000001c04049c36 */ /* 0x000fe20008000000 */
[----:B------:R-:W-:Y:S02]  /*18c0*/  ISETP.GE.AND P1, PT, R14, RZ, PT ;  /* 0x000000ff0e00720c */ /* 0x000fe40003f26270 */
[----:B------:R-:W-:Y:S02]  /*18d0*/  ISETP.LT.U32.AND P4, PT, R5, UR27, PT ;  /* 0x0000001b05007c0c */ /* 0x000fe4000bf81070 */
[----:B------:R-:W-:-:S11]  /*18e0*/  ISETP.LT.U32.AND P3, PT, R4, UR28, PT ;  /* 0x0000001c04007c0c */ /* 0x000fd6000bf61070 */
[----:B------:R-:W-:Y:S02]  /*18f0*/  @!P4 IADD3 R5, R5, -UR27, RZ ;  /* 0x8000001b0505cc10 */ /* 0x000fe4000fffe0ff */
[----:B------:R-:W-:Y:S01]  /*1900*/  @!P3 VIADD R4, R4, -UR28 ;  /* 0x8000001c0404bc36 */ /* 0x000fe20008000000 */
[----:B------:R-:W-:Y:S02]  /*1910*/  PLOP3.LUT P3, PT, PT, PT, UP4, 0x80, 0x0 ;  /* 0x000000000000781c */ /* 0x000fe40003f6f048 */
[----:B------:R-:W-:Y:S01]  /*1920*/  @!P1 IMAD.MOV R5, RZ, RZ, -R5 ;  /* 0x000000ffff059224 */ /* 0x000fe200078e0a05 */
[----:B------:R-:W-:Y:S01]  /*1930*/  PLOP3.LUT P4, PT, PT, PT, UP2, 0x80, 0x0 ;  /* 0x000000000000781c */ /* 0x000fe20003f8f028 */
[----:B------:R-:W-:Y:S01]  /*1940*/  @!P2 IMAD.MOV R4, RZ, RZ, -R4 ;  /* 0x000000ffff04a224 */ /* 0x000fe200078e0a04 */
[----:B------:R-:W-:Y:S02]  /*1950*/  PLOP3.LUT P1, PT, PT, PT, UP3, 0x80, 0x0 ;  /* 0x000000000000781c */ /* 0x000fe40003f2f038 */
[----:B------:R-:W-:-:S02]  /*1960*/  SEL R5, R12, R5, !P4 ;  /* 0x000000050c057207 */ /* 0x000fc40006000000 */
[----:B------:R-:W-:-:S03]  /*1970*/  SEL R4, R15, R4, !P3 ;  /* 0x000000040f047207 */ /* 0x000fc60005800000 */
[----:B------:R-:W-:Y:S02]  /*1980*/  IMAD.IADD R5, R14, 0x1, -R5 ;  /* 0x000000010e057824 */ /* 0x000fe400078e0a05 */
[----:B------:R-:W-:-:S04]  /*1990*/  IMAD.IADD R12, R17, 0x1, -R4 ;  /* 0x00000001110c7824 */ /* 0x000fc800078e0a04 */
[----:B------:R-:W-:Y:S01]  /*19a0*/  IMAD R27, R12, R5, RZ ;  /* 0x000000050c1b7224 */ /* 0x000fe200078e02ff */
[----:B------:R-:W-:-:S04]  /*19b0*/  SEL R4, R5, R12, !P1 ;  /* 0x0000000c05047207 */ /* 0x000fc80004800000 */
[----:B------:R-:W-:Y:S02]  /*19c0*/  SHF.R.S32.HI R5, RZ, 0x1f, R4 ;  /* 0x0000001fff057819 */ /* 0x000fe40000011404 */
[----:B------:R-:W-:-:S07]  /*19d0*/  SHF.R.S32.HI R29, RZ, 0x1f, R27 ;  /* 0x0000001fff1d7819 */ /* 0x000fce000001141b */
.L_x_8:
[----:B------:R-:W-:Y:S05]  /*19e0*/  BSYNC B0 ;  /* 0x0000000000007941 */ /* 0x000fea0003800000 */
.L_x_7:
[----:B------:R-:W1:Y:S01]  /*19f0*/  SHFL.UP PT, R14, R27, 0x1, RZ ;  /* 0x042000001b0e7989 */ /* 0x000e6200000e00ff */
[C---:B------:R-:W-:Y:S02]  /*1a00*/  ISETP.NE.AND P2, PT, R34.reuse, RZ, PT ;  /* 0x000000ff2200720c */ /* 0x040fe40003f45270 */
[C---:B------:R-:W-:Y:S01]  /*1a10*/  ISETP.GE.U32.AND P3, PT, R34.reuse, 0x2, PT ;  /* 0x000000022200780c */ /* 0x040fe20003f66070 */
[----:B------:R-:W2:Y:S01]  /*1a20*/  SHFL.UP PT, R12, R29, 0x1, RZ ;  /* 0x042000001d0c7989 */ /* 0x000ea200000e00ff */
[C---:B------:R-:W-:Y:S02]  /*1a30*/  ISETP.GE.U32.AND P4, PT, R34.reuse, 0x4, PT ;  /* 0x000000042200780c */ /* 0x040fe40003f86070 */
[C---:B------:R-:W-:Y:S02]  /*1a40*/  ISETP.GE.U32.AND P5, PT, R34.reuse, 0x8, PT ;  /* 0x000000082200780c */ /* 0x040fe40003fa6070 */
[----:B------:R-:W-:Y:S02]  /*1a50*/  ISETP.GE.U32.AND P6, PT, R34, 0x10, PT ;  /* 0x000000102200780c */ /* 0x000fe40003fc6070 */
[----:B-1----:R-:W-:-:S02]  /*1a60*/  SEL R14, R14, RZ, P2 ;  /* 0x000000ff0e0e7207 */ /* 0x002fc40001000000 */
[----:B--2---:R-:W-:Y:S02]  /*1a70*/  SEL R12, R12, RZ, P2 ;  /* 0x000000ff0c0c7207 */ /* 0x004fe40001000000 */
[----:B------:R-:W-:-:S05]  /*1a80*/  IADD3 R19, P1, R14, R27, RZ ;  /* 0x0000001b0e137210 */ /* 0x000fca0007f3e0ff */
[----:B------:R-:W-:Y:S01]  /*1a90*/  IMAD.X R21, R12, 0x1, R29, P1 ;  /* 0x000000010c157824 */ /* 0x000fe200008e061d */
[----:B------:R-:W1:Y:S04]  /*1aa0*/  SHFL.UP PT, R14, R19, 0x2, RZ ;  /* 0x04400000130e7989 */ /* 0x000e6800000e00ff */
[----:B------:R-:W2:Y:S01]  /*1ab0*/  SHFL.UP PT, R12, R21, 0x2, RZ ;  /* 0x04400000150c7989 */ /* 0x000ea200000e00ff */
[----:B-1----:R-:W-:-:S04]  /*1ac0*/  SEL R14, R14, RZ, P3 ;  /* 0x000000ff0e0e7207 */ /* 0x002fc80001800000 */
[----:B------:R-:W-:Y:S02]  /*1ad0*/  IADD3 R15, P1, R14, R19, RZ ;  /* 0x000000130e0f7210 */ /* 0x000fe40007f3e0ff */
[----:B--2---:R-:W-:-:S03]  /*1ae0*/  SEL R12, R12, RZ, P3 ;  /* 0x000000ff0c0c7207 */ /* 0x004fc60001800000 */
[----:B------:R-:W1:Y:S02]  /*1af0*/  SHFL.UP PT, R14, R15, 0x4, RZ ;  /* 0x048000000f0e7989 */ /* 0x000e6400000e00ff */
[----:B------:R-:W-:-:S05]  /*1b00*/  IMAD.X R17, R12, 0x1, R21, P1 ;  /* 0x000000010c117824 */ /* 0x000fca00008e0615 */
[----:B------:R-:W2:Y:S01]  /*1b10*/  SHFL.UP PT, R12, R17, 0x4, RZ ;  /* 0x04800000110c7989 */ /* 0x000ea200000e00ff */
[----:B-1----:R-:W-:-:S04]  /*1b20*/  SEL R14, R14, RZ, P4 ;  /* 0x000000ff0e0e7207 */ /* 0x002fc80002000000 */
[----:B------:R-:W-:Y:S02]  /*1b30*/  IADD3 R19, P1, R14, R15, RZ ;  /* 0x0000000f0e137210 */ /* 0x000fe40007f3e0ff */
[----:B--2---:R-:W-:-:S03]  /*1b40*/  SEL R12, R12, RZ, P4 ;  /* 0x000000ff0c0c7207 */ /* 0x004fc60002000000 */
[----:B------:R-:W1:Y:S01]  /*1b50*/  SHFL.UP PT, R14, R19, 0x8, RZ ;  /* 0x05000000130e7989 */ /* 0x000e6200000e00ff */
[----:B------:R-:W-:-:S05]  /*1b60*/  IADD3.X R21, R12, R17, RZ, P1, !PT ;  /* 0x000000110c157210 */ /* 0x000fca0000ffe4ff */
        /* <DEDUP_REMOVED lines=9> */
[----:B--2---:R-:W-:-:S05]  /*1c00*/  SEL R12, R12, RZ, P6 ;  /* 0x000000ff0c0c7207 */ /* 0x004fca0003000000 */
[----:B------:R-:W-:Y:S01]  /*1c10*/  IMAD.X R19, R12, 0x1, R17, P1 ;  /* 0x000000010c137824 */ /* 0x000fe200008e0611 */
[----:B------:R-:W-:-:S04]  /*1c20*/  ISETP.GT.U32.AND P1, PT, R18, UR8, PT ;  /* 0x0000000812007c0c */ /* 0x000fc8000bf24070 */
[----:B------:R-:W-:-:S13]  /*1c30*/  ISETP.GT.U32.AND.EX P1, PT, R19, UR7, PT, P1 ;  /* 0x0000000713007c0c */ /* 0x000fda000bf24110 */
[----:B------:R-:W-:-:S04]  /*1c40*/  VOTE.ANY R12, PT, P1 ;  /* 0x00000000000c7806 */ /* 0x000fc800008e0100 */
[----:B------:R-:W-:-:S13]  /*1c50*/  ISETP.NE.AND P1, PT, R12, RZ, PT ;  /* 0x000000ff0c00720c */ /* 0x000fda0003f25270 */
[----:B------:R-:W-:Y:S05]  /*1c60*/  @P1 BRA `(.L_x_11) ;  /* 0x00000008006c1947 */ /* 0x000fea0003800000 */
[----:B------:R-:W1:Y:S01]  /*1c70*/  LDC R3, c[0x0][0x910] ;  /* 0x00024400ff037b82 */ /* 0x000e620000000800 */
[----:B------:R-:W-:Y:S01]  /*1c80*/  ULDC UR19, c[0x0][0x8f4] ;  /* 0x00023d0000137ab9 */ /* 0x000fe20000000800 */
[----:B------:R-:W-:Y:S01]  /*1c90*/  ULDC UR6, c[0x0][0x8dc] ;  /* 0x0002370000067ab9 */ /* 0x000fe20000000800 */
[----:B------:R-:W-:Y:S01]  /*1ca0*/  ULDC UR22, c[0x0][0x8d8] ;  /* 0x0002360000167ab9 */ /* 0x000fe20000000800 */
[----:B------:R-:W-:Y:S01]  /*1cb0*/  ULDC UR23, c[0x0][0x8f0] ;  /* 0x00023c0000177ab9 */ /* 0x000fe20000000800 */
[----:B------:R-:W-:Y:S01]  /*1cc0*/  ULDC.64 UR12, c[0x0][0x8d0] ;  /* 0x00023400000c7ab9 */ /* 0x000fe20000000a00 */
[----:B------:R-:W-:-:S05]  /*1cd0*/  ULDC.64 UR20, c[0x0][0x8e8] ;  /* 0x00023a0000147ab9 */ /* 0x000fca0000000a00 */
.L_x_16:
[----:B------:R-:W-:Y:S02]  /*1ce0*/  IMAD.MOV.U32 R0, RZ, RZ, R2 ;  /* 0x000000ffff007224 */ /* 0x000fe400078e0002 */
[----:B------:R-:W-:Y:S02]  /*1cf0*/  VIADD R2, R2, 0x20 ;  /* 0x0000002002027836 */ /* 0x000fe40000000000 */
[----:B-----5:R-:W-:Y:S02]  /*1d00*/  IMAD.MOV.U32 R12, RZ, RZ, R8 ;  /* 0x000000ffff0c7224 */ /* 0x020fe400078e0008 */
[----:B------:R-:W-:Y:S01]  /*1d10*/  IMAD.MOV.U32 R17, RZ, RZ, R9 ;  /* 0x000000ffff117224 */ /* 0x000fe200078e0009 */
[----:B-1----:R-:W-:-:S13]  /*1d20*/  ISETP.GE.AND P1, PT, R2, R3, PT ;  /* 0x000000030200720c */ /* 0x002fda0003f26270 */
[----:B------:R-:W1:Y:S01]  /*1d30*/  @!P1 LDC.64 R6, c[0x0][0x918] ;  /* 0x00024600ff069b82 */ /* 0x000e620000000a00 */
[----:B------:R-:W-:Y:S01]  /*1d40*/  @!P1 VIADD R15, R0, 0x20 ;  /* 0x00000020000f9836 */ /* 0x000fe20000000000 */
[----:B------:R-:W-:Y:S01]  /*1d50*/  BSSY B0, `(.L_x_12) ;  /* 0x0000065000007945 */ /* 0x000fe20003800000 */
[----:B------:R-:W-:Y:S02]  /*1d60*/  IMAD.MOV.U32 R27, RZ, RZ, 0x7fffffff ;  /* 0x7fffffffff1b7424 */ /* 0x000fe400078e00ff */
[----:B-1----:R-:W-:-:S05]  /*1d70*/  @!P1 IMAD.WIDE R14, R15, 0xc, R6 ;  /* 0x0000000c0f0e9825 */ /* 0x002fca00078e0206 */
[----:B------:R1:W5:Y:S04]  /*1d80*/  @!P1 LDG.E R8, desc[UR38][R14.64] ;  /* 0x000000260e089981 */ /* 0x000368000c1e1900 */
[----:B------:R1:W5:Y:S01]  /*1d90*/  @!P1 LDG.E R9, desc[UR38][R14.64+0x4] ;  /* 0x000004260e099981 */ /* 0x000362000c1e1900 */
[----:B------:R-:W-:Y:S02]  /*1da0*/  ISETP.GE.AND P1, PT, R0, R3, PT ;  /* 0x000000030000720c */ /* 0x000fe40003f26270 */
[----:B------:R-:W-:Y:S01]  /*1db0*/  MOV R29, RZ ;  /* 0x000000ff001d7202 */ /* 0x000fe20000000f00 */
[----:B------:R1:W2:Y:S04]  /*1dc0*/  SHFL.IDX PT, R6, R19, 0x1f, 0x1f ;  /* 0x03e01f0013067f89 */ /* 0x0002a800000e0000 */
[----:B------:R1:W3:Y:S06]  /*1dd0*/  SHFL.IDX PT, R7, R18, 0x1f, 0x1f ;  /* 0x03e01f0012077f89 */ /* 0x0002ec00000e0000 */
[----:B------:R-:W-:Y:S05]  /*1de0*/  @P1 BRA `(.L_x_13) ;  /* 0x00000004006c1947 */ /* 0x000fea0003800000 */
[----:B------:R-:W-:Y:S02]  /*1df0*/  IABS R25, R11 ;  /* 0x0000000b00197213 */ /* 0x000fe40000000000 */
[C---:B------:R-:W-:Y:S02]  /*1e00*/  IADD3 R21, P1, R12.reuse, UR14, RZ ;  /* 0x0000000e0c157c10 */ /* 0x040fe4000ff3e0ff */
[----:B------:R-:W4:Y:S02]  /*1e10*/  I2F.RP R4, R25 ;  /* 0x0000001900047306 */ /* 0x000f240000209400 */
[----:B------:R-:W-:Y:S02]  /*1e20*/  LEA.HI.X.SX32 R22, R12, UR15, 0x1, P1 ;  /* 0x0000000f0c167c11 */ /* 0x000fe400088f0eff */
[----:B------:R-:W-:-:S04]  /*1e30*/  IADD3 R12, P1, R17, UR16, RZ ;  /* 0x00000010110c7c10 */ /* 0x000fc8000ff3e0ff */
[----:B------:R-:W-:Y:S02]  /*1e40*/  LEA.HI.X.SX32 R17, R17, UR17, 0x1, P1 ;  /* 0x0000001111117c11 */ /* 0x000fe400088f0eff */
[----:B------:R-:W-:Y:S01]  /*1e50*/  PLOP3.LUT P1, PT, PT, PT, UP0, 0x80, 0x0 ;  /* 0x000000000000781c */ /* 0x000fe20003f2f008 */
[----:B----4-:R-:W4:Y:S02]  /*1e60*/  MUFU.RCP R4, R4 ;  /* 0x0000000400047308 */ /* 0x010f240000001000 */
[----:B----4-:R-:W-:-:S06]  /*1e70*/  VIADD R5, R4, 0xffffffe ;  /* 0x0ffffffe04057836 */ /* 0x010fcc0000000000 */
[----:B------:R-:W4:Y:S02]  /*1e80*/  F2I.FTZ.U32.TRUNC.NTZ R27, R5 ;  /* 0x00000005001b7305 */ /* 0x000f24000021f000 */
[----:B----4-:R-:W-:Y:S02]  /*1e90*/  IMAD.MOV R24, RZ, RZ, -R27 ;  /* 0x000000ffff187224 */ /* 0x010fe400078e0a1b */
[----:B------:R-:W-:Y:S05]  /*1ea0*/  @!P1 BRA `(.L_x_14) ;  /* 0x00000000002c9947 */ /* 0x000fea0003800000 */
[----:B------:R-:W-:-:S05]  /*1eb0*/  IADD3 R21, P1, R21, UR6, RZ ;  /* 0x0000000615157c10 */ /* 0x000fca000ff3e0ff */
[----:B------:R-:W-:-:S04]  /*1ec0*/  IMAD.X R23, RZ, RZ, R22, P1 ;  /* 0x000000ffff177224 */ /* 0x000fc800008e0616 */
[----:B------:R-:W-:-:S04]  /*1ed0*/  IMAD.WIDE.U32 R4, R23, UR12, RZ ;  /* 0x0000000c17047c25 */ /* 0x000fc8000f8e00ff */
[----:B-1----:R-:W-:-:S04]  /*1ee0*/  IMAD.WIDE.U32 R14, P1, R21, UR13, R4 ;  /* 0x0000000d150e7c25 */ /* 0x002fc8000f820004 */
[----:B------:R-:W-:-:S04]  /*1ef0*/  IMAD.WIDE.U32 R4, R21, UR12, RZ ;  /* 0x0000000c15047c25 */ /* 0x000fc8000f8e00ff */
[----:B------:R-:W-:Y:S01]  /*1f00*/  IMAD.X R19, RZ, RZ, RZ, P1 ;  /* 0x000000ffff137224 */ /* 0x000fe200008e06ff */
[----:B------:R-:W-:Y:S01]  /*1f10*/  IADD3 RZ, P1, R5, R14, RZ ;  /* 0x0000000e05ff7210 */ /* 0x000fe20007f3e0ff */
[----:B------:R-:W-:-:S04]  /*1f20*/  IMAD.MOV.U32 R18, RZ, RZ, R15 ;  /* 0x000000ffff127224 */ /* 0x000fc800078e000f */
[----:B------:R-:W-:-:S04]  /*1f30*/  IMAD.WIDE.U32.X R4, R23, UR13, R18, P1 ;  /* 0x0000000d17047c25 */ /* 0x000fc800088e0412 */
[----:B------:R-:W-:Y:S02]  /*1f40*/  IMAD.MOV.U32 R21, RZ, RZ, R4 ;  /* 0x000000ffff157224 */ /* 0x000fe400078e0004 */
[----:B------:R-:W-:-:S07]  /*1f50*/  IMAD.MOV.U32 R22, RZ, RZ, R5 ;  /* 0x000000ffff167224 */ /* 0x000fce00078e0005 */
.L_x_14:
[----:B------:R-:W-:Y:S05]  /*1f60*/  @!P0 BRA `(.L_x_15) ;  /* 0x00000000002c8947 */ /* 0x000fea0003800000 */
[----:B------:R-:W-:-:S05]  /*1f70*/  IADD3 R23, P1, R12, UR19, RZ ;  /* 0x000000130c177c10 */ /* 0x000fca000ff3e0ff */
[----:B------:R-:W-:-:S04]  /*1f80*/  IMAD.X R17, RZ, RZ, R17, P1 ;  /* 0x000000ffff117224 */ /* 0x000fc800008e0611 */
[----:B------:R-:W-:-:S04]  /*1f90*/  IMAD.WIDE.U32 R4, R17, UR20, RZ ;  /* 0x0000001411047c25 */ /* 0x000fc8000f8e00ff */
[----:B-1----:R-:W-:-:S04]  /*1fa0*/  IMAD.WIDE.U32 R14, P1, R23, UR21, R4 ;  /* 0x00000015170e7c25 */ /* 0x002fc8000f820004 */
[----:B------:R-:W-:Y:S01]  /*1fb0*/  IMAD.WIDE.U32 R4, R23, UR20, RZ ;  /* 0x0000001417047c25 */ /* 0x000fe2000f8e00ff */
[----:B------:R-:W-:-:S03]  /*1fc0*/  IADD3.X R19, RZ, RZ, RZ, P1, !PT ;  /* 0x000000ffff137210 */ /* 0x000fc60000ffe4ff */
[----:B------:R-:W-:Y:S01]  /*1fd0*/  IMAD.MOV.U32 R18, RZ, RZ, R15 ;  /* 0x000000ffff127224 */ /* 0x000fe200078e000f */
[----:B------:R-:W-:-:S05]  /*1fe0*/  IADD3 RZ, P1, R5, R14, RZ ;  /* 0x0000000e05ff7210 */ /* 0x000fca0007f3e0ff */
[----:B------:R-:W-:-:S04]  /*1ff0*/  IMAD.WIDE.U32.X R4, R17, UR21, R18, P1 ;  /* 0x0000001511047c25 */ /* 0x000fc800088e0412 */
[----:B------:R-:W-:Y:S02]  /*2000*/  IMAD.MOV.U32 R12, RZ, RZ, R4 ;  /* 0x000000ffff0c7224 */ /* 0x000fe400078e0004 */
[----:B------:R-:W-:-:S07]  /*2010*/  IMAD.MOV.U32 R17, RZ, RZ, R5 ;  /* 0x000000ffff117224 */ /* 0x000fce00078e0005 */
.L_x_15:
[----:B------:R-:W-:Y:S01]  /*2020*/  SHF.R.U64 R12, R12, UR23, R17 ;  /* 0x000000170c0c7c19 */ /* 0x000fe20008001211 */
[----:B------:R-:W-:Y:S01]  /*2030*/  IMAD.MOV.U32 R4, RZ, RZ, R24 ;  /* 0x000000ffff047224 */ /* 0x000fe200078e0018 */
[----:B------:R-:W-:Y:S02]  /*2040*/  IABS R5, R11 ;  /* 0x0000000b00057213 */ /* 0x000fe40000000000 */
[-C--:B-1----:R-:W-:Y:S01]  /*2050*/  IABS R18, R10.reuse ;  /* 0x0000000a00127213 */ /* 0x082fe20000000000 */
[----:B------:R-:W-:Y:S01]  /*2060*/  VIADD R15, R12, UR5 ;  /* 0x000000050c0f7c36 */ /* 0x000fe20008000000 */
[----:B------:R-:W-:Y:S01]  /*2070*/  SHF.R.U64 R21, R21, UR22, R22 ;  /* 0x0000001615157c19 */ /* 0x000fe20008001216 */
[----:B------:R-:W-:Y:S01]  /*2080*/  IMAD R12, R4, R25, RZ ;  /* 0x00000019040c7224 */ /* 0x000fe200078e02ff */
[----:B------:R-:W-:Y:S01]  /*2090*/  IABS R23, R10 ;  /* 0x0000000a00177213 */ /* 0x000fe20000000000 */
[----:B------:R-:W-:Y:S01]  /*20a0*/  IMAD.MOV R17, RZ, RZ, -R5 ;  /* 0x000000ffff117224 */ /* 0x000fe200078e0a05 */
[----:B------:R-:W-:Y:S01]  /*20b0*/  IABS R14, R15 ;  /* 0x0000000f000e7213 */ /* 0x000fe20000000000 */
[----:B------:R-:W-:-:S02]  /*20c0*/  IMAD.MOV.U32 R4, RZ, RZ, RZ ;  /* 0x000000ffff047224 */ /* 0x000fc400078e00ff */
[----:B------:R-:W-:Y:S02]  /*20d0*/  IMAD.MOV.U32 R5, RZ, RZ, R27 ;  /* 0x000000ffff057224 */ /* 0x000fe400078e001b */
[----:B------:R-:W-:Y:S01]  /*20e0*/  IMAD.HI.U32 R4, R27, R12, R4 ;  /* 0x0000000c1b047227 */ /* 0x000fe200078e0004 */
[----:B------:R-:W-:-:S03]  /*20f0*/  MOV R5, R14 ;  /* 0x0000000e00057202 */ /* 0x000fc60000000f00 */
[----:B------:R-:W-:Y:S02]  /*2100*/  IMAD.MOV.U32 R12, RZ, RZ, R17 ;  /* 0x000000ffff0c7224 */ /* 0x000fe400078e0011 */
[----:B------:R-:W1:Y:S01]  /*2110*/  I2F.RP R17, R18 ;  /* 0x0000001200117306 */ /* 0x000e620000209400 */
[----:B------:R-:W-:-:S04]  /*2120*/  IMAD.HI.U32 R4, R4, R5, RZ ;  /* 0x0000000504047227 */ /* 0x000fc800078e00ff */
[----:B------:R-:W-:Y:S02]  /*2130*/  IMAD R12, R4, R12, R5 ;  /* 0x0000000c040c7224 */ /* 0x000fe400078e0205 */
[----:B------:R-:W-:-:S03]  /*2140*/  VIADD R14, R21, UR4 ;  /* 0x00000004150e7c36 */ /* 0x000fc60008000000 */
[----:B------:R-:W-:Y:S02]  /*2150*/  ISETP.GT.U32.AND P1, PT, R25, R12, PT ;  /* 0x0000000c1900720c */ /* 0x000fe40003f24070 */
[----:B------:R-:W-:Y:S01]  /*2160*/  IABS R21, R14 ;  /* 0x0000000e00157213 */ /* 0x000fe20000000000 */
[----:B-1----:R-:W1:Y:S10]  /*2170*/  MUFU.RCP R17, R17 ;  /* 0x0000001100117308 */ /* 0x002e740000001000 */
[----:B------:R-:W-:-:S02]  /*2180*/  @!P1 IMAD.IADD R12, R12, 0x1, -R25 ;  /* 0x000000010c0c9824 */ /* 0x000fc400078e0a19 */
[----:B-1----:R-:W-:Y:S02]  /*2190*/  VIADD R4, R17, 0xffffffe ;  /* 0x0ffffffe11047836 */ /* 0x002fe40000000000 */
[----:B------:R-:W-:Y:S02]  /*21a0*/  IMAD.MOV R17, RZ, RZ, -R23 ;  /* 0x000000ffff117224 */ /* 0x000fe400078e0a17 */
[----:B------:R1:W4:Y:S02]  /*21b0*/  F2I.FTZ.U32.TRUNC.NTZ R5, R4 ;  /* 0x0000000400057305 */ /* 0x000324000021f000 */
[----:B-1----:R-:W-:Y:S02]  /*21c0*/  IMAD.MOV.U32 R4, RZ, RZ, RZ ;  /* 0x000000ffff047224 */ /* 0x002fe400078e00ff */
[----:B----4-:R-:W-:-:S04]  /*21d0*/  IMAD.MOV R19, RZ, RZ, -R5 ;  /* 0x000000ffff137224 */ /* 0x010fc800078e0a05 */
[----:B------:R-:W-:-:S04]  /*21e0*/  IMAD R19, R19, R18, RZ ;  /* 0x0000001213137224 */ /* 0x000fc800078e02ff */
[----:B------:R-:W-:-:S04]  /*21f0*/  IMAD.HI.U32 R22, R5, R19, R4 ;  /* 0x0000001305167227 */ /* 0x000fc800078e0004 */
[----:B------:R-:W-:-:S04]  /*2200*/  IMAD.MOV.U32 R5, RZ, RZ, R21 ;  /* 0x000000ffff057224 */ /* 0x000fc800078e0015 */
[----:B------:R-:W-:-:S04]  /*2210*/  IMAD.HI.U32 R4, R22, R5, RZ ;  /* 0x0000000516047227 */ /* 0x000fc800078e00ff */
[----:B------:R-:W-:-:S05]  /*2220*/  IMAD R5, R4, R17, R5 ;  /* 0x0000001104057224 */ /* 0x000fca00078e0205 */
[----:B------:R-:W-:-:S13]  /*2230*/  ISETP.GT.U32.AND P1, PT, R18, R5, PT ;  /* 0x000000051200720c */ /* 0x000fda0003f24070 */
[----:B------:R-:W-:Y:S02]  /*2240*/  @!P1 IADD3 R5, R5, -R18, RZ ;  /* 0x8000001205059210 */ /* 0x000fe40007ffe0ff */
[----:B------:R-:W-:-:S13]  /*2250*/  ISETP.GT.U32.AND P1, PT, R25, R12, PT ;  /* 0x0000000c1900720c */ /* 0x000fda0003f24070 */
[----:B------:R-:W-:Y:S01]  /*2260*/  @!P1 IMAD.IADD R12, R12, 0x1, -R25 ;  /* 0x000000010c0c9824 */ /* 0x000fe200078e0a19 */
[----:B------:R-:W-:-:S03]  /*2270*/  ISETP.GT.U32.AND P1, PT, R18, R5, PT ;  /* 0x000000051200720c */ /* 0x000fc60003f24070 */
[----:B------:R-:W-:-:S10]  /*2280*/  IMAD.MOV.U32 R4, RZ, RZ, R12 ;  /* 0x000000ffff047224 */ /* 0x000fd400078e000c */
[----:B------:R-:W-:Y:S01]  /*2290*/  @!P1 IMAD.IADD R5, R5, 0x1, -R18 ;  /* 0x0000000105059824 */ /* 0x000fe200078e0a12 */
[----:B------:R-:W-:-:S13]  /*22a0*/  ISETP.GE.AND P1, PT, R15, RZ, PT ;  /* 0x000000ff0f00720c */ /* 0x000fda0003f26270 */
[----:B------:R-:W-:Y:S01]  /*22b0*/  @!P1 IMAD.MOV R4, RZ, RZ, -R4 ;  /* 0x000000ffff049224 */ /* 0x000fe200078e0a04 */
[----:B------:R-:W-:-:S13]  /*22c0*/  ISETP.GE.AND P1, PT, R14, RZ, PT ;  /* 0x000000ff0e00720c */ /* 0x000fda0003f26270 */
[----:B------:R-:W-:Y:S01]  /*22d0*/  @!P1 IMAD.MOV R5, RZ, RZ, -R5 ;  /* 0x000000ffff059224 */ /* 0x000fe200078e0a05 */
[----:B------:R-:W-:-:S13]  /*22e0*/  ISETP.NE.AND P1, PT, RZ, UR10, PT ;  /* 0x0000000aff007c0c */ /* 0x000fda000bf25270 */
[----:B------:R-:W-:Y:S02]  /*22f0*/  @!P1 LOP3.LUT R4, RZ, UR10, RZ, 0x33, !PT ;  /* 0x0000000aff049c12 */ /* 0x000fe4000f8e33ff */
[----:B------:R-:W-:-:S03]  /*2300*/  ISETP.NE.AND P1, PT, RZ, UR9, PT ;  /* 0x00000009ff007c0c */ /* 0x000fc6000bf25270 */
[----:B------:R-:W-:-:S10]  /*2310*/  IMAD.IADD R4, R15, 0x1, -R4 ;  /* 0x000000010f047824 */ /* 0x000fd400078e0a04 */
[----:B------:R-:W-:Y:S02]  /*2320*/  @!P1 LOP3.LUT R5, RZ, UR9, RZ, 0x33, !PT ;  /* 0x00000009ff059c12 */ /* 0x000fe4000f8e33ff */
[----:B------:R-:W-:-:S03]  /*2330*/  PLOP3.LUT P1, PT, PT, PT, UP3, 0x80, 0x0 ;  /* 0x000000000000781c */ /* 0x000fc60003f2f038 */
[----:B------:R-:W-:-:S04]  /*2340*/  IMAD.IADD R5, R14, 0x1, -R5 ;  /* 0x000000010e057824 */ /* 0x000fc800078e0a05 */
[CC--:B------:R-:W-:Y:S01]  /*2350*/  IMAD R27, R4.reuse, R5.reuse, RZ ;  /* 0x00000005041b7224 */ /* 0x0c0fe200078e02ff */
[----:B------:R-:W-:-:S04]  /*2360*/  SEL R15, R4, R5, !P1 ;  /* 0x00000005040f7207 */ /* 0x000fc80004800000 */
[--C-:B------:R-:W-:Y:S01]  /*2370*/  SHF.R.S32.HI R5, RZ, 0x1f, R15.reuse ;  /* 0x0000001fff057819 */ /* 0x100fe2000001140f */
[----:B------:R-:W-:Y:S01]  /*2380*/  IMAD.MOV.U32 R4, RZ, RZ, R15 ;  /* 0x000000ffff047224 */ /* 0x000fe200078e000f */
[----:B------:R-:W-:-:S07]  /*2390*/  SHF.R.S32.HI R29, RZ, 0x1f, R27 ;  /* 0x0000001fff1d7819 */ /* 0x000fce000001141b */
.L_x_13:
[----:B------:R-:W-:Y:S05]  /*23a0*/  BSYNC B0 ;  /* 0x0000000000007941 */ /* 0x000fea0003800000 */
.L_x_12:
[----:B-1----:R-:W1:Y:S04]  /*23b0*/  SHFL.UP PT, R14, R27, 0x1, RZ ;  /* 0x042000001b0e7989 */ /* 0x002e6800000e00ff */
[----:B------:R-:W4:Y:S01]  /*23c0*/  SHFL.UP PT, R12, R29, 0x1, RZ ;  /* 0x042000001d0c7989 */ /* 0x000f2200000e00ff */
[----:B-1----:R-:W-:Y:S02]  /*23d0*/  SEL R14, R14, RZ, P2 ;  /* 0x000000ff0e0e7207 */ /* 0x002fe40001000000 */
[----:B----4-:R-:W-:Y:S02]  /*23e0*/  SEL R12, R12, RZ, P2 ;  /* 0x000000ff0c0c7207 */ /* 0x010fe40001000000 */
[----:B------:R-:W-:-:S04]  /*23f0*/  IADD3 R17, P1, R14, R27, RZ ;  /* 0x0000001b0e117210 */ /* 0x000fc80007f3e0ff */
[----:B------:R-:W-:Y:S01]  /*2400*/  IADD3.X R25, R12, R29, RZ, P1, !PT ;  /* 0x0000001d0c197210 */ /* 0x000fe20000ffe4ff */
[----:B------:R-:W1:Y:S04]  /*2410*/  SHFL.UP PT, R14, R17, 0x2, RZ ;  /* 0x04400000110e7989 */ /* 0x000e6800000e00ff */
[----:B------:R-:W4:Y:S01]  /*2420*/  SHFL.UP PT, R12, R25, 0x2, RZ ;  /* 0x04400000190c7989 */ /* 0x000f2200000e00ff */
[----:B-1----:R-:W-:Y:S02]  /*2430*/  SEL R14, R14, RZ, P3 ;  /* 0x000000ff0e0e7207 */ /* 0x002fe40001800000 */
[----:B----4-:R-:W-:Y:S02]  /*2440*/  SEL R12, R12, RZ, P3 ;  /* 0x000000ff0c0c7207 */ /* 0x010fe40001800000 */
[----:B------:R-:W-:-:S05]  /*2450*/  IADD3 R19, P1, R14, R17, RZ ;  /* 0x000000110e137210 */ /* 0x000fca0007f3e0ff */
[----:B------:R-:W-:Y:S01]  /*2460*/  IMAD.X R23, R12, 0x1, R25, P1 ;  /* 0x000000010c177824 */ /* 0x000fe200008e0619 */
        /* <DEDUP_REMOVED lines=18> */
[----:B---3--:R-:W-:-:S05]  /*2590*/  IADD3 R18, P1, R14, R7, RZ ;  /* 0x000000070e127210 */ /* 0x008fca0007f3e0ff */
[----:B--2---:R-:W-:Y:S01]  /*25a0*/  IMAD.X R19, R15, 0x1, R6, P1 ;  /* 0x000000010f137824 */ /* 0x004fe200008e0606 */
[----:B------:R-:W-:-:S04]  /*25b0*/  ISETP.GT.U32.AND P1, PT, R18, UR8, PT ;  /* 0x0000000812007c0c */ /* 0x000fc8000bf24070 */
[----:B------:R-:W-:-:S13]  /*25c0*/  ISETP.GT.U32.AND.EX P1, PT, R19, UR7, PT, P1 ;  /* 0x0000000713007c0c */ /* 0x000fda000bf24110 */
[----:B------:R-:W-:-:S04]  /*25d0*/  VOTE.ANY R12, PT, P1 ;  /* 0x00000000000c7806 */ /* 0x000fc800008e0100 */
[----:B------:R-:W-:-:S13]  /*25e0*/  ISETP.NE.AND P1, PT, R12, RZ, PT ;  /* 0x000000ff0c00720c */ /* 0x000fda0003f25270 */
[----:B------:R-:W-:Y:S05]  /*25f0*/  @!P1 BRA `(.L_x_16) ;  /* 0xfffffff400b89947 */ /* 0x000fea000383ffff */
[----:B------:R-:W-:Y:S02]  /*2600*/  IMAD.MOV.U32 R18, RZ, RZ, R14 ;  /* 0x000000ffff127224 */ /* 0x000fe400078e000e */
[----:B------:R-:W-:-:S07]  /*2610*/  IMAD.MOV.U32 R19, RZ, RZ, R15 ;  /* 0x000000ffff137224 */ /* 0x000fce00078e000f */
.L_x_11:
[----:B------:R-:W1:Y:S08]  /*2620*/  BREV R12, R12 ;  /* 0x0000000c000c7301 */ /* 0x000e700000000000 */
[----:B-1----:R-:W1:Y:S02]  /*2630*/  FLO.U32.SH R17, R12 ;  /* 0x0000000c00117300 */ /* 0x002e6400000e0400 */
[----:B-1----:R-:W1:Y:S02]  /*2640*/  SHFL.IDX PT, R0, R0, R17, 0x1f ;  /* 0x00001f1100007589 */ /* 0x002e6400000e0000 */
[----:B-1----:R-:W-:-:S13]  /*2650*/  R2UR UR4, R0 ;  /* 0x00000000000472ca */ /* 0x002fda00000e0000 */
[----:B------:R-:W-:-:S05]  /*2660*/  VIADD R2, R34, UR4 ;  /* 0x0000000422027c36 */ /* 0x000fca0008000000 */
[----:B------:R-:W-:-:S13]  /*2670*/  ISETP.GE.AND P1, PT, R2, R3, PT ;  /* 0x000000030200720c */ /* 0x000fda0003f26270 */
[----:B------:R-:W1:Y:S02]  /*2680*/  @!P1 LDC.64 R14, c[0x0][0x918] ;  /* 0x00024600ff0e9b82 */ /* 0x000e640000000a00 */
[----:B-1----:R-:W-:-:S05]  /*2690*/  @!P1 IMAD.WIDE R14, R2, 0xc, R14 ;  /* 0x0000000c020e9825 */ /* 0x002fca00078e020e */
[----:B-----5:R1:W5:Y:S04]  /*26a0*/  @!P1 LDG.E R8, desc[UR38][R14.64] ;  /* 0x000000260e089981 */ /* 0x020368000c1e1900 */
[----:B------:R1:W5:Y:S01]  /*26b0*/  @!P1 LDG.E R9, desc[UR38][R14.64+0x4] ;  /* 0x000004260e099981 */ /* 0x000362000c1e1900 */
[----:B------:R-:W-:-:S03]  /*26c0*/  IADD3 R2, P1, P2, R18, R7, -R27 ;  /* 0x0000000712027210 */ /* 0x000fc60007a3e81b */
[----:B------:R-:W-:Y:S01]  /*26d0*/  SHFL.IDX PT, R7, R29, R17, 0x1f ;  /* 0x00001f111d077589 */ /* 0x000fe200000e0000 */
[----:B------:R-:W-:-:S03]  /*26e0*/  IADD3.X R18, R19, R6, ~R29, P1, P2 ;  /* 0x0000000613127210 */ /* 0x000fc60000fe4c1d */
[----:B------:R-:W2:Y:S04]  /*26f0*/  SHFL.IDX PT, R2, R2, R17, 0x1f ;  /* 0x00001f1102027589 */ /* 0x000ea800000e0000 */
[----:B------:R-:W3:Y:S04]  /*2700*/  SHFL.IDX PT, R18, R18, R17, 0x1f ;  /* 0x00001f1112127589 */ /* 0x000ee800000e0000 */
[----:B------:R1:W4:Y:S04]  /*2710*/  SHFL.IDX PT, R6, R27, R17, 0x1f ;  /* 0x00001f111b067589 */ /* 0x00032800000e0000 */
[----:B------:R1:W1:Y:S04]  /*2720*/  SHFL.IDX PT, R5, R5, R17, 0x1f ;  /* 0x00001f1105057589 */ /* 0x00026800000e0000 */
[----:B------:R1:W1:Y:S01]  /*2730*/  SHFL.IDX PT, R4, R4, R17, 0x1f ;  /* 0x00001f1104047589 */ /* 0x00026200000e0000 */
[----:B--2---:R-:W-:-:S02]  /*2740*/  R2UR UR5, R2 ;  /* 0x00000000020572ca */ /* 0x004fc400000e0000 */
[----:B---3--:R-:W-:-:S15]  /*2750*/  R2UR UR6, R18 ;  /* 0x00000000120672ca */ /* 0x008fde00000e0000 */
.L_x_6:
[----:B------:R-:W-:Y:S01]  /*2760*/  ISETP.LE.AND P1, PT, R3, UR4, PT ;  /* 0x0000000403007c0c */ /* 0x000fe2000bf23270 */
[----:B------:R-:W-:Y:S01]  /*2770*/  IMAD.MOV.U32 R18, RZ, RZ, -0x1 ;  /* 0xffffffffff127424 */ /* 0x000fe200078e00ff */
[----:B-1----:R-:W-:-:S11]  /*2780*/  MOV R17, 0xffffffff ;  /* 0xffffffff00117802 */ /* 0x002fd60000000f00 */
[----:B------:R-:W-:Y:S05]  /*2790*/  @P1 BRA `(.L_x_5) ;  /* 0x0000000400041947 */ /* 0x000fea0003800000 */
[----:B------:R-:W-:Y:S01]  /*27a0*/  UIADD3 UR14, UP2, -UR5, UR8, URZ ;  /* 0x00000008050e7290 */ /* 0x000fe2000ff5e13f */
[----:B------:R-:W1:Y:S01]  /*27b0*/  S2UR UR17, SR_CTAID.Y ;  /* 0x00000000001179c3 */ /* 0x000e620000002600 */
[----:B------:R-:W-:Y:S01]  /*27c0*/  ULDC UR16, c[0x0][0x8c0] ;  /* 0x0002300000107ab9 */ /* 0x000fe20000000800 */
[----:B------:R-:W-:Y:S01]  /*27d0*/  ULDC UR20, c[0x0][0x8b0] ;  /* 0x00022c0000147ab9 */ /* 0x000fe20000000800 */
[----:B------:R-:W-:Y:S01]  /*27e0*/  UIADD3.X UR11, ~UR6, UR7, URZ, UP2, !UPT ;  /* 0x00000007060b7290 */ /* 0x000fe200097fe53f */
[--C-:B------:R-:W-:Y:S01]  /*27f0*/  SHF.R.U32.HI R23, RZ, UR20, R5.reuse ;  /* 0x00000014ff177c19 */ /* 0x100fe20008011605 */
[----:B------:R-:W-:Y:S01]  /*2800*/  ULDC UR19, c[0x0][0x904] ;  /* 0x0002410000137ab9 */ /* 0x000fe20000000800 */
[----:B------:R-:W-:Y:S01]  /*2810*/  ULDC UR12, c[0x0][0x8a8] ;  /* 0x00022a00000c7ab9 */ /* 0x000fe20000000800 */
[----:B------:R-:W-:Y:S01]  /*2820*/  USHF.R.U32.HI UR15, URZ, UR16, UR11 ;  /* 0x000000103f0f7299 */ /* 0x000fe2000801160b */
[----:B------:R-:W-:Y:S01]  /*2830*/  SHF.R.U64 R16, R4, UR20, R5 ;  /* 0x0000001404107c19 */ /* 0x000fe20008001205 */
[----:B------:R-:W-:-:S02]  /*2840*/  USHF.R.U64 UR14, UR14, UR16, UR11 ;  /* 0x000000100e0e7299 */ /* 0x000fc4000800120b */
[----:B------:R-:W-:Y:S02]  /*2850*/  USHF.R.U32.HI UR13, URZ, UR20, UR15 ;  /* 0x000000143f0d7299 */ /* 0x000fe4000801160f */
[----:B------:R-:W-:Y:S02]  /*2860*/  UIADD3 UR12, UR12, -0x1, URZ ;  /* 0xffffffff0c0c7890 */ /* 0x000fe4000fffe03f */
[----:B------:R-:W-:Y:S02]  /*2870*/  USHF.R.U32.HI UR21, URZ, UR19, UR13 ;  /* 0x000000133f157299 */ /* 0x000fe4000801160d */
[----:B------:R-:W-:Y:S02]  /*2880*/  USHF.R.U64 UR15, UR14, UR20, UR15 ;  /* 0x000000140e0f7299 */ /* 0x000fe4000800120f */
[----:B------:R-:W-:Y:S02]  /*2890*/  ULOP3.LUT UR14, UR14, UR12, URZ, 0xc0, !UPT ;  /* 0x0000000c0e0e7292 */ /* 0x000fe4000f8ec03f */
[----:B------:R-:W-:Y:S01]  /*28a0*/  LOP3.LUT R0, R23, UR21, RZ, 0xfc, !PT ;  /* 0x0000001517007c12 */ /* 0x000fe2000f8efcff */
[----:B------:R-:W-:-:S02]  /*28b0*/  USHF.R.U64 UR13, UR15, UR19, UR13 ;  /* 0x000000130f0d7299 */ /* 0x000fc4000800120d */
[----:B-1----:R-:W-:Y:S01]  /*28c0*/  USEL UR11, UR51, UR17, !UP3 ;  /* 0x00000011330b7287 */ /* 0x002fe2000d800000 */
[----:B------:R-:W-:-:S13]  /*28d0*/  ISETP.NE.U32.AND P1, PT, R0, RZ, PT ;  /* 0x000000ff0000720c */ /* 0x000fda0003f25070 */
[----:B------:R-:W-:Y:S05]  /*28e0*/  @!P1 BRA `(.L_x_17) ;  /* 0x0000000000149947 */ /* 0x000fea0003800000 */
[----:B------:R-:W-:-:S07]  /*28f0*/  MOV R12, 0x2910 ;  /* 0x00002910000c7802 */ /* 0x000fce0000000f00 */
[----:B----45:R-:W-:Y:S05]  /*2900*/  CALL.REL.NOINC `($__internal_0_$__cuda_sm20_div_u64) ;  /* 0x000000d000647944 */ /* 0x030fea0003c00000 */
[----:B------:R-:W-:-:S04]  /*2910*/  IMAD.MOV R12, RZ, RZ, -R0 ;  /* 0x000000ffff0c7224 */ /* 0x000fc800078e0a00 */
[----:B------:R-:W-:Y:S01]  /*2920*/  IMAD R12, R16, R12, UR13 ;  /* 0x0000000d100c7e24 */ /* 0x000fe2000f8e020c */
[----:B------:R-:W-:Y:S06]  /*2930*/  BRA `(.L_x_18) ;  /* 0x0000000000507947 */ /* 0x000fec0003800000 */
.L_x_17:
[----:B------:R-:W1:Y:S01]  /*2940*/  I2F.U32.RP R0, R16 ;  /* 0x0000001000007306 */ /* 0x000e620000209000 */
[----:B------:R-:W-:-:S07]  /*2950*/  ISETP.NE.U32.AND P3, PT, R16, RZ, PT ;  /* 0x000000ff1000720c */ /* 0x000fce0003f65070 */
[----:B-1----:R-:W1:Y:S02]  /*2960*/  MUFU.RCP R0, R0 ;  /* 0x0000000000007308 */ /* 0x002e640000001000 */
[----:B-1----:R-:W-:-:S06]  /*2970*/  VIADD R2, R0, 0xffffffe ;  /* 0x0ffffffe00027836 */ /* 0x002fcc0000000000 */
[----:B------:R1:W2:Y:S02]  /*2980*/  F2I.FTZ.U32.TRUNC.NTZ R3, R2 ;  /* 0x0000000200037305 */ /* 0x0002a4000021f000 */
[----:B-1----:R-:W-:Y:S02]  /*2990*/  IMAD.MOV.U32 R2, RZ, RZ, RZ ;  /* 0x000000ffff027224 */ /* 0x002fe400078e00ff */
[----:B--2---:R-:W-:-:S04]  /*29a0*/  IMAD.MOV R15, RZ, RZ, -R3 ;  /* 0x000000ffff0f7224 */ /* 0x004fc800078e0a03 */
[----:B------:R-:W-:-:S04]  /*29b0*/  IMAD R15, R15, R16, RZ ;  /* 0x000000100f0f7224 */ /* 0x000fc800078e02ff */
[----:B------:R-:W-:-:S06]  /*29c0*/  IMAD.HI.U32 R3, R3, R15, R2 ;  /* 0x0000000f03037227 */ /* 0x000fcc00078e0002 */
[----:B------:R-:W-:-:S04]  /*29d0*/  IMAD.HI.U32 R0, R3, UR13, RZ ;  /* 0x0000000d03007c27 */ /* 0x000fc8000f8e00ff */
[----:B------:R-:W-:-:S04]  /*29e0*/  IMAD.MOV R3, RZ, RZ, -R0 ;  /* 0x000000ffff037224 */ /* 0x000fc800078e0a00 */
[----:B------:R-:W-:-:S05]  /*29f0*/  IMAD R3, R16, R3, UR13 ;  /* 0x0000000d10037e24 */ /* 0x000fca000f8e0203 */
[----:B------:R-:W-:-:S13]  /*2a00*/  ISETP.GE.U32.AND P1, PT, R3, R16, PT ;  /* 0x000000100300720c */ /* 0x000fda0003f26070 */
[----:B------:R-:W-:Y:S02]  /*2a10*/  @P1 IMAD.IADD R3, R3, 0x1, -R16 ;  /* 0x0000000103031824 */ /* 0x000fe400078e0a10 */
[----:B------:R-:W-:-:S03]  /*2a20*/  @P1 VIADD R0, R0, 0x1 ;  /* 0x0000000100001836 */ /* 0x000fc60000000000 */
[----:B------:R-:W-:-:S13]  /*2a30*/  ISETP.GE.U32.AND P2, PT, R3, R16, PT ;  /* 0x000000100300720c */ /* 0x000fda0003f46070 */
[----:B------:R-:W-:Y:S02]  /*2a40*/  @P2 IADD3 R0, R0, 0x1, RZ ;  /* 0x0000000100002810 */ /* 0x000fe40007ffe0ff */
[----:B------:R-:W-:-:S05]  /*2a50*/  @!P3 LOP3.LUT R0, RZ, R16, RZ, 0x33, !PT ;  /* 0x00000010ff00b212 */ /* 0x000fca00078e33ff */
[----:B------:R-:W-:-:S04]  /*2a60*/  IMAD.MOV R12, RZ, RZ, -R0 ;  /* 0x000000ffff0c7224 */ /* 0x000fc800078e0a00 */
[----:B------:R-:W-:-:S07]  /*2a70*/  IMAD R12, R16, R12, UR13 ;  /* 0x0000000d100c7e24 */ /* 0x000fce000f8e020c */
.L_x_18:
[----:B------:R-:W1:Y:S01]  /*2a80*/  LDC R15, c[0x0][0x8a8] ;  /* 0x00022a00ff0f7b82 */ /* 0x000e620000000800 */
[----:B------:R-:W-:Y:S01]  /*2a90*/  ULDC UR13, c[0x0][0x904] ;  /* 0x00024100000d7ab9 */ /* 0x000fe20000000800 */
[----:B------:R-:W-:Y:S01]  /*2aa0*/  UMOV UR12, 0xffffffff ;  /* 0xffffffff000c7882 */ /* 0x000fe20000000000 */
[----:B------:R-:W-:Y:S01]  /*2ab0*/  PLOP3.LUT P1, PT, PT, PT, UP3, 0x80, 0x0 ;  /* 0x000000000000781c */ /* 0x000fe20003f2f038 */
[----:B------:R-:W-:-:S04]  /*2ac0*/  USHF.L.U32 UR12, UR12, UR13, URZ ;  /* 0x0000000d0c0c7299 */ /* 0x000fc8000800063f */
[----:B------:R-:W2:Y:S02]  /*2ad0*/  LDC R17, c[0x0][0x8b8] ;  /* 0x00022e00ff117b82 */ /* 0x000ea40000000800 */
[----:B------:R-:W-:Y:S01]  /*2ae0*/  LOP3.LUT R2, RZ, UR12, RZ, 0x33, !PT ;  /* 0x0000000cff027c12 */ /* 0x000fe2000f8e33ff */
[----:B------:R-:W-:Y:S02]  /*2af0*/  UMOV UR12, 0x1 ;  /* 0x00000001000c7882 */ /* 0x000fe40000000000 */
[----:B------:R-:W-:Y:S01]  /*2b00*/  USHF.L.U32 UR12, UR12, UR13, URZ ;  /* 0x0000000d0c0c7299 */ /* 0x000fe2000800063f */
[----:B------:R-:W-:Y:S02]  /*2b10*/  LOP3.LUT R3, R2, UR15, RZ, 0xc0, !PT ;  /* 0x0000000f02037c12 */ /* 0x000fe4000f8ec0ff */
[----:B------:R-:W-:Y:S02]  /*2b20*/  @P1 IMAD.U32 R18, RZ, RZ, UR4 ;  /* 0x00000004ff121e24 */ /* 0x000fe4000f8e00ff */
[----:B------:R-:W-:-:S02]  /*2b30*/  @!P1 IMAD.U32 R18, RZ, RZ, UR4 ;  /* 0x00000004ff129e24 */ /* 0x000fc4000f8e00ff */
[----:B------:R-:W-:Y:S02]  /*2b40*/  IMAD R0, R0, UR12, R3 ;  /* 0x0000000c00007c24 */ /* 0x000fe4000f8e0203 */
[----:B-1----:R-:W-:-:S04]  /*2b50*/  IMAD R12, R12, R15, UR14 ;  /* 0x0000000e0c0c7e24 */ /* 0x002fc8000f8e020f */
[----:B------:R-:W-:Y:S02]  /*2b60*/  @P1 IMAD.MOV.U32 R16, RZ, RZ, R12 ;  /* 0x000000ffff101224 */ /* 0x000fe400078e000c */
[----:B--2---:R-:W-:Y:S01]  /*2b70*/  IMAD R17, R0, R17, UR11 ;  /* 0x0000000b00117e24 */ /* 0x004fe2000f8e0211 */
[----:B------:R-:W-:-:S03]  /*2b80*/  UMOV UR11, 0x1 ;  /* 0x00000001000b7882 */ /* 0x000fc60000000000 */
[----:B------:R-:W-:Y:S02]  /*2b90*/  @!P1 IMAD.MOV.U32 R16, RZ, RZ, R17 ;  /* 0x000000ffff109224 */ /* 0x000fe400078e0011 */
[----:B------:R-:W-:-:S07]  /*2ba0*/  @!P1 IMAD.MOV.U32 R17, RZ, RZ, R12 ;  /* 0x000000ffff119224 */ /* 0x000fce00078e000c */
.L_x_5:
[----:B------:R-:W-:-:S13]  /*2bb0*/  ISETP.NE.AND P1, PT, RZ, UR11, PT ;  /* 0x0000000bff007c0c */ /* 0x000fda000bf25270 */
[----:B------:R-:W-:Y:S05]  /*2bc0*/  @!P1 EXIT ;  /* 0x000000000000994d */ /* 0x000fea0003800000 */
[----:B------:R-:W1:Y:S02]  /*2bd0*/  LDC.64 R24, c[0x0][0x290] ;  /* 0x0000a400ff187b82 */ /* 0x000e640000000a00 */
[----:B-1----:R-:W-:-:S05]  /*2be0*/  IMAD.WIDE R14, R18, 0xc, R24 ;  /* 0x0000000c120e7825 */ /* 0x002fca00078e0218 */
[----:B------:R1:W5:Y:S01]  /*2bf0*/  LDG.E R19, desc[UR38][R14.64+0x8] ;  /* 0x000008260e137981 */ /* 0x000362000c1e1900 */
[----:B------:R-:W-:Y:S01]  /*2c00*/  UISETP.NE.AND UP2, UPT, UR18, 0x2, UPT ;  /* 0x000000021200788c */ /* 0x000fe2000bf45270 */
[----:B------:R-:W2:Y:S01]  /*2c10*/  S2UR UR58, SR_CgaCtaId ;  /* 0x00000000003a79c3 */ /* 0x000ea20000008800 */
[----:B------:R-:W-:Y:S01]  /*2c20*/  UMOV UR40, URZ ;  /* 0x0000003f00287c82 */ /* 0x000fe20008000000 */
[----:B------:R-:W-:Y:S01]  /*2c30*/  UMOV UR41, URZ ;  /* 0x0000003f00297c82 */ /* 0x000fe20008000000 */
[--C-:B------:R-:W-:Y:S01]  /*2c40*/  SHF.R.S32.HI R23, RZ, 0x1f, R18.reuse ;  /* 0x0000001fff177819 */ /* 0x100fe20000011412 */
[----:B------:R-:W-:Y:S01]  /*2c50*/  IMAD.MOV.U32 R2, RZ, RZ, RZ ;  /* 0x000000ffff027224 */ /* 0x000fe200078e00ff */
[----:B------:R-:W-:Y:S01]  /*2c60*/  PLOP3.LUT P1, PT, PT, PT, UP2, 0x80, 0x0 ;  /* 0x000000000000781c */ /* 0x000fe20003f2f028 */
[----:B------:R-:W-:-:S12]  /*2c70*/  IMAD.MOV.U32 R22, RZ, RZ, R18 ;  /* 0x000000ffff167224 */ /* 0x000fd800078e0012 */
[----:B-1----:R-:W-:Y:S05]  /*2c80*/  @P1 BRA `(.L_x_19) ;  /* 0x0000000000a01947 */ /* 0x002fea0003800000 */
[----:B-----5:R-:W-:Y:S01]  /*2c90*/  R2UR UR11, R19 ;  /* 0x00000000130b72ca */ /* 0x020fe200000e0000 */
[----:B------:R-:W-:-:S04]  /*2ca0*/  ULOP3.LUT UR13, UR59, 0x1, URZ, 0xfc, !UPT ;  /* 0x000000013b0d7892 */ /* 0x000fc8000f8efc3f */
[----:B------:R-:W-:-:S06]  /*2cb0*/  UISETP.NE.AND UP2, UPT, UR13, 0x3, UPT ;  /* 0x000000030d00788c */ /* 0x000fcc000bf45270 */
[----:B------:R-:W-:Y:S02]  /*2cc0*/  PLOP3.LUT P2, PT, PT, PT, UP2, 0x80, 0x0 ;  /* 0x000000000000781c */ /* 0x000fe40003f4f028 */
[----:B------:R-:W-:-:S04]  /*2cd0*/  UIADD3 UR11, UR11, 0x7f, URZ ;  /* 0x0000007f0b0b7890 */ /* 0x000fc8000fffe03f */
[----:B------:R-:W-:-:S04]  /*2ce0*/  USHF.R.S32.HI UR12, URZ, 0x1f, UR11 ;  /* 0x0000001f3f0c7899 */ /* 0x000fc8000801140b */
[----:B------:R-:W-:-:S04]  /*2cf0*/  ULEA.HI UR12, UR12, UR11, URZ, 0x7 ;  /* 0x0000000b0c0c7291 */ /* 0x000fc8000f8f383f */
[----:B------:R-:W-:Y:S01]  /*2d00*/  USHF.R.S32.HI UR40, URZ, 0x7, UR12 ;  /* 0x000000073f287899 */ /* 0x000fe2000801140c */
[----:B------:R-:W-:Y:S11]  /*2d10*/  @!P2 BRA `(.L_x_20) ;  /* 0x000000000004a947 */ /* 0x000ff60003800000 */
[----:B--2---:R-:W-:Y:S01]  /*2d20*/  BPT.TRAP 0x1 ;  /* 0x000000040000795c */ /* 0x004fe20000300000 */
.L_x_20:
[----:B------:R-:W-:Y:S01]  /*2d30*/  UMOV UR11, 0x400 ;  /* 0x00000400000b7882 */ /* 0x000fe20000000000 */
[----:B------:R-:W-:Y:S01]  /*2d40*/  SHF.L.U32 R0, RZ, 0x1f, RZ ;  /* 0x0000001fff007819 */ /* 0x000fe200000006ff */
[----:B--2---:R-:W-:-:S09]  /*2d50*/  ULEA UR11, UR58, UR11, 0x18 ;  /* 0x0000000b3a0b7291 */ /* 0x004fd2000f8ec03f */
[----:B------:R-:W1:Y:S02]  /*2d60*/  SYNCS.PHASECHK.TRANS64.TRYWAIT P1, [UR11+0x34400], R0 ;  /* 0x03440000ff0075a7 */ /* 0x000e64000802014b */
[----:B-1----:R-:W-:Y:S05]  /*2d70*/  @!P1 BRA `(.L_x_21) ;  /* 0x000000bc00089947 */ /* 0x002fea0003800000 */
.L_x_269:
[----:B------:R-:W2:Y:S01]  /*2d80*/  LDS.128 R16, [UR11+0x34520] ;  /* 0x0345200bff107984 */ /* 0x000ea20008000c00 */
[----:B------:R-:W-:Y:S01]  /*2d90*/  @!PT LDS RZ, [RZ] ;  /* 0x00000000fffff984 */ /* 0x000fe20000000800 */
[----:B------:R-:W-:Y:S01]  /*2da0*/  @!PT LDS RZ, [RZ] ;  /* 0x00000000fffff984 */ /* 0x000fe20000000800 */
[----:B------:R-:W-:Y:S01]  /*2db0*/  @!PT LDS RZ, [RZ] ;  /* 0x00000000fffff984 */ /* 0x000fe20000000800 */
[----:B------:R-:W-:Y:S01]  /*2dc0*/  @!PT LDS RZ, [RZ] ;  /* 0x00000000fffff984 */ /* 0x000fe20000000800 */
[----:B------:R3:W-:Y:S06]  /*2dd0*/  MEMBAR.ALL.CTA ;  /* 0x0000000000007992 */ /* 0x0007ec0000008000 */
[----:B---3--:R-:W3:Y:S01]  /*2de0*/  FENCE.VIEW.ASYNC.S ;  /* 0x00000000000073c6 */ /* 0x008ee20000000000 */
[----:B------:R-:W-:Y:S05]  /*2df0*/  @!P2 BRA `(.L_x_22) ;  /* 0x000000000004a947 */ /* 0x000fea0003800000 */
[----:B------:R-:W-:Y:S01]  /*2e00*/  BPT.TRAP 0x1 ;  /* 0x000000040000795c */ /* 0x000fe20000300000 */
.L_x_22:
[----:B------:R-:W-:Y:S01]  /*2e10*/  UIADD3 UR11, UR11, 0x34440, URZ ;  /* 0x000344400b0b7890 */ /* 0x000fe2000fffe03f */
[----:B--2---:R-:W-:-:S03]  /*2e20*/  ISETP.NE.AND P1, PT, R19, RZ, PT ;  /* 0x000000ff1300720c */ /* 0x004fc60003f25270 */
[----:B------:R-:W-:-:S09]  /*2e30*/  UPRMT UR11, UR58, 0x654, UR11 ;  /* 0x000006543a0b7896 */ /* 0x000fd2000800000b */
[----:B---3--:R-:W-:Y:S01]  /*2e40*/  SYNCS.ARRIVE.TRANS64.RED.A1T0 RZ, [UR11], RZ ;  /* 0x000000ffffff79a7 */ /* 0x008fe2000810040b */
[----:B------:R-:W-:Y:S05]  /*2e50*/  @!P1 EXIT ;  /* 0x000000000000994d */ /* 0x000fea0003800000 */
[----:B------:R-:W-:-:S05]  /*2e60*/  IMAD.WIDE R14, R18, 0xc, R24 ;  /* 0x0000000c120e7825 */ /* 0x000fca00078e0218 */
[----:B------:R3:W5:Y:S01]  /*2e70*/  LDG.E R19, desc[UR38][R14.64+0x8] ;  /* 0x000008260e137981 */ /* 0x000762000c1e1900 */
[----:B------:R-:W-:Y:S01]  /*2e80*/  UISETP.GE.U32.AND UP2, UPT, UR40, 0x3, UPT ;  /* 0x000000032800788c */ /* 0x000fe2000bf46070 */
[--C-:B------:R-:W-:Y:S01]  /*2e90*/  SHF.R.S32.HI R23, RZ, 0x1f, R18.reuse ;  /* 0x0000001fff177819 */ /* 0x100fe20000011412 */
[----:B------:R-:W-:Y:S01]  /*2ea0*/  UIMAD.WIDE.U32 UR12, UR40, -0x55555555, URZ ;  /* 0xaaaaaaab280c78a5 */ /* 0x000fe2000f8e003f */
[----:B------:R-:W-:Y:S01]  /*2eb0*/  MOV R2, 0x1 ;  /* 0x0000000100027802 */ /* 0x000fe20000000f00 */
[----:B------:R-:W-:Y:S01]  /*2ec0*/  IMAD.MOV.U32 R22, RZ, RZ, R18 ;  /* 0x000000ffff167224 */ /* 0x000fe200078e0012 */
[----:B------:R-:W-:Y:S01]  /*2ed0*/  UMOV UR41, URZ ;  /* 0x0000003f00297c82 */ /* 0x000fe20008000000 */
[----:B------:R-:W-:-:S04]  /*2ee0*/  USHF.R.U32.HI UR12, URZ, 0x1, UR13 ;  /* 0x000000013f0c7899 */ /* 0x000fc8000801160d */
[----:B------:R-:W-:Y:S02]  /*2ef0*/  UIMAD UR40, UR12, -0x3, UR40 ;  /* 0xfffffffd0c2878a4 */ /* 0x000fe4000f8e0228 */
[----:B---3--:R-:W-:-:S12]  /*2f00*/  @UP2 ULOP3.LUT UR41, UR12, 0x1, URZ, 0xc0, !UPT ;  /* 0x000000010c292892 */ /* 0x008fd8000f8ec03f */
.L_x_19:
[----:B------:R-:W-:-:S04]  /*2f10*/  IMAD.WIDE.U32 R14, R22, 0xc, R24 ;  /* 0x0000000c160e7825 */ /* 0x000fc800078e0018 */
[----:B-1----:R-:W-:-:S04]  /*2f20*/  IMAD R3, R23, 0xc, RZ ;  /* 0x0000000c17037824 */ /* 0x002fc800078e02ff */
[----:B------:R-:W-:-:S05]  /*2f30*/  IMAD.IADD R15, R15, 0x1, R3 ;  /* 0x000000010f0f7824 */ /* 0x000fca00078e0203 */
[----:B------:R1:W5:Y:S04]  /*2f40*/  LDG.E R3, desc[UR38][R14.64+0x4] ;  /* 0x000004260e037981 */ /* 0x000368000c1e1900 */
[----:B------:R1:W5:Y:S01]  /*2f50*/  LDG.E R0, desc[UR38][R14.64] ;  /* 0x000000260e007981 */ /* 0x000362000c1e1900 */
[----:B------:R-:W-:-:S13]  /*2f60*/  PLOP3.LUT P1, PT, PT, PT, UP1, 0x80, 0x0 ;  /* 0x000000000000781c */ /* 0x000fda0003f2f018 */
[----:B-1----:R-:W-:Y:S05]  /*2f70*/  @!P1 BRA `(.L_x_23) ;  /* 0x0000005c00bc9947 */ /* 0x002fea0003800000 */
[----:B------:R-:W-:-:S06]  /*2f80*/  UISETP.GT.U32.AND UP0, UPT, UR29, 0x1, UPT ;  /* 0x000000011d00788c */ /* 0x000fcc000bf04070 */
[----:B------:R-:W-:-:S13]  /*2f90*/  PLOP3.LUT P0, PT, PT, PT, UP0, 0x80, 0x0 ;  /* 0x000000000000781c */ /* 0x000fda0003f0f008 */
[----:B--2---:R-:W-:Y:S05]  /*2fa0*/  @P0 EXIT ;  /* 0x000000000000094d */ /* 0x004fea0003800000 */
.L_x_24:
[----:B------:R-:W-:-:S08]  /*2fb0*/  NOP ;  /* 0x0000000000007918 */ /* 0x000fd00000000000 */
[----:B------:R-:W1:Y:S02]  /*2fc0*/  USETMAXREG.TRY_ALLOC.CTAPOOL UP0, 0xe8 ;  /* 0x000000e8000079c8 */ /* 0x000e640008000600 */
[----:B-1----:R-:W-:-:S13]  /*2fd0*/  PLOP3.LUT P0, PT, PT, PT, UP0, 0x80, 0x0 ;  /* 0x000000000000781c */ /* 0x002fda0003f0f008 */
[----:B------:R-:W-:Y:S05]  /*2fe0*/  @!P0 BRA `(.L_x_24) ;  /* 0xfffffffc00f08947 */ /* 0x000fea000383ffff */
[----:B------:R-:W1:Y:S01]  /*2ff0*/  SHFL.IDX PT, R13, R13, RZ, 0x1f ;  /* 0x00001fff0d0d7589 */ /* 0x000e6200000e0000 */
[----:B------:R-:W2:Y:S01]  /*3000*/  S2UR UR4, SR_CTAID.Y ;  /* 0x00000000000479c3 */ /* 0x000ea20000002600 */
[----:B------:R-:W-:Y:S01]  /*3010*/  UMOV UR36, URZ ;  /* 0x0000003f00247c82 */ /* 0x000fe20008000000 */
[----:B------:R-:W-:Y:S01]  /*3020*/  UMOV UR37, URZ ;  /* 0x0000003f00257c82 */ /* 0x000fe20008000000 */
[----:B-1----:R-:W-:Y:S01]  /*3030*/  LOP3.LUT P0, RZ, R13, 0x3, RZ, 0xc0, !PT ;  /* 0x000000030dff7812 */ /* 0x002fe2000780c0ff */
[----:B--2---:R-:W-:-:S12]  /*3040*/  UIMAD UR4, UR4, UR60, UR51 ;  /* 0x0000003c040472a4 */ /* 0x004fd8000f8e0233 */
[----:B------:R-:W-:Y:S05]  /*3050*/  @P0 BRA `(.L_x_25) ;  /* 0x0000000000a40947 */ /* 0x000fea0003800000 */
[----:B------:R-:W-:Y:S01]  /*3060*/  ELECT P0, URZ, PT ;  /* 0x00000000003f782f */ /* 0x000fe20003800000 */
[----:B------:R-:W-:-:S12]  /*3070*/  BSSY B0, `(.L_x_26) ;  /* 0x0000020000007945 */ /* 0x000fd80003800000 */
[----:B------:R-:W-:Y:S05]  /*3080*/  @!P0 BRA `(.L_x_27) ;  /* 0x0000000000788947 */ /* 0x000fea0003800000 */
[----:B------:R-:W1:Y:S01]  /*3090*/  S2UR UR6, SR_CgaCtaId ;  /* 0x00000000000679c3 */ /* 0x000e620000008800 */
[----:B------:R-:W-:Y:S01]  /*30a0*/  UISETP.NE.AND UP0, UPT, UR18, 0x1, UPT ;  /* 0x000000011200788c */ /* 0x000fe2000bf05270 */
[----:B------:R-:W-:-:S06]  /*30b0*/  UMOV UR5, 0x400 ;  /* 0x0000040000057882 */ /* 0x000fcc0000000000 */
[----:B------:R-:W2:Y:S08]  /*30c0*/  LDC.64 R4, c[0x0][0x700] ;  /* 0x0001c000ff047b82 */ /* 0x000eb00000000a00 */
[----:B----4-:R-:W2:Y:S08]  /*30d0*/  LDC.64 R6, c[0x0][0x708] ;  /* 0x0001c200ff067b82 */ /* 0x010eb00000000a00 */
[----:B-----5:R-:W3:Y:S01]  /*30e0*/  LDC.64 R8, c[0x0][0x710] ;  /* 0x0001c400ff087b82 */ /* 0x020ee20000000a00 */
[----:B-1----:R-:W-:-:S04]  /*30f0*/  ULEA UR5, UR6, UR5, 0x18 ;  /* 0x0000000506057291 */ /* 0x002fc8000f8ec03f */
[----:B------:R-:W-:Y:S02]  /*3100*/  UIADD3 UR6, UR5, 0x80, URZ ;  /* 0x0000008005067890 */ /* 0x000fe4000fffe03f */
[----:B------:R-:W-:Y:S01]  /*3110*/  @!UP0 UIADD3 UR6, UR5, URZ, URZ ;  /* 0x0000003f05068290 */ /* 0x000fe2000fffe03f */
[----:B------:R-:W3:Y:S08]  /*3120*/  LDC.64 R10, c[0x0][0x718] ;  /* 0x0001c600ff0a7b82 */ /* 0x000ef00000000a00 */
[----:B------:R-:W1:Y:S01]  /*3130*/  LDC.64 R12, c[0x0][0x720] ;  /* 0x0001c800ff0c7b82 */ /* 0x000e620000000a00 */
[----:B--2---:R2:W-:Y:S07]  /*3140*/  STS.128 [UR6+0x34780], R4 ;  /* 0x03478004ff007988 */ /* 0x0045ee0008000c06 */
[----:B------:R-:W1:Y:S08]  /*3150*/  LDC.64 R14, c[0x0][0x728] ;  /* 0x0001ca00ff0e7b82 */ /* 0x000e700000000a00 */
[----:B------:R-:W4:Y:S01]  /*3160*/  LDC.64 R20, c[0x0][0x730] ;  /* 0x0001cc00ff147b82 */ /* 0x000f220000000a00 */
[----:B---3--:R2:W-:Y:S07]  /*3170*/  STS.128 [UR6+0x34790], R8 ;  /* 0x03479008ff007988 */ /* 0x0085ee0008000c06 */
[----:B------:R-:W4:Y:S08]  /*3180*/  LDC.64 R22, c[0x0][0x738] ;  /* 0x0001ce00ff167b82 */ /* 0x000f300000000a00 */
[----:B------:R-:W3:Y:S01]  /*3190*/  LDC.64 R24, c[0x0][0x740] ;  /* 0x0001d000ff187b82 */ /* 0x000ee20000000a00 */
[----:B-1----:R2:W-:Y:S07]  /*31a0*/  STS.128 [UR6+0x347a0], R12 ;  /* 0x0347a00cff007988 */ /* 0x0025ee0008000c06 */
[----:B------:R-:W3:Y:S08]  /*31b0*/  LDC.64 R26, c[0x0][0x748] ;  /* 0x0001d200ff1a7b82 */ /* 0x000ef00000000a00 */
[----:B------:R-:W1:Y:S01]  /*31c0*/  LDC.64 R28, c[0x0][0x750] ;  /* 0x0001d400ff1c7b82 */ /* 0x000e620000000a00 */
[----:B----4-:R2:W-:Y:S07]  /*31d0*/  STS.128 [UR6+0x347b0], R20 ;  /* 0x0347b014ff007988 */ /* 0x0105ee0008000c06 */
[----:B------:R-:W1:Y:S08]  /*31e0*/  LDC.64 R30, c[0x0][0x758] ;  /* 0x0001d600ff1e7b82 */ /* 0x000e700000000a00 */
[----:B------:R-:W4:Y:S01]  /*31f0*/  LDC.64 R36, c[0x0][0x760] ;  /* 0x0001d800ff247b82 */ /* 0x000f220000000a00 */
[----:B---3--:R2:W-:Y:S07]  /*3200*/  STS.128 [UR6+0x347c0], R24 ;  /* 0x0347c018ff007988 */ /* 0x0085ee0008000c06 */
[----:B------:R-:W4:Y:S08]  /*3210*/  LDC.64 R38, c[0x0][0x768] ;  /* 0x0001da00ff267b82 */ /* 0x000f300000000a00 */
[----:B------:R-:W3:Y:S01]  /*3220*/  LDC.64 R40, c[0x0][0x770] ;  /* 0x0001dc00ff287b82 */ /* 0x000ee20000000a00 */
[----:B-1----:R2:W-:Y:S07]  /*3230*/  STS.128 [UR6+0x347d0], R28 ;  /* 0x0347d01cff007988 */ /* 0x0025ee0008000c06 */
[----:B------:R-:W3:Y:S01]  /*3240*/  LDC.64 R42, c[0x0][0x778] ;  /* 0x0001de00ff2a7b82 */ /* 0x000ee20000000a00 */
[----:B----4-:R2:W-:Y:S04]  /*3250*/  STS.128 [UR6+0x347e0], R36 ;  /* 0x0347e024ff007988 */ /* 0x0105e80008000c06 */
[----:B---3--:R2:W-:Y:S02]  /*3260*/  STS.128 [UR6+0x347f0], R40 ;  /* 0x0347f028ff007988 */ /* 0x0085e40008000c06 */
.L_x_27:
[----:B------:R-:W-:Y:S05]  /*3270*/  BSYNC B0 ;  /* 0x0000000000007941 */ /* 0x000fea0003800000 */
.L_x_26:
[----:B------:R-:W-:Y:S01]  /*3280*/  UISETP.NE.AND UP0, UPT, UR18, 0x1, UPT ;  /* 0x000000011200788c */ /* 0x000fe2000bf05270 */
[----:B------:R-:W-:Y:S01]  /*3290*/  NOP ;  /* 0x0000000000007918 */ /* 0x000fe20000000000 */
[----:B------:R-:W-:Y:S01]  /*32a0*/  ULDC UR5, c[0x0][0x884] ;  /* 0x0002210000057ab9 */ /* 0x000fe20000000800 */
[----:B------:R-:W-:Y:S01]  /*32b0*/  ULDC.64 UR36, c[0x0][0x800] ;  /* 0x0002000000247ab9 */ /* 0x000fe20000000a00 */
[----:B------:R-:W-:-:S04]  /*32c0*/  USEL UR5, UR5, URZ, UP0 ;  /* 0x0000003f05057287 */ /* 0x000fc80008000000 */
[----:B------:R-:W-:-:S04]  /*32d0*/  UIADD3 UR5, UR4, UR5, URZ ;  /* 0x0000000504057290 */ /* 0x000fc8000fffe03f */
[----:B------:R-:W-:-:S12]  /*32e0*/  UIMAD.WIDE UR36, UR5, 0x80, UR36 ;  /* 0x00000080052478a5 */ /* 0x000fd8000f8e0224 */
.L_x_25:
[----:B------:R-:W-:-:S13]  /*32f0*/  ISETP.NE.AND P0, PT, RZ, UR52, PT ;  /* 0x00000034ff007c0c */ /* 0x000fda000bf05270 */
[----:B------:R-:W-:Y:S05]  /*3300*/  @P0 BRA `(.L_x_28) ;  /* 0x00000004000c0947 */ /* 0x000fea0003800000 */
[----:B------:R-:W-:Y:S01]  /*3310*/  ELECT P0, URZ, PT ;  /* 0x00000000003f782f */ /* 0x000fe20003800000 */
[----:B------:R-:W-:-:S12]  /*3320*/  BSSY B0, `(.L_x_29) ;  /* 0x000002c000007945 */ /* 0x000fd80003800000 */
[----:B------:R-:W-:Y:S05]  /*3330*/  @!P0 BRA `(.L_x_30) ;  /* 0x0000000000a88947 */ /* 0x000fea0003800000 */
[----:B--2-4-:R-:W1:Y:S08]  /*3340*/  LDC.64 R6, c[0x0][0x820] ;  /* 0x00020800ff067b82 */ /* 0x014e700000000a00 */
[----:B------:R-:W2:Y:S01]  /*3350*/  LDC.64 R4, c[0x0][0x818] ;  /* 0x00020600ff047b82 */ /* 0x000ea20000000a00 */
[----:B-1----:R-:W-:-:S06]  /*3360*/  IMAD.WIDE R6, R18, 0x8, R6 ;  /* 0x0000000812067825 */ /* 0x002fcc00078e0206 */
[----:B------:R-:W3:Y:S01]  /*3370*/  LDG.E.64 R6, desc[UR38][R6.64] ;  /* 0x0000002606067981 */ /* 0x000ee2000c1e1b00 */
[----:B--2---:R-:W-:-:S06]  /*3380*/  IMAD.WIDE R4, R18, 0x8, R4 ;  /* 0x0000000812047825 */ /* 0x004fcc00078e0204 */
[----:B------:R-:W2:Y:S01]  /*3390*/  LDG.E.64 R4, desc[UR38][R4.64] ;  /* 0x0000002604047981 */ /* 0x000ea2000c1e1b00 */
[----:B------:R-:W1:Y:S01]  /*33a0*/  S2UR UR5, SR_CgaCtaId ;  /* 0x00000000000579c3 */ /* 0x000e620000008800 */
[----:B------:R-:W-:Y:S01]  /*33b0*/  UISETP.NE.AND UP0, UPT, UR18, 0x1, UPT ;  /* 0x000000011200788c */ /* 0x000fe2000bf05270 */
[----:B------:R-:W-:Y:S01]  /*33c0*/  CS2R R10, SRZ ;  /* 0x00000000000a7805 */ /* 0x000fe2000001ff00 */
[----:B------:R-:W-:Y:S02]  /*33d0*/  UMOV UR4, 0x400 ;  /* 0x0000040000047882 */ /* 0x000fe40000000000 */
[----:B-1----:R-:W-:-:S04]  /*33e0*/  ULEA UR4, UR5, UR4, 0x18 ;  /* 0x0000000405047291 */ /* 0x002fc8000f8ec03f */
[----:B------:R-:W-:-:S03]  /*33f0*/  UIADD3 UR5, UR4, 0x80, URZ ;  /* 0x0000008004057890 */ /* 0x000fc6000fffe03f */
[----:B------:R-:W-:-:S04]  /*3400*/  @!UP0 UIADD3 UR5, UR4, URZ, URZ ;  /* 0x0000003f04058290 */ /* 0x000fc8000fffe03f */
[----:B------:R-:W-:-:S05]  /*3410*/  UIADD3 UR4, UR5, 0x34780, URZ ;  /* 0x0003478005047890 */ /* 0x000fca000fffe03f */
[----:B-----5:R-:W1:Y:S01]  /*3420*/  LDS R8, [UR5+0x3479c] ;  /* 0x03479c05ff087984 */ /* 0x020e620008000800 */
[----:B------:R-:W-:-:S03]  /*3430*/  IMAD.U32 R14, RZ, RZ, UR4 ;  /* 0x00000004ff0e7e24 */ /* 0x000fc6000f8e00ff */
[----:B------:R-:W-:Y:S02]  /*3440*/  STS [UR5+0x347b0], RZ ;  /* 0x0347b0ffff007988 */ /* 0x000fe40008000805 */
[----:B------:R-:W-:-:S05]  /*3450*/  SHF.R.U64 R14, R14, 0x4, RZ ;  /* 0x000000040e0e7819 */ /* 0x000fca00000012ff */
[----:B------:R-:W-:Y:S04]  /*3460*/  STS [UR5+0x34790], R14 ;  /* 0x0347900eff007988 */ /* 0x000fe80008000805 */
[----:B------:R-:W-:Y:S01]  /*3470*/  STS [UR5+0x34794], R14 ;  /* 0x0347940eff007988 */ /* 0x000fe20008000805 */
[C---:B---3--:R-:W-:Y:S01]  /*3480*/  SHF.L.U64.HI R13, R6.reuse, 0x1, R7 ;  /* 0x00000001060d7819 */ /* 0x048fe20000010207 */
[----:B------:R-:W-:-:S03]  /*3490*/  IMAD.SHL.U32 R6, R6, 0x2, RZ ;  /* 0x0000000206067824 */ /* 0x000fc600078e00ff */
[----:B------:R-:W-:-:S04]  /*34a0*/  LOP3.LUT R13, R13, 0x1fffffff, RZ, 0xc0, !PT ;  /* 0x1fffffff0d0d7812 */ /* 0x000fc800078ec0ff */
[----:B------:R-:W-:Y:S01]  /*34b0*/  SHF.R.U32.HI R7, RZ, 0x4, R13 ;  /* 0x00000004ff077819 */ /* 0x000fe2000001160d */
[----:B--2---:R-:W-:Y:S03]  /*34c0*/  STS.64 [UR5+0x34780], R4 ;  /* 0x03478004ff007988 */ /* 0x004fe60008000a05 */
[----:B-1----:R-:W-:-:S05]  /*34d0*/  LOP3.LUT R8, R8, 0xf, R7, 0xb8, !PT ;  /* 0x0000000f08087812 */ /* 0x002fca00078eb807 */
[----:B------:R1:W-:Y:S04]  /*34e0*/  STS [UR5+0x3479c], R8 ;  /* 0x03479c08ff007988 */ /* 0x0003e80008000805 */
[----:B------:R-:W2:Y:S01]  /*34f0*/  LDS R7, [UR5+0x3479c] ;  /* 0x03479c05ff077984 */ /* 0x000ea20008000800 */
[----:B-1----:R-:W-:Y:S01]  /*3500*/  VIADD R8, R0, 0xffffffff ;  /* 0xffffffff00087836 */ /* 0x002fe20000000000 */
[----:B------:R-:W-:-:S04]  /*3510*/  LOP3.LUT R0, R6, 0xfffffffe, RZ, 0xc0, !PT ;  /* 0xfffffffe06007812 */ /* 0x000fc800078ec0ff */
[----:B------:R-:W-:-:S05]  /*3520*/  SHF.R.U64 R0, R0, 0x4, R13 ;  /* 0x0000000400007819 */ /* 0x000fca000000120d */
[----:B------:R-:W-:Y:S01]  /*3530*/  STS [UR5+0x3478c], R0 ;  /* 0x03478c00ff007988 */ /* 0x000fe20008000805 */
[----:B--2---:R-:W-:-:S05]  /*3540*/  LOP3.LUT R7, R7, 0xf0, RZ, 0xb8, !PT ;  /* 0x000000f007077812 */ /* 0x004fca00078eb8ff */
[----:B------:R-:W-:Y:S04]  /*3550*/  STS [UR5+0x3479c], R7 ;  /* 0x03479c07ff007988 */ /* 0x000fe80008000805 */
[----:B------:R-:W1:Y:S02]  /*3560*/  LDS R9, [UR5+0x3479c] ;  /* 0x03479c05ff097984 */ /* 0x000e640008000800 */
[----:B-1----:R-:W-:Y:S01]  /*3570*/  LOP3.LUT R15, R9, 0xf00, RZ, 0xb8, !PT ;  /* 0x00000f00090f7812 */ /* 0x002fe200078eb8ff */
[----:B------:R-:W-:-:S04]  /*3580*/  VIADD R9, R3, 0xffffffff ;  /* 0xffffffff03097836 */ /* 0x000fc80000000000 */
[----:B------:R-:W-:Y:S04]  /*3590*/  STS.64 [UR5+0x34798], R14 ;  /* 0x0347980eff007988 */ /* 0x000fe80008000a05 */
[----:B------:R-:W1:Y:S04]  /*35a0*/  LDS R12, [UR5+0x3479c] ;  /* 0x03479c05ff0c7984 */ /* 0x000e680008000800 */
[----:B------:R3:W-:Y:S01]  /*35b0*/  STS.128 [UR5+0x347a0], R8 ;  /* 0x0347a008ff007988 */ /* 0x0007e20008000c05 */
[----:B-1----:R-:W-:-:S05]  /*35c0*/  LOP3.LUT R12, R12, 0xf000, RZ, 0xb8, !PT ;  /* 0x0000f0000c0c7812 */ /* 0x002fca00078eb8ff */
[----:B------:R3:W-:Y:S02]  /*35d0*/  STS [UR5+0x3479c], R12 ;  /* 0x03479c0cff007988 */ /* 0x0007e40008000805 */
.L_x_30:
[----:B------:R-:W-:Y:S05]  /*35e0*/  BSYNC B0 ;  /* 0x0000000000007941 */ /* 0x000fea0003800000 */
.L_x_29:
[----:B------:R-:W-:Y:S01]  /*35f0*/  ELECT P0, URZ, PT ;  /* 0x00000000003f782f */ /* 0x000fe20003800000 */
[----:B------:R-:W-:Y:S01]  /*3600*/  NOP ;  /* 0x0000000000007918 */ /* 0x000fe20000000000 */
[----:B------:R-:W-:Y:S11]  /*3610*/  BSSY B0, `(.L_x_31) ;  /* 0x0000004000007945 */ /* 0x000ff60003800000 */
[----:B------:R-:W-:Y:S05]  /*3620*/  @!P0 BRA `(.L_x_32) ;  /* 0x0000000000088947 */ /* 0x000fea0003800000 */
[----:B------:R0:W-:Y:S01]  /*3630*/  UTMACMDFLUSH ;  /* 0x00000000000079b7 */ /* 0x0001e20000000000 */
[----:B------:R-:W-:-:S04]  /*3640*/  DEPBAR.LE SB0, 0x0 ;  /* 0x000080000000791a */ /* 0x000fc80000000000 */
.L_x_32:
[----:B------:R-:W-:Y:S05]  /*3650*/  BSYNC B0 ;  /* 0x0000000000007941 */ /* 0x000fea0003800000 */
.L_x_31:
[----:B------:R-:W1:Y:S01]  /*3660*/  S2UR UR5, SR_CgaCtaId ;  /* 0x00000000000579c3 */ /* 0x000e620000008800 */
[----:B-----5:R-:W2:Y:S01]  /*3670*/  S2R R0, SR_LANEID ;  /* 0x0000000000007919 */ /* 0x020ea20000000000 */
[----:B------:R-:W-:Y:S01]  /*3680*/  UISETP.NE.AND UP0, UPT, UR18, 0x1, UPT ;  /* 0x000000011200788c */ /* 0x000fe2000bf05270 */
[----:B------:R-:W-:Y:S02]  /*3690*/  UMOV UR4, 0x400 ;  /* 0x0000040000047882 */ /* 0x000fe40000000000 */
[----:B-1----:R-:W-:-:S04]  /*36a0*/  ULEA UR4, UR5, UR4, 0x18 ;  /* 0x0000000405047291 */ /* 0x002fc8000f8ec03f */
[----:B------:R-:W-:-:S04]  /*36b0*/  UIADD3 UR5, UR4, 0x80, URZ ;  /* 0x0000008004057890 */ /* 0x000fc8000fffe03f */
[----:B------:R-:W-:Y:S01]  /*36c0*/  @!UP0 UIADD3 UR5, UR4, URZ, URZ ;  /* 0x0000003f04058290 */ /* 0x000fe2000fffe03f */
[----:B--2---:R-:W-:-:S05]  /*36d0*/  IMAD.SHL.U32 R0, R0, 0x4, RZ ;  /* 0x0000000400007824 */ /* 0x004fca00078e00ff */
[----:B------:R-:W-:Y:S01]  /*36e0*/  IMAD.U32 R3, RZ, RZ, UR5 ;  /* 0x00000005ff037e24 */ /* 0x000fe2000f8e00ff */
[----:B------:R-:W-:-:S04]  /*36f0*/  IADD3 R4, P0, R0, UR36, RZ ;  /* 0x0000002400047c10 */ /* 0x000fc8000ff1e0ff */
[----:B------:R-:W-:Y:S02]  /*3700*/  IADD3 R3, R0, 0x34780, R3 ;  /* 0x0003478000037810 */ /* 0x000fe40007ffe003 */
[----:B------:R-:W-:-:S04]  /*3710*/  IADD3.X R5, RZ, UR37, RZ, P0, !PT ;  /* 0x00000025ff057c10 */ /* 0x000fc800087fe4ff */
[----:B------:R-:W1:Y:S04]  /*3720*/  LDS R3, [R3] ;  /* 0x0000000003037984 */ /* 0x000e680000000800 */
[----:B-1----:R1:W5:Y:S02]  /*3730*/  ATOMG.E.EXCH.STRONG.GPU PT, RZ, [R4], R3 ;  /* 0x0000000304ff73a8 */ /* 0x00236400041ee100 */
.L_x_28:
[----:B-----5:R-:W-:Y:S01]  /*3740*/  SHF.R.S32.HI R0, RZ, 0x1f, R33 ;  /* 0x0000001fff007819 */ /* 0x020fe20000011421 */
[----:B------:R-:W3:Y:S01]  /*3750*/  S2UR UR57, SR_CgaCtaId ;  /* 0x00000000003979c3 */ /* 0x000ee20000008800 */
[----:B------:R-:W-:Y:S01]  /*3760*/  UMOV UR47, 0x400 ;  /* 0x00000400002f7882 */ /* 0x000fe20000000000 */
[----:B------:R-:W-:Y:S01]  /*3770*/  UISETP.NE.AND UP1, UPT, UR18, 0x1, UPT ;  /* 0x000000011200788c */ /* 0x000fe2000bf25270 */
[----:B------:R-:W-:Y:S01]  /*3780*/  LEA.HI R0, R0, R33, RZ, 0x7 ;  /* 0x0000002100007211 */ /* 0x000fe200078f38ff */
[----:B------:R-:W-:Y:S01]  /*3790*/  USHF.L.U32 UR50, UR29, 0x3, URZ ;  /* 0x000000031d327899 */ /* 0x000fe2000800063f */
[----:B--2---:R-:W-:Y:S01]  /*37a0*/  IMAD.MOV.U32 R23, RZ, RZ, RZ ;  /* 0x000000ffff177224 */ /* 0x004fe200078e00ff */
[----:B------:R-:W-:Y:S01]  /*37b0*/  UISETP.NE.AND UP0, UPT, UR29, URZ, UPT ;  /* 0x0000003f1d00728c */ /* 0x000fe2000bf05270 */
[----:B------:R-:W-:Y:S01]  /*37c0*/  LOP3.LUT R0, R0, 0xffffff80, RZ, 0xc0, !PT ;  /* 0xffffff8000007812 */ /* 0x000fe200078ec0ff */
[----:B------:R-:W-:Y:S02]  /*37d0*/  ULOP3.LUT UR54, UR50, 0x8, URZ, 0xc0, !UPT ;  /* 0x0000000832367892 */ /* 0x000fe4000f8ec03f */
[----:B------:R-:W-:-:S02]  /*37e0*/  USEL UR4, URZ, 0x1, UP0 ;  /* 0x000000013f047887 */ /* 0x000fc40008000000 */
[----:B------:R-:W-:Y:S01]  /*37f0*/  IMAD.IADD R0, R33, 0x1, -R0 ;  /* 0x0000000121007824 */ /* 0x000fe200078e0a00 */
[----:B------:R-:W-:Y:S02]  /*3800*/  ULOP3.LUT UR43, UR42, 0x1, URZ, 0xfc, !UPT ;  /* 0x000000012a2b7892 */ /* 0x000fe4000f8efc3f */
[----:B------:R-:W-:Y:S01]  /*3810*/  ULOP3.LUT UR53, UR59, 0x1, URZ, 0xfc, !UPT ;  /* 0x000000013b357892 */ /* 0x000fe2000f8efc3f */
[C---:B-1----:R-:W-:Y:S01]  /*3820*/  IMAD.SHL.U32 R3, R0.reuse, 0x40, RZ ;  /* 0x0000004000037824 */ /* 0x042fe200078e00ff */
[----:B------:R-:W-:Y:S01]  /*3830*/  SHF.R.S32.HI R5, RZ, 0x1f, R0 ;  /* 0x0000001fff057819 */ /* 0x000fe20000011400 */
[----:B------:R-:W-:Y:S01]  /*3840*/  VIADD R152, R0, 0x1f ;  /* 0x0000001f00987836 */ /* 0x000fe20000000000 */
[----:B------:R-:W-:Y:S01]  /*3850*/  MOV R154, UR4 ;  /* 0x00000004009a7c02 */ /* 0x000fe20008000f00 */
[----:B------:R-:W-:Y:S01]  /*3860*/  ULOP3.LUT UR55, UR61, 0x1, URZ, 0xfc, !UPT ;  /* 0x000000013d377892 */ /* 0x000fe2000f8efc3f */
[-C--:B------:R-:W-:Y:S01]  /*3870*/  LEA.HI R4, R5, R0.reuse, RZ, 0x5 ;  /* 0x0000000005047211 */ /* 0x080fe200078f28ff */
[----:B------:R-:W-:Y:S01]  /*3880*/  ULOP3.LUT UR56, UR50, 0x8, URZ, 0xc, !UPT ;  /* 0x0000000832387892 */ /* 0x000fe2000f8e0c3f */
[----:B----4-:R-:W-:Y:S01]  /*3890*/  LOP3.LUT R6, R3, 0x40, RZ, 0xc0, !PT ;  /* 0x0000004003067812 */ /* 0x010fe200078ec0ff */
[----:B---3--:R-:W-:Y:S01]  /*38a0*/  ULEA UR47, UR57, UR47, 0x18 ;  /* 0x0000002f392f7291 */ /* 0x008fe2000f8ec03f */
[----:B------:R-:W-:Y:S01]  /*38b0*/  SHF.R.U32.HI R3, RZ, 0x1, R4 ;  /* 0x00000001ff037819 */ /* 0x000fe20000011604 */
[----:B------:R-:W-:Y:S01]  /*38c0*/  ULOP3.LUT UR54, UR54, 0x18, URZ, 0x3c, !UPT ;  /* 0x0000001836367892 */ /* 0x000fe2000f8e3c3f */
[CC--:B------:R-:W-:Y:S01]  /*38d0*/  LEA.HI R4, R5.reuse, R0.reuse, RZ, 0x3 ;  /* 0x0000000005047211 */ /* 0x0c0fe200078f18ff */
[----:B------:R-:W-:Y:S01]  /*38e0*/  UIADD3 UR49, UR47, 0x34500, URZ ;  /* 0x000345002f317890 */ /* 0x000fe2000fffe03f */
[----:B------:R-:W-:Y:S01]  /*38f0*/  LOP3.LUT R7, R6, 0x30, R3, 0xf8, !PT ;  /* 0x0000003006077812 */ /* 0x000fe200078ef803 */
[----:B------:R-:W-:Y:S01]  /*3900*/  UIADD3 UR48, UR47, 0x80, URZ ;  /* 0x000000802f307890 */ /* 0x000fe2000fffe03f */
[-C--:B------:R-:W-:Y:S01]  /*3910*/  LEA.HI R3, R0, R0.reuse, RZ, 0x1 ;  /* 0x0000000000037211 */ /* 0x080fe200078f08ff */
[----:B------:R-:W-:Y:S01]  /*3920*/  UIADD3 UR5, UR50, UR49, URZ ;  /* 0x0000003132057290 */ /* 0x000fe2000fffe03f */
[----:B------:R-:W-:Y:S01]  /*3930*/  LEA.HI R5, R5, R0, RZ, 0x4 ;  /* 0x0000000005057211 */ /* 0x000fe200078f20ff */
[----:B------:R-:W-:Y:S01]  /*3940*/  @!UP1 UIADD3 UR48, UR47, URZ, URZ ;  /* 0x0000003f2f309290 */ /* 0x000fe2000fffe03f */
[----:B------:R-:W-:-:S02]  /*3950*/  SHF.R.S32.HI R3, RZ, 0x1, R3 ;  /* 0x00000001ff037819 */ /* 0x000fc40000011403 */
[----:B------:R-:W-:Y:S01]  /*3960*/  SHF.R.S32.HI R8, RZ, 0x4, R5 ;  /* 0x00000004ff087819 */ /* 0x000fe20000011405 */
[----:B------:R-:W-:Y:S01]  /*3970*/  UIADD3 UR48, UR48, 0x34780, URZ ;  /* 0x0003478030307890 */ /* 0x000fe2000fffe03f */
[----:B------:R-:W-:Y:S01]  /*3980*/  LOP3.LUT R4, R7, 0x8, R4, 0xf8, !PT ;  /* 0x0000000807047812 */ /* 0x000fe200078ef804 */
[----:B------:R-:W-:Y:S01]  /*3990*/  IMAD.SHL.U32 R3, R3, 0x80, RZ ;  /* 0x0000008003037824 */ /* 0x000fe200078e00ff */
[----:B------:R-:W-:-:S04]  /*39a0*/  LEA.HI R5, R5, R8, RZ, 0x1 ;  /* 0x0000000805057211 */ /* 0x000fc800078f08ff */
[----:B------:R-:W-:Y:S02]  /*39b0*/  LOP3.LUT R3, R3, 0x180, RZ, 0xc0, !PT ;  /* 0x0000018003037812 */ /* 0x000fe400078ec0ff */
[----:B------:R-:W-:Y:S02]  /*39c0*/  LOP3.LUT R5, R5, 0x7ffffe, RZ, 0xc0, !PT ;  /* 0x007ffffe05057812 */ /* 0x000fe400078ec0ff */
[----:B------:R-:W-:-:S03]  /*39d0*/  LOP3.LUT R6, R3, R6, RZ, 0xfc, !PT ;  /* 0x0000000603067212 */ /* 0x000fc600078efcff */
[----:B------:R-:W-:Y:S01]  /*39e0*/  IMAD.IADD R5, R8, 0x1, -R5 ;  /* 0x0000000108057824 */ /* 0x000fe200078e0a05 */
[----:B------:R-:W-:-:S04]  /*39f0*/  SHF.R.U32.HI R6, RZ, 0x3, R6 ;  /* 0x00000003ff067819 */ /* 0x000fc80000011606 */
[----:B------:R-:W-:Y:S01]  /*3a00*/  LOP3.LUT R4, R6, R4, R3, 0x1e, !PT ;  /* 0x0000000406047212 */ /* 0x000fe200078e1e03 */
[----:B------:R-:W-:Y:S02]  /*3a10*/  IMAD.MOV.U32 R3, RZ, RZ, 0x1 ;  /* 0x00000001ff037424 */ /* 0x000fe400078e00ff */
[----:B------:R-:W-:Y:S02]  /*3a20*/  IMAD.U32 R6, RZ, RZ, UR5 ;  /* 0x00000005ff067e24 */ /* 0x000fe4000f8e00ff */
[----:B------:R-:W-:-:S07]  /*3a30*/  IMAD R22, R5, 0x200, R4 ;  /* 0x0000020005167824 */ /* 0x000fce00078e0204 */
.L_x_116:
[----:B-12---:R-:W1:Y:S02]  /*3a40*/  LDC.64 R4, c[0x0][0x290] ;  /* 0x0000a400ff047b82 */ /* 0x006e640000000a00 */
[----:B-1----:R-:W-:-:S05]  /*3a50*/  IMAD.WIDE R4, R18, 0xc, R4 ;  /* 0x0000000c12047825 */ /* 0x002fca00078e0204 */
[----:B------:R-:W2:Y:S01]  /*3a60*/  LDG.E R8, desc[UR38][R4.64+0x8] ;  /* 0x0000082604087981 */ /* 0x000ea2000c1e1900 */
[----:B------:R-:W-:Y:S01]  /*3a70*/  SHF.L.U32 R6, R154, 0x1f, RZ ;  /* 0x0000001f9a067819 */ /* 0x000fe200000006ff */
[----:B------:R-:W-:Y:S02]  /*3a80*/  IMAD.U32 R9, RZ, RZ, UR49 ;  /* 0x00000031ff097e24 */ /* 0x000fe4000f8e00ff */
[----:B------:R-:W-:Y:S02]  /*3a90*/  IMAD.MOV.U32 R153, RZ, RZ, R18 ;  /* 0x000000ffff997224 */ /* 0x000fe400078e0012 */
[----:B------:R-:W1:Y:S01]  /*3aa0*/  SYNCS.PHASECHK.TRANS64.TRYWAIT P0, [R9+UR50], R6 ;  /* 0x00000006090075a7 */ /* 0x000e620008000172 */
[----:B--2---:R-:W-:-:S05]  /*3ab0*/  VIADD R0, R8, 0x7f ;  /* 0x0000007f08007836 */ /* 0x004fca0000000000 */
[----:B------:R-:W-:-:S04]  /*3ac0*/  SHF.R.S32.HI R7, RZ, 0x1f, R0 ;  /* 0x0000001fff077819 */ /* 0x000fc80000011400 */
[----:B------:R-:W-:Y:S01]  /*3ad0*/  LEA.HI R7, R7, R0, RZ, 0x7 ;  /* 0x0000000007077211 */ /* 0x000fe200078f38ff */
[----:B-1----:R-:W-:Y:S06]  /*3ae0*/  @!P0 BRA `(.L_x_33) ;  /* 0x000000ac00c48947 */ /* 0x002fec0003800000 */
.L_x_270:
[----:B------:R-:W-:Y:S01]  /*3af0*/  ISETP.GE.AND P0, PT, R8, 0x1, PT ;  /* 0x000000010800780c */ /* 0x000fe20003f06270 */
[----:B------:R-:W-:Y:S01]  /*3b00*/  UMOV UR5, UR40 ;  /* 0x0000002800057c82 */ /* 0x000fe20008000000 */
[----:B------:R-:W-:Y:S01]  /*3b10*/  UMOV UR4, URZ ;  /* 0x0000003f00047c82 */ /* 0x000fe20008000000 */
[----:B------:R-:W-:Y:S01]  /*3b20*/  SHF.R.S32.HI R19, RZ, 0x1f, R18 ;  /* 0x0000001fff137819 */ /* 0x000fe20000011412 */
[----:B-1----:R-:W-:Y:S01]  /*3b30*/  IMAD.U32 R6, RZ, RZ, UR41 ;  /* 0x00000029ff067e24 */ /* 0x002fe2000f8e00ff */
[----:B------:R-:W-:Y:S02]  /*3b40*/  CS2R R86, SRZ ;  /* 0x0000000000567805 */ /* 0x000fe4000001ff00 */
[----:B------:R-:W-:Y:S02]  /*3b50*/  CS2R R88, SRZ ;  /* 0x0000000000587805 */ /* 0x000fe4000001ff00 */
[----:B------:R-:W-:Y:S02]  /*3b60*/  CS2R R90, SRZ ;  /* 0x00000000005a7805 */ /* 0x000fe4000001ff00 */
[----:B------:R-:W-:-:S02]  /*3b70*/  CS2R R92, SRZ ;  /* 0x00000000005c7805 */ /* 0x000fc4000001ff00 */
[----:B------:R-:W-:Y:S02]  /*3b80*/  CS2R R94, SRZ ;  /* 0x00000000005e7805 */ /* 0x000fe4000001ff00 */
[----:B------:R-:W-:Y:S02]  /*3b90*/  CS2R R96, SRZ ;  /* 0x0000000000607805 */ /* 0x000fe4000001ff00 */
        /* <DEDUP_REMOVED lines=58> */
[----:B------:R-:W-:Y:S01]  /*3f40*/  SHF.R.S32.HI R7, RZ, 0x7, R7 ;  /* 0x00000007ff077819 */ /* 0x000fe20000011407 */
[----:B------:R-:W-:Y:S06]  /*3f50*/  @!P0 BRA `(.L_x_34) ;  /* 0x0000000400f48947 */ /* 0x000fec0003800000 */
[----:B------:R-:W-:-:S06]  /*3f60*/  UISETP.NE.AND UP0, UPT, UR43, 0x3, UPT ;  /* 0x000000032b00788c */ /* 0x000fcc000bf05270 */
[----:B------:R-:W-:-:S13]  /*3f70*/  PLOP3.LUT P1, PT, PT, PT, UP0, 0x80, 0x0 ;  /* 0x000000000000781c */ /* 0x000fda0003f2f008 */
[----:B------:R-:W-:Y:S05]  /*3f80*/  @!P1 BRA `(.L_x_35) ;  /* 0x0000000000049947 */ /* 0x000fea0003800000 */
[----:B------:R-:W-:Y:S01]  /*3f90*/  BPT.TRAP 0x1 ;  /* 0x000000040000795c */ /* 0x000fe20000300000 */
.L_x_35:
[----:B------:R-:W-:Y:S01]  /*3fa0*/  ULEA UR4, UR40, UR47, 0x3 ;  /* 0x0000002f28047291 */ /* 0x000fe2000f8e183f */
[----:B------:R-:W-:-:S05]  /*3fb0*/  IMAD.U32 R0, RZ, RZ, UR41 ;  /* 0x00000029ff007e24 */ /* 0x000fca000f8e00ff */
[----:B------:R-:W-:-:S04]  /*3fc0*/  SHF.L.U32 R0, R0, 0x1f, RZ ;  /* 0x0000001f00007819 */ /* 0x000fc800000006ff */
[----:B------:R1:W2:Y:S01]  /*3fd0*/  SYNCS.PHASECHK.TRANS64.TRYWAIT P0, [UR4+0x34480], R0 ;  /* 0x03448000ff0075a7 */ /* 0x0002a20008000144 */
[----:B------:R-:W-:Y:S05]  /*3fe0*/  @!P1 BRA `(.L_x_36) ;  /* 0x0000000000049947 */ /* 0x000fea0003800000 */
[----:B------:R-:W-:Y:S01]  /*3ff0*/  BPT.TRAP 0x1 ;  /* 0x000000040000795c */ /* 0x000fe20000300000 */
.L_x_36:
[----:B--2---:R-:W-:Y:S05]  /*4000*/  @P0 BRA `(.L_x_37) ;  /* 0x0000000000080947 */ /* 0x004fea0003800000 */
[----:B------:R-:W2:Y:S02]  /*4010*/  SYNCS.PHASECHK.TRANS64.TRYWAIT P0, [UR4+0x34480], R0 ;  /* 0x03448000ff0075a7 */ /* 0x000ea40008000144 */
[----:B--2---:R-:W-:Y:S05]  /*4020*/  @!P0 BRA `(.L_x_38) ;  /* 0x000000a800908947 */ /* 0x004fea0003800000 */
.L_x_37:
[----:B------:R-:W-:Y:S01]  /*4030*/  UIADD3 UR5, UR47, 0x18000, URZ ;  /* 0x000180002f057890 */ /* 0x000fe2000fffe03f */
[----:B------:R-:W-:Y:S01]  /*4040*/  WARPGROUP.ARRIVE ;  /* 0x00000000000079c5 */ /* 0x000fe20000000000 */
[----:B------:R-:W-:Y:S02]  /*4050*/  USHF.R.U32.HI UR4, URZ, 0x4, UR47 ;  /* 0x000000043f047899 */ /* 0x000fe4000801162f */
[----:B------:R-:W-:Y:S02]  /*4060*/  USHF.R.U32.HI UR5, URZ, 0x4, UR5 ;  /* 0x000000043f057899 */ /* 0x000fe40008011605 */
[----:B------:R-:W-:Y:S02]  /*4070*/  ULOP3.LUT UR4, UR4, 0x3fff, URZ, 0xc0, !UPT ;  /* 0x00003fff04047892 */ /* 0x000fe4000f8ec03f */
[----:B------:R-:W-:Y:S02]  /*4080*/  ULOP3.LUT UR5, UR5, 0x3fff, URZ, 0xc0, !UPT ;  /* 0x00003fff05057892 */ /* 0x000fe4000f8ec03f */
[----:B------:R-:W-:-:S02]  /*4090*/  ULOP3.LUT UR6, UR4, 0x10000, URZ, 0xfc, !UPT ;  /* 0x0001000004067892 */ /* 0x000fc4000f8efc3f */
[----:B------:R-:W-:Y:S02]  /*40a0*/  ULOP3.LUT UR4, UR5, 0x10000, URZ, 0xfc, !UPT ;  /* 0x0001000005047892 */ /* 0x000fe4000f8efc3f */
[----:B------:R-:W-:Y:S02]  /*40b0*/  ULEA UR5, UR40, UR6, 0xb ;  /* 0x0000000628057291 */ /* 0x000fe4000f8e583f */
[----:B------:R-:W-:Y:S01]  /*40c0*/  ULEA UR4, UR40, UR4, 0xb ;  /* 0x0000000428047291 */ /* 0x000fe2000f8e583f */
[----:B------:R-:W-:Y:S01]  /*40d0*/  UMOV UR9, 0x40000040 ;  /* 0x4000004000097882 */ /* 0x000fe20000000000 */
[----:B------:R-:W-:-:S03]  /*40e0*/  UMOV UR11, 0x40000040 ;  /* 0x40000040000b7882 */ /* 0x000fc60000000000 */
[----:B------:R-:W-:Y:S02]  /*40f0*/  UMOV UR8, UR5 ;  /* 0x0000000500087c82 */ /* 0x000fe40008000000 */
[----:B------:R-:W-:Y:S02]  /*4100*/  UMOV UR10, UR4 ;  /* 0x00000004000a7c82 */ /* 0x000fe40008000000 */
[----:B------:R-:W-:Y:S01]  /*4110*/  HGMMA.64x128x16.F32 R88, gdesc[UR8], RZ, !UPT, gsb0 ;  /* 0x01e00000085879f0 */ /* 0x000fe2000c0008ff */
[----:B------:R-:W-:Y:S01]  /*4120*/  UIADD3 UR8, UR5, 0x200, URZ ;  /* 0x0000020005087890 */ /* 0x000fe2000fffe03f */
[----:B------:R-:W-:Y:S01]  /*4130*/  UMOV UR9, 0x40000040 ;  /* 0x4000004000097882 */ /* 0x000fe20000000000 */
[----:B------:R-:W-:Y:S02]  /*4140*/  WARPGROUP.DEPBAR.LE gsb0, 0x0 ;  /* 0x00008000000079c5 */ /* 0x000fe40000010000 */
[----:B------:R-:W-:-:S07]  /*4150*/  WARPGROUP.ARRIVE ;  /* 0x00000000000079c5 */ /* 0x000fce0000000000 */
[----:B------:R-:W-:Y:S01]  /*4160*/  HGMMA.64x128x16.F32 R24, gdesc[UR8], RZ, !UPT, gsb0 ;  /* 0x01e00000081879f0 */ /* 0x000fe2000c0008ff */
[----:B------:R-:W-:Y:S02]  /*4170*/  UIADD3 UR8, UR5, 0x2, URZ ;  /* 0x0000000205087890 */ /* 0x000fe4000fffe03f */
[----:B------:R-:W-:Y:S01]  /*4180*/  UIADD3 UR10, UR4, 0x2, URZ ;  /* 0x00000002040a7890 */ /* 0x000fe2000fffe03f */
[----:B------:R-:W-:Y:S01]  /*4190*/  UMOV UR9, 0x40000040 ;  /* 0x4000004000097882 */ /* 0x000fe20000000000 */
[----:B------:R-:W-:Y:S01]  /*41a0*/  UMOV UR11, 0x40000040 ;  /* 0x40000040000b7882 */ /* 0x000fe20000000000 */
[----:B------:R-:W-:Y:S02]  /*41b0*/  WARPGROUP.DEPBAR.LE gsb0, 0x0 ;  /* 0x00008000000079c5 */ /* 0x000fe40000010000 */
[----:B------:R-:W-:-:S06]  /*41c0*/  WARPGROUP.ARRIVE ;  /* 0x00000000000079c5 */ /* 0x000fcc0000000000 */
[----:B------:R-:W-:Y:S01]  /*41d0*/  HGMMA.64x128x16.F32 R88, gdesc[UR8], R88, gsb0 ;  /* 0x01e00000085879f0 */ /* 0x000fe20008000858 */
[----:B------:R-:W-:Y:S01]  /*41e0*/  UIADD3 UR8, UR5, 0x202, URZ ;  /* 0x0000020205087890 */ /* 0x000fe2000fffe03f */
[----:B------:R-:W-:Y:S01]  /*41f0*/  UMOV UR9, 0x40000040 ;  /* 0x4000004000097882 */ /* 0x000fe20000000000 */
[----:B------:R-:W-:Y:S02]  /*4200*/  WARPGROUP.DEPBAR.LE gsb0, 0x0 ;  /* 0x00008000000079c5 */ /* 0x000fe40000010000 */
[----:B------:R-:W-:-:S07]  /*4210*/  WARPGROUP.ARRIVE ;  /* 0x00000000000079c5 */ /* 0x000fce0000000000 */
[----:B------:R-:W-:Y:S01]  /*4220*/  HGMMA.64x128x16.F32 R24, gdesc[UR8], R24, gsb0 ;  /* 0x01e00000081879f0 */ /* 0x000fe20008000818 */
        /* <DEDUP_REMOVED lines=69> */
[----:B------:R-:W-:-:S04]  /*4680*/  UIADD3 UR5, UR40, 0x1, URZ ;  /* 0x0000000128057890 */ /* 0x000fc8000fffe03f */
[----:B------:R-:W-:-:S04]  /*4690*/  UISETP.NE.AND UP0, UPT, UR5, 0x3, UPT ;  /* 0x000000030500788c */ /* 0x000fc8000bf05270 */
[----:B------:R-:W-:Y:S02]  /*46a0*/  USEL UR4, URZ, 0x1, UP0 ;  /* 0x000000013f047887 */ /* 0x000fe40008000000 */
[----:B------:R-:W-:Y:S02]  /*46b0*/  USEL UR5, UR5, URZ, UP0 ;  /* 0x0000003f05057287 */ /* 0x000fe40008000000 */
[----:B------:R-:W-:-:S06]  /*46c0*/  ULOP3.LUT UR4, UR41, UR4, URZ, 0x3c, !UPT ;  /* 0x0000000429047292 */ /* 0x000fcc000f8e3c3f */
[----:B------:R-:W-:Y:S01]  /*46d0*/  IMAD.U32 R6, RZ, RZ, UR4 ;  /* 0x00000004ff067e24 */ /* 0x000fe2000f8e00ff */
[----:B------:R-:W-:Y:S01]  /*46e0*/  UMOV UR4, 0x1 ;  /* 0x0000000100047882 */ /* 0x000fe20000000000 */
[----:B------:R-:W-:Y:S02]  /*46f0*/  WARPGROUP.DEPBAR.LE gsb0, 0x0 ;  /* 0x00008000000079c5 */ /* 0x000fe40000010000 */
[----:B------:R-:W-:-:S06]  /*4700*/  WARPGROUP.ARRIVE ;  /* 0x00000000000079c5 */ /* 0x000fcc0000000000 */
[----:B------:R-:W-:Y:S03]  /*4710*/  HGMMA.64x128x16.F32 R24, gdesc[UR8], R24, gsb0 ;  /* 0x01e00000081879f0 */ /* 0x000fe60008000818 */
[----:B------:R-:W-:Y:S02]  /*4720*/  WARPGROUP.DEPBAR.LE gsb0, 0x0 ;  /* 0x00008000000079c5 */ /* 0x000fe40000010000 */
.L_x_34:
[----:B-12---:R-:W-:-:S05]  /*4730*/  VIMNMX R0, R7, 0x1, PT ;  /* 0x0000000107007848 */ /* 0x006fca0003fe0100 */
[----:B------:R-:W-:-:S05]  /*4740*/  IMAD.IADD R7, R7, 0x1, -R0 ;  /* 0x0000000107077824 */ /* 0x000fca00078e0a00 */
[----:B------:R-:W-:-:S13]  /*4750*/  ISETP.GE.AND P0, PT, R7, 0x1, PT ;  /* 0x000000010700780c */ /* 0x000fda0003f06270 */
[----:B------:R-:W-:Y:S05]  /*4760*/  @!P0 BRA `(.L_x_39) ;  /* 0x0000000800388947 */ /* 0x000fea0003800000 */
[----:B------:R-:W-:Y:S01]  /*4770*/  MOV R0, R7 ;  /* 0x0000000700007202 */ /* 0x000fe20000000f00 */
[----:B------:R-:W-:-:S06]  /*4780*/  UMOV UR6, UR40 ;  /* 0x0000002800067c82 */ /* 0x000fcc0008000000 */
.L_x_46:
[----:B------:R-:W-:-:S06]  /*4790*/  UISETP.NE.AND UP0, UPT, UR43, 0x3, UPT ;  /* 0x000000032b00788c */ /* 0x000fcc000bf05270 */
[----:B------:R-:W-:-:S13]  /*47a0*/  PLOP3.LUT P1, PT, PT, PT, UP0, 0x80, 0x0 ;  /* 0x000000000000781c */ /* 0x000fda0003f2f008 */
[----:B-12---:R-:W-:Y:S05]  /*47b0*/  @!P1 BRA `(.L_x_40) ;  /* 0x0000000000049947 */ /* 0x006fea0003800000 */
[----:B------:R-:W-:Y:S01]  /*47c0*/  BPT.TRAP 0x1 ;  /* 0x000000040000795c */ /* 0x000fe20000300000 */
.L_x_40:
[----:B------:R-:W-:Y:S01]  /*47d0*/  ULEA UR7, UR5, UR47, 0x3 ;  /* 0x0000002f05077291 */ /* 0x000fe2000f8e183f */
[----:B------:R-:W-:-:S08]  /*47e0*/  SHF.L.U32 R4, R6, 0x1f, RZ ;  /* 0x0000001f06047819 */ /* 0x000fd000000006ff */
[----:B------:R1:W2:Y:S01]  /*47f0*/  SYNCS.PHASECHK.TRANS64.TRYWAIT P0, [UR7+0x34480], R4 ;  /* 0x03448004ff0075a7 */ /* 0x0002a20008000147 */
[----:B------:R-:W-:Y:S05]  /*4800*/  @!P1 BRA `(.L_x_41) ;  /* 0x0000000000049947 */ /* 0x000fea0003800000 */
[----:B------:R-:W-:Y:S01]  /*4810*/  BPT.TRAP 0x1 ;  /* 0x000000040000795c */ /* 0x000fe20000300000 */
.L_x_41:
[----:B--2---:R-:W-:Y:S05]  /*4820*/  @P0 BRA `(.L_x_42) ;  /* 0x0000000000080947 */ /* 0x004fea0003800000 */
[----:B------:R-:W2:Y:S02]  /*4830*/  SYNCS.PHASECHK.TRANS64.TRYWAIT P0, [UR7+0x34480], R4 ;  /* 0x03448004ff0075a7 */ /* 0x000ea40008000147 */
[----:B--2---:R-:W-:Y:S05]  /*4840*/  @!P0 BRA `(.L_x_43) ;  /* 0x000000a000a08947 */ /* 0x004fea0003800000 */
.L_x_42:
        /* <DEDUP_REMOVED lines=8> */
[----:B------:R-:W-:Y:S02]  /*48d0*/  UISETP.NE.U32.AND UP0, UPT, UR4, URZ, UPT ;  /* 0x0000003f0400728c */ /* 0x000fe4000bf05070 */
[----:B------:R-:W-:Y:S02]  /*48e0*/  ULEA UR8, UR5, UR7, 0xb ;  /* 0x0000000705087291 */ /* 0x000fe4000f8e583f */
[----:B------:R-:W-:Y:S01]  /*48f0*/  ULEA UR7, UR5, UR9, 0xb ;  /* 0x0000000905077291 */ /* 0x000fe2000f8e583f */
[----:B------:R-:W-:Y:S02]  /*4900*/  UMOV UR11, 0x40000040 ;  /* 0x40000040000b7882 */ /* 0x000fe40000000000 */
[----:B------:R-:W-:Y:S01]  /*4910*/  UMOV UR9, 0x40000040 ;  /* 0x4000004000097882 */ /* 0x000fe20000000000 */
[----:B------:R-:W-:Y:S01]  /*4920*/  UIADD3 UR12, UR8, 0x200, URZ ;  /* 0x00000200080c7890 */ /* 0x000fe2000fffe03f */
[----:B------:R-:W-:-:S02]  /*4930*/  UMOV UR15, UR11 ;  /* 0x0000000b000f7c82 */ /* 0x000fc40008000000 */
[----:B------:R-:W-:Y:S01]  /*4940*/  UMOV UR10, UR7 ;  /* 0x00000007000a7c82 */ /* 0x000fe20008000000 */
[----:B------:R-:W-:Y:S01]  /*4950*/  UMOV UR13, 0x40000040 ;  /* 0x40000040000d7882 */ /* 0x000fe20000000000 */
[----:B------:R-:W-:Y:S01]  /*4960*/  HGMMA.64x128x16.F32 R88, gdesc[UR8], R88, UP0, gsb0 ;  /* 0x01e00000085879f0 */ /* 0x000fe2000b800858 */
[----:B------:R-:W-:Y:S02]  /*4970*/  UMOV UR14, UR10 ;  /* 0x0000000a000e7c82 */ /* 0x000fe40008000000 */
[----:B------:R-:W-:Y:S02]  /*4980*/  WARPGROUP.DEPBAR.LE gsb0, 0x0 ;  /* 0x00008000000079c5 */ /* 0x000fe40000010000 */
[----:B------:R-:W-:-:S07]  /*4990*/  WARPGROUP.ARRIVE ;  /* 0x00000000000079c5 */ /* 0x000fce0000000000 */
[----:B------:R-:W-:Y:S01]  /*49a0*/  HGMMA.64x128x16.F32 R24, gdesc[UR12], R24, UP0, gsb0 ;  /* 0x01e000000c1879f0 */ /* 0x000fe2000b800818 */
[----:B------:R-:W-:Y:S02]  /*49b0*/  UIADD3 UR12, UR8, 0x2, URZ ;  /* 0x00000002080c7890 */ /* 0x000fe4000fffe03f */
[----:B------:R-:W-:Y:S01]  /*49c0*/  UIADD3 UR14, UR7, 0x2, URZ ;  /* 0x00000002070e7890 */ /* 0x000fe2000fffe03f */
[----:B------:R-:W-:Y:S01]  /*49d0*/  UMOV UR13, 0x40000040 ;  /* 0x40000040000d7882 */ /* 0x000fe20000000000 */
[----:B------:R-:W-:Y:S01]  /*49e0*/  UMOV UR15, 0x40000040 ;  /* 0x40000040000f7882 */ /* 0x000fe20000000000 */
[----:B------:R-:W-:Y:S02]  /*49f0*/  WARPGROUP.DEPBAR.LE gsb0, 0x0 ;  /* 0x00008000000079c5 */ /* 0x000fe40000010000 */
[----:B------:R-:W-:-:S06]  /*4a00*/  WARPGROUP.ARRIVE ;  /* 0x00000000000079c5 */ /* 0x000fcc0000000000 */
[----:B------:R-:W-:Y:S01]  /*4a10*/  HGMMA.64x128x16.F32 R88, gdesc[UR12], R88, UP0, gsb0 ;  /* 0x01e000000c5879f0 */ /* 0x000fe2000b800858 */
[----:B------:R-:W-:Y:S01]  /*4a20*/  UIADD3 UR12, UR8, 0x202, URZ ;  /* 0x00000202080c7890 */ /* 0x000fe2000fffe03f */
[----:B------:R-:W-:Y:S01]  /*4a30*/  UMOV UR13, 0x40000040 ;  /* 0x40000040000d7882 */ /* 0x000fe20000000000 */
        /* <DEDUP_REMOVED lines=74> */
[----:B------:R-:W-:Y:S03]  /*4ee0*/  HGMMA.64x128x16.F32 R24, gdesc[UR12], R24, UP0, gsb0 ;  /* 0x01e000000c1879f0 */ /* 0x000fe6000b800818 */
[----:B------:R-:W-:Y:S02]  /*4ef0*/  WARPGROUP.DEPBAR.LE gsb0, 0x0 ;  /* 0x00008000000079c5 */ /* 0x000fe40000010000 */
[----:B------:R-:W-:Y:S05]  /*4f00*/  @!P1 BRA `(.L_x_44) ;  /* 0x0000000000049947 */ /* 0x000fea0003800000 */
[----:B------:R-:W-:Y:S01]  /*4f10*/  BPT.TRAP 0x1 ;  /* 0x000000040000795c */ /* 0x000fe20000300000 */
.L_x_44:
[----:B------:R-:W-:Y:S02]  /*4f20*/  UISETP.GT.U32.AND UP0, UPT, UR42, 0x1, UPT ;  /* 0x000000012a00788c */ /* 0x000fe4000bf04070 */
[----:B------:R-:W-:-:S04]  /*4f30*/  ULEA UR7, UR6, UR47, 0x3 ;  /* 0x0000002f06077291 */ /* 0x000fc8000f8e183f */
[----:B------:R-:W-:Y:S01]  /*4f40*/  UIADD3 UR7, UR7, 0x34498, URZ ;  /* 0x0003449807077890 */ /* 0x000fe2000fffe03f */
[----:B------:R-:W-:-:S03]  /*4f50*/  PLOP3.LUT P0, PT, PT, PT, UP0, 0x80, 0x0 ;  /* 0x000000000000781c */ /* 0x000fc60003f0f008 */
[----:B------:R-:W-:-:S09]  /*4f60*/  UPRMT UR7, URZ, 0x654, UR7 ;  /* 0x000006543f077896 */ /* 0x000fd20008000007 */
[----:B------:R-:W-:Y:S01]  /*4f70*/  SYNCS.ARRIVE.TRANS64.RED.A1T0 RZ, [UR7], RZ ;  /* 0x000000ffffff79a7 */ /* 0x000fe20008100407 */
[----:B------:R-:W-:Y:S05]  /*4f80*/  @P0 BRA `(.L_x_45) ;  /* 0x0000000000040947 */ /* 0x000fea0003800000 */
[----:B------:R-:W-:Y:S01]  /*4f90*/  BPT.TRAP 0x1 ;  /* 0x000000040000795c */ /* 0x000fe20000300000 */
.L_x_45:
[----:B------:R-:W-:Y:S01]  /*4fa0*/  UIADD3 UR5, UR5, 0x1, URZ ;  /* 0x0000000105057890 */ /* 0x000fe2000fffe03f */
[C---:B------:R-:W-:Y:S01]  /*4fb0*/  ISETP.GT.AND P0, PT, R0.reuse, 0x1, PT ;  /* 0x000000010000780c */ /* 0x040fe20003f04270 */
[----:B------:R-:W-:Y:S01]  /*4fc0*/  UIADD3 UR6, UR6, 0x1, URZ ;  /* 0x0000000106067890 */ /* 0x000fe2000fffe03f */
[----:B------:R-:W-:Y:S01]  /*4fd0*/  VIADD R0, R0, 0xffffffff ;  /* 0xffffffff00007836 */ /* 0x000fe20000000000 */
[----:B------:R-:W-:Y:S02]  /*4fe0*/  UISETP.NE.AND UP0, UPT, UR5, 0x3, UPT ;  /* 0x000000030500788c */ /* 0x000fe4000bf05270 */
[----:B------:R-:W-:Y:S02]  /*4ff0*/  UISETP.NE.AND UP1, UPT, UR6, 0x3, UPT ;  /* 0x000000030600788c */ /* 0x000fe4000bf25270 */
[----:B------:R-:W-:Y:S02]  /*5000*/  USEL UR7, URZ, 0x1, UP0 ;  /* 0x000000013f077887 */ /* 0x000fe40008000000 */
[----:B------:R-:W-:-:S02]  /*5010*/  USEL UR5, UR5, URZ, UP0 ;  /* 0x0000003f05057287 */ /* 0x000fc40008000000 */
[----:B------:R-:W-:Y:S02]  /*5020*/  USEL UR6, UR6, URZ, UP1 ;  /* 0x0000003f06067287 */ /* 0x000fe40008800000 */
[----:B------:R-:W-:Y:S01]  /*5030*/  LOP3.LUT R6, R6, UR7, RZ, 0x3c, !PT ;  /* 0x0000000706067c12 */ /* 0x000fe2000f8e3cff */
[----:B------:R-:W-:Y:S09]  /*5040*/  @P0 BRA `(.L_x_46) ;  /* 0xfffffff400d00947 */ /* 0x000ff2000383ffff */
.L_x_39:
[----:B------:R-:W-:Y:S01]  /*5050*/  ISETP.GE.AND P0, PT, R8, 0x1, PT ;  /* 0x000000010800780c */ /* 0x000fe20003f06270 */
[----:B------:R-:W-:-:S04]  /*5060*/  IMAD.U32 R0, RZ, RZ, UR56 ;  /* 0x00000038ff007e24 */ /* 0x000fc8000f8e00ff */
[----:B------:R3:W-:Y:S08]  /*5070*/  SYNCS.ARRIVE.TRANS64.A1T0 RZ, [R0+UR49], RZ ;  /* 0x000000ff00ff79a7 */ /* 0x0007f00008100031 */
[----:B---3--:R-:W-:Y:S05]  /*5080*/  @!P0 BRA `(.L_x_47) ;  /* 0x0000000000408947 */ /* 0x008fea0003800000 */
[----:B------:R-:W-:-:S06]  /*5090*/  UISETP.NE.AND UP0, UPT, UR43, 0x3, UPT ;  /* 0x000000032b00788c */ /* 0x000fcc000bf05270 */
[----:B------:R-:W-:-:S13]  /*50a0*/  PLOP3.LUT P0, PT, PT, PT, UP0, 0x80, 0x0 ;  /* 0x000000000000781c */ /* 0x000fda0003f0f008 */
[----:B------:R-:W-:Y:S05]  /*50b0*/  @!P0 BRA `(.L_x_48) ;  /* 0x0000000000048947 */ /* 0x000fea0003800000 */
[----:B------:R-:W-:Y:S01]  /*50c0*/  BPT.TRAP 0x1 ;  /* 0x000000040000795c */ /* 0x000fe20000300000 */
.L_x_48:
[----:B------:R-:W-:Y:S01]  /*50d0*/  VIADD R0, R7, UR40 ;  /* 0x0000002807007c36 */ /* 0x000fe20008000000 */
[----:B------:R-:W-:-:S03]  /*50e0*/  UISETP.GT.U32.AND UP0, UPT, UR42, 0x1, UPT ;  /* 0x000000012a00788c */ /* 0x000fc6000bf04070 */
[----:B-12---:R-:W-:-:S03]  /*50f0*/  IMAD.WIDE.U32 R4, R0, -0x55555555, RZ ;  /* 0xaaaaaaab00047825 */ /* 0x006fc600078e00ff */
[----:B------:R-:W-:Y:S02]  /*5100*/  PLOP3.LUT P0, PT, PT, PT, UP0, 0x80, 0x0 ;  /* 0x000000000000781c */ /* 0x000fe40003f0f008 */
[----:B------:R-:W-:-:S05]  /*5110*/  SHF.R.U32.HI R5, RZ, 0x1, R5 ;  /* 0x00000001ff057819 */ /* 0x000fca0000011605 */
[----:B------:R-:W-:-:S05]  /*5120*/  IMAD R0, R5, -0x3, R0 ;  /* 0xfffffffd05007824 */ /* 0x000fca00078e0200 */
[----:B------:R-:W-:-:S05]  /*5130*/  LEA R0, R0, UR47, 0x3 ;  /* 0x0000002f00007c11 */ /* 0x000fca000f8e18ff */
[----:B------:R-:W-:-:S05]  /*5140*/  VIADD R0, R0, 0x34498 ;  /* 0x0003449800007836 */ /* 0x000fca0000000000 */
[----:B------:R-:W-:-:S04]  /*5150*/  PRMT R0, RZ, 0x654, R0 ;  /* 0x00000654ff007816 */ /* 0x000fc80000000000 */
[----:B------:R3:W-:Y:S01]  /*5160*/  SYNCS.ARRIVE.TRANS64.RED.A1T0 RZ, [R0+URZ], RZ ;  /* 0x000000ff00ff79a7 */ /* 0x0007e2000810043f */
[----:B------:R-:W-:Y:S05]  /*5170*/  @P0 BRA `(.L_x_47) ;  /* 0x0000000000040947 */ /* 0x000fea0003800000 */
[----:B------:R-:W-:Y:S01]  /*5180*/  BPT.TRAP 0x1 ;  /* 0x000000040000795c */ /* 0x000fe20000300000 */
.L_x_47:
[----:B---3--:R-:W-:Y:S02]  /*5190*/  SHF.L.U32 R0, R154, 0x1f, RZ ;  /* 0x0000001f9a007819 */ /* 0x008fe400000006ff */
[----:B------:R-:W-:Y:S02]  /*51a0*/  R2UR UR4, R8 ;  /* 0x00000000080472ca */ /* 0x000fe400000e0000 */
[----:B------:R-:W3:Y:S11]  /*51b0*/  SYNCS.PHASECHK.TRANS64.TRYWAIT P0, [R9+UR50+0x10], R0 ;  /* 0x00001000090075a7 */ /* 0x000ef60008000172 */
[----:B------:R-:W-:-:S04]  /*51c0*/  UIADD3 UR4, UR4, 0x7f, URZ ;  /* 0x0000007f04047890 */ /* 0x000fc8000fffe03f */
[----:B------:R-:W-:-:S04]  /*51d0*/  USHF.R.S32.HI UR5, URZ, 0x1f, UR4 ;  /* 0x0000001f3f057899 */ /* 0x000fc80008011404 */
[----:B------:R-:W-:-:S04]  /*51e0*/  ULEA.HI UR5, UR5, UR4, URZ, 0x7 ;  /* 0x0000000405057291 */ /* 0x000fc8000f8f383f */
[----:B------:R-:W-:Y:S01]  /*51f0*/  USHF.R.S32.HI UR5, URZ, 0x7, UR5 ;  /* 0x000000073f057899 */ /* 0x000fe20008011405 */
[----:B---3--:R-:W-:Y:S11]  /*5200*/  @!P0 BRA `(.L_x_49) ;  /* 0x0000009800488947 */ /* 0x008ff60003800000 */
.L_x_271:
[----:B------:R-:W-:Y:S01]  /*5210*/  UIADD3 UR40, UR5, UR40, URZ ;  /* 0x0000002805287290 */ /* 0x000fe2000fffe03f */
[----:B------:R-:W-:Y:S01]  /*5220*/  LOP3.LUT P0, RZ, R3, 0xff, RZ, 0xc0, !PT ;  /* 0x000000ff03ff7812 */ /* 0x000fe2000780c0ff */
[----:B------:R-:W-:Y:S02]  /*5230*/  UISETP.GE.U32.AND UP1, UPT, UR5, 0x3, UPT ;  /* 0x000000030500788c */ /* 0x000fe4000bf26070 */
[----:B------:R-:W-:-:S04]  /*5240*/  UISETP.GT.U32.AND UP0, UPT, UR40, 0x2, UPT ;  /* 0x000000022800788c */ /* 0x000fc8000bf04070 */
[----:B------:R-:W-:Y:S02]  /*5250*/  UISETP.LT.U32.AND UP0, UPT, UR5, 0x3, UP0 ;  /* 0x000000030500788c */ /* 0x000fe40008701070 */
[----:B------:R-:W-:Y:S02]  /*5260*/  UIMAD.WIDE.U32 UR4, UR40, -0x55555555, URZ ;  /* 0xaaaaaaab280478a5 */ /* 0x000fe4000f8e003f */
[----:B------:R-:W-:Y:S02]  /*5270*/  USEL UR6, URZ, 0x1, !UP0 ;  /* 0x000000013f067887 */ /* 0x000fe4000c000000 */
[----:B------:R-:W-:Y:S02]  /*5280*/  USHF.R.U32.HI UR4, URZ, 0x1, UR5 ;  /* 0x000000013f047899 */ /* 0x000fe40008011605 */
[----:B------:R-:W-:Y:S02]  /*5290*/  ULOP3.LUT UR41, UR41, UR6, URZ, 0x3c, !UPT ;  /* 0x0000000629297292 */ /* 0x000fe4000f8e3c3f */
[----:B------:R-:W-:-:S02]  /*52a0*/  UIMAD UR40, UR4, -0x3, UR40 ;  /* 0xfffffffd042878a4 */ /* 0x000fc4000f8e0228 */
[----:B------:R-:W-:Y:S01]  /*52b0*/  @UP1 ULOP3.LUT UR41, UR41, 0x1, UR4, 0x78, !UPT ;  /* 0x0000000129291892 */ /* 0x000fe2000f8e7804 */
[----:B------:R-:W-:Y:S11]  /*52c0*/  @!P0 BRA `(.L_x_50) ;  /* 0x00000000000c8947 */ /* 0x000ff60003800000 */
[----:B------:R-:W-:-:S04]  /*52d0*/  DEPBAR {5,4,3,2,1,0} ;  /* 0x0000003f0000791a */ /* 0x000fc80000000000 */
[----:B------:R3:W-:Y:S02]  /*52e0*/  UTMACCTL.IV [UR36] ;  /* 0x00000000240079b9 */ /* 0x0007e40008000000 */
[----:B---3--:R-:W-:Y:S01]  /*52f0*/  NOP ;  /* 0x0000000000007918 */ /* 0x008fe20000000000 */
.L_x_50:
[----:B------:R-:W-:Y:S01]  /*5300*/  UIADD3 UR4, UR47, 0x30000, URZ ;  /* 0x000300002f047890 */ /* 0x000fe2000fffe03f */
[----:B------:R-:W-:Y:S02]  /*5310*/  R2UR UR45, R16 ;  /* 0x00000000102d72ca */ /* 0x000fe400000e0000 */
[----:B------:R-:W-:Y:S01]  /*5320*/  R2UR UR46, R17 ;  /* 0x00000000112e72ca */ /* 0x000fe200000e0000 */
[----:B------:R-:W-:-:S06]  /*5330*/  ULOP3.LUT UP0, URZ, UR4, 0x3ff, URZ, 0xc0, !UPT ;  /* 0x000003ff043f7892 */ /* 0x000fcc000f80c03f */
[----:B------:R-:W-:-:S04]  /*5340*/  PLOP3.LUT P0, PT, PT, PT, UP0, 0x80, 0x0 ;  /* 0x000000000000781c */ /* 0x000fc80003f0f008 */
[----:B------:R-:W-:Y:S02]  /*5350*/  USHF.L.U32 UR45, UR45, 0x7, URZ ;  /* 0x000000072d2d7899 */ /* 0x000fe4000800063f */
[----:B------:R-:W-:-:S07]  /*5360*/  USHF.L.U32 UR46, UR46, 0x7, URZ ;  /* 0x000000072e2e7899 */ /* 0x000fce000800063f */
[----:B------:R-:W-:Y:S05]  /*5370*/  @!P0 BRA `(.L_x_51) ;  /* 0x00000000007c8947 */ /* 0x000fea0003800000 */
[----:B------:R-:W-:Y:S01]  /*5380*/  MOV R16, 0x0 ;  /* 0x0000000000107802 */ /* 0x000fe20000000f00 */
[----:B------:R-:W-:Y:S01]  /*5390*/  ULDC.64 UR4, c[0x4][0x68] ;  /* 0x01001a0000047ab9 */ /* 0x000fe20000000a00 */
[----:B------:R-:W-:Y:S01]  /*53a0*/  ULDC.64 UR6, c[0x4][0x8] ;  /* 0x0100020000067ab9 */ /* 0x000fe20000000a00 */
[----:B-12---:R-:W-:Y:S01]  /*53b0*/  IMAD.U32 R4, RZ, RZ, UR4 ;  /* 0x00000004ff047e24 */ /* 0x006fe2000f8e00ff */
[----:B------:R1:W2:Y:S01]  /*53c0*/  LDC.64 R14, c[0x4][R16] ;  /* 0x01000000100e7b82 */ /* 0x0002a20000000a00 */
[----:B------:R-:W-:Y:S01]  /*53d0*/  IMAD.U32 R5, RZ, RZ, UR5 ;  /* 0x00000005ff057e24 */ /* 0x000fe2000f8e00ff */
[----:B------:R-:W-:Y:S01]  /*53e0*/  ULDC.64 UR4, c[0x4][0x70] ;  /* 0x01001c0000047ab9 */ /* 0x000fe20000000a00 */
[----:B------:R-:W-:Y:S01]  /*53f0*/  MOV R10, UR6 ;  /* 0x00000006000a7c02 */ /* 0x000fe20008000f00 */
[----:B------:R-:W-:Y:S02]  /*5400*/  IMAD.U32 R6, RZ, RZ, UR4 ;  /* 0x00000004ff067e24 */ /* 0x000fe4000f8e00ff */
[----:B------:R-:W-:-:S02]  /*5410*/  IMAD.U32 R7, RZ, RZ, UR5 ;  /* 0x00000005ff077e24 */ /* 0x000fc4000f8e00ff */
[----:B------:R-:W-:Y:S02]  /*5420*/  IMAD.U32 R11, RZ, RZ, UR7 ;  /* 0x00000007ff0b7e24 */ /* 0x000fe4000f8e00ff */
[----:B------:R-:W-:Y:S02]  /*5430*/  IMAD.MOV.U32 R8, RZ, RZ, 0x70 ;  /* 0x00000070ff087424 */ /* 0x000fe400078e00ff */
[----:B------:R-:W-:Y:S02]  /*5440*/  IMAD.MOV.U32 R12, RZ, RZ, 0x1 ;  /* 0x00000001ff0c7424 */ /* 0x000fe400078e00ff */
[----:B-1----:R-:W-:-:S07]  /*5450*/  IMAD.MOV.U32 R13, RZ, RZ, RZ ;  /* 0x000000ffff0d7224 */ /* 0x002fce00078e00ff */
[----:B------:R-:W-:-:S07]  /*5460*/  LEPC R20, `(.L_x_52) ;  /* 0x000000001014794e */ /* 0x000fce0000000000 */
[----:B--2---:R-:W-:Y:S05]  /*5470*/  CALL.ABS.NOINC R14 ;  /* 0x000000000e007343 */ /* 0x004fea0003c00000 */
.L_x_52:
[----:B------:R-:W1:Y:S01]  /*5480*/  LDC.64 R16, c[0x4][R16] ;  /* 0x0100000010107b82 */ /* 0x000e620000000a00 */
[----:B------:R-:W-:Y:S01]  /*5490*/  ULDC.64 UR4, c[0x4][0x68] ;  /* 0x01001a0000047ab9 */ /* 0x000fe20000000a00 */
[----:B------:R-:W-:Y:S01]  /*54a0*/  ULDC.64 UR6, c[0x4][0x8] ;  /* 0x0100020000067ab9 */ /* 0x000fe20000000a00 */
[----:B------:R-:W-:Y:S01]  /*54b0*/  IMAD.U32 R4, RZ, RZ, UR4 ;  /* 0x00000004ff047e24 */ /* 0x000fe2000f8e00ff */
[----:B------:R-:W-:Y:S01]  /*54c0*/  MOV R10, UR6 ;  /* 0x00000006000a7c02 */ /* 0x000fe20008000f00 */
[----:B------:R-:W-:Y:S01]  /*54d0*/  IMAD.U32 R5, RZ, RZ, UR5 ;  /* 0x00000005ff057e24 */ /* 0x000fe2000f8e00ff */
[----:B------:R-:W-:Y:S01]  /*54e0*/  ULDC.64 UR4, c[0x4][0x70] ;  /* 0x01001c0000047ab9 */ /* 0x000fe20000000a00 */
[----:B------:R-:W-:Y:S02]  /*54f0*/  IMAD.U32 R11, RZ, RZ, UR7 ;  /* 0x00000007ff0b7e24 */ /* 0x000fe4000f8e00ff */
[----:B------:R-:W-:Y:S02]  /*5500*/  IMAD.U32 R6, RZ, RZ, UR4 ;  /* 0x00000004ff067e24 */ /* 0x000fe4000f8e00ff */
[----:B------:R-:W-:-:S02]  /*5510*/  IMAD.U32 R7, RZ, RZ, UR5 ;  /* 0x00000005ff077e24 */ /* 0x000fc4000f8e00ff */
[----:B------:R-:W-:Y:S02]  /*5520*/  IMAD.MOV.U32 R8, RZ, RZ, 0x70 ;  /* 0x00000070ff087424 */ /* 0x000fe400078e00ff */
[----:B------:R-:W-:Y:S02]  /*5530*/  IMAD.MOV.U32 R12, RZ, RZ, 0x1 ;  /* 0x00000001ff0c7424 */ /* 0x000fe400078e00ff */
[----:B------:R-:W-:-:S07]  /*5540*/  IMAD.MOV.U32 R13, RZ, RZ, RZ ;  /* 0x000000ffff0d7224 */ /* 0x000fce00078e00ff */
[----:B------:R-:W-:-:S07]  /*5550*/  LEPC R20, `(.L_x_51) ;  /* 0x000000001014794e */ /* 0x000fce0000000000 */
[----:B-1----:R-:W-:Y:S05]  /*5560*/  CALL.ABS.NOINC R16 ;  /* 0x0000000010007343 */ /* 0x002fea0003c00000 */
.L_x_51:
[----:B------:R-:W-:Y:S02]  /*5570*/  ULDC.64 UR4, c[0x0][0x590] ;  /* 0x0001640000047ab9 */ /* 0x000fe40000000a00 */
[----:B------:R-:W-:-:S04]  /*5580*/  ISETP.NE.U32.AND P0, PT, RZ, UR4, PT ;  /* 0x00000004ff007c0c */ /* 0x000fc8000bf05070 */
[----:B------:R-:W-:-:S13]  /*5590*/  ISETP.NE.AND.EX P0, PT, RZ, UR5, PT, P0 ;  /* 0x00000005ff007c0c */ /* 0x000fda000bf05300 */
[----:B------:R-:W-:Y:S05]  /*55a0*/  @!P0 BRA `(.L_x_53) ;  /* 0x0000000000148947 */ /* 0x000fea0003800000 */
[----:B-12---:R-:W-:-:S04]  /*55b0*/  LEA R4, P0, R18, UR4, 0x3 ;  /* 0x0000000412047c11 */ /* 0x006fc8000f8018ff */
[----:B------:R-:W-:-:S06]  /*55c0*/  LEA.HI.X R5, R18, UR5, R19, 0x3, P0 ;  /* 0x0000000512057c11 */ /* 0x000fcc00080f1c13 */
[----:B------:R-:W2:Y:S04]  /*55d0*/  LDG.E.64 R4, desc[UR38][R4.64] ;  /* 0x0000002604047981 */ /* 0x000ea8000c1e1b00 */
[----:B--2---:R1:W5:Y:S01]  /*55e0*/  LD.E R0, desc[UR38][R4.64] ;  /* 0x0000002604007980 */ /* 0x004362000c101900 */
[----:B------:R-:W-:Y:S05]  /*55f0*/  BRA `(.L_x_54) ;  /* 0x0000000000307947 */ /* 0x000fea0003800000 */
.L_x_53:
[----:B------:R-:W-:Y:S02]  /*5600*/  ULDC.64 UR4, c[0x0][0x588] ;  /* 0x0001620000047ab9 */ /* 0x000fe40000000a00 */
[----:B------:R-:W-:-:S04]  /*5610*/  ISETP.NE.U32.AND P0, PT, RZ, UR4, PT ;  /* 0x00000004ff007c0c */ /* 0x000fc8000bf05070 */
[----:B------:R-:W-:-:S13]  /*5620*/  ISETP.NE.AND.EX P0, PT, RZ, UR5, PT, P0 ;  /* 0x00000005ff007c0c */ /* 0x000fda000bf05300 */
[----:B------:R-:W-:Y:S05]  /*5630*/  @!P0 BRA `(.L_x_55) ;  /* 0x0000000000188947 */ /* 0x000fea0003800000 */
[----:B-12---:R-:W1:Y:S01]  /*5640*/  LDC.64 R4, c[0x0][0x588] ;  /* 0x00016200ff047b82 */ /* 0x006e620000000a00 */
[----:B------:R-:W-:Y:S02]  /*5650*/  ULDC UR4, c[0x0][0x598] ;  /* 0x0001660000047ab9 */ /* 0x000fe40000000800 */
[----:B------:R-:W-:-:S04]  /*5660*/  IMAD R3, R18, UR4, RZ ;  /* 0x0000000412037c24 */ /* 0x000fc8000f8e02ff */
[----:B-1----:R-:W-:-:S05]  /*5670*/  IMAD.WIDE R4, R3, 0x4, R4 ;  /* 0x0000000403047825 */ /* 0x002fca00078e0204 */
[----:B------:R2:W5:Y:S01]  /*5680*/  LDG.E R0, desc[UR38][R4.64] ;  /* 0x0000002604007981 */ /* 0x000562000c1e1900 */
[----:B------:R-:W-:Y:S05]  /*5690*/  BRA `(.L_x_54) ;  /* 0x0000000000087947 */ /* 0x000fea0003800000 */
.L_x_55:
[----:B------:R-:W-:Y:S02]  /*56a0*/  ULDC UR4, c[0x0][0x580] ;  /* 0x0001600000047ab9 */ /* 0x000fe40000000800 */
[----:B--2---:R-:W-:-:S07]  /*56b0*/  IMAD.U32 R0, RZ, RZ, UR4 ;  /* 0x00000004ff007e24 */ /* 0x004fce000f8e00ff */
.L_x_54:
        /* <DEDUP_REMOVED lines=9> */
.L_x_56:
        /* <DEDUP_REMOVED lines=10> */
.L_x_58:
[----:B------:R-:W-:Y:S02]  /*57f0*/  ULDC UR4, c[0x0][0x5a8] ;  /* 0x00016a0000047ab9 */ /* 0x000fe40000000800 */
[----:B------:R-:W-:-:S07]  /*5800*/  IMAD.U32 R3, RZ, RZ, UR4 ;  /* 0x00000004ff037e24 */ /* 0x000fce000f8e00ff */
.L_x_57:
[----:B------:R-:W-:Y:S01]  /*5810*/  ISETP.GT.U32.AND P0, PT, R152, 0x3e, PT ;  /* 0x0000003e9800780c */ /* 0x000fe20003f04070 */
[----:B------:R-:W-:Y:S01]  /*5820*/  BSSY B0, `(.L_x_59) ;  /* 0x0000007000007945 */ /* 0x000fe20003800000 */
[----:B------:R-:W-:-:S11]  /*5830*/  PRMT R8, RZ, 0x7610, R8 ;  /* 0x00007610ff087816 */ /* 0x000fd60000000008 */
[----:B------:R-:W-:Y:S05]  /*5840*/  @P0 BRA `(.L_x_60) ;  /* 0x0000000000100947 */ /* 0x000fea0003800000 */
[----:B------:R-:W-:-:S03]  /*5850*/  UMOV UR4, 0xffffffff ;  /* 0xffffffff00047882 */ /* 0x000fc60000000000 */
[----:B------:R-:W-:Y:S05]  /*5860*/  BRA.DIV UR4, `(.L_x_61) ;  /* 0x0000009204cc7947 */ /* 0x000fea000b800000 */
[----:B------:R-:W-:-:S13]  /*5870*/  ELECT P6, URZ, PT ;  /* 0x00000000003f782f */ /* 0x000fda00038c0000 */
.L_x_273:
[----:B------:R-:W-:-:S07]  /*5880*/  SEL R8, RZ, 0x1, !P6 ;  /* 0x00000001ff087807 */ /* 0x000fce0007000000 */
.L_x_60:
[----:B------:R-:W-:Y:S05]  /*5890*/  BSYNC B0 ;  /* 0x0000000000007941 */ /* 0x000fea0003800000 */
.L_x_59:
[----:B-123--:R-:W-:-:S05]  /*58a0*/  IMAD.U32 R4, RZ, RZ, UR55 ;  /* 0x00000037ff047e24 */ /* 0x00efca000f8e00ff */
[----:B------:R-:W-:-:S13]  /*58b0*/  ISETP.NE.AND P0, PT, R4, 0x3, PT ;  /* 0x000000030400780c */ /* 0x000fda0003f05270 */
[----:B------:R-:W-:Y:S05]  /*58c0*/  @!P0 BRA `(.L_x_62) ;  /* 0x0000000000048947 */ /* 0x000fea0003800000 */
[----:B------:R-:W-:Y:S01]  /*58d0*/  BPT.TRAP 0x1 ;  /* 0x000000040000795c */ /* 0x000fe20000300000 */
.L_x_62:
[----:B------:R-:W-:Y:S01]  /*58e0*/  SHF.L.U32 R12, RZ, 0x1f, RZ ;  /* 0x0000001fff0c7819 */ /* 0x000fe200000006ff */
[----:B------:R-:W-:Y:S01]  /*58f0*/  IMAD.MOV.U32 R4, RZ, RZ, RZ ;  /* 0x000000ffff047224 */ /* 0x000fe200078e00ff */
[----:B-----5:R-:W-:Y:S02]  /*5900*/  FSETP.NEU.AND P1, PT, R0, RZ, PT ;  /* 0x000000ff0000720b */ /* 0x020fe40003f2d000 */
[----:B------:R-:W1:Y:S11]  /*5910*/  SYNCS.PHASECHK.TRANS64.TRYWAIT P2, [UR47+0x344b0], R12 ;  /* 0x0344b00cff0075a7 */ /* 0x000e76000804016f */
[----:B------:R-:W-:Y:S01]  /*5920*/  @P1 LEA R13, R22, UR47, 0x1 ;  /* 0x0000002f160d1c11 */ /* 0x000fe2000f8e08ff */
[----:B-1----:R-:W-:Y:S06]  /*5930*/  @!P2 BRA `(.L_x_63) ;  /* 0x0000009000b0a947 */ /* 0x002fec0003800000 */
.L_x_274:
[----:B------:R-:W-:Y:S05]  /*5940*/  @P1 WARPSYNC.ALL ;  /* 0x0000000000001948 */ /* 0x000fea0003800000 */
[----:B-1----:R-:W1:Y:S01]  /*5950*/  @P1 LDSM.16.MT88.4 R4, [R13+0x30000] ;  /* 0x030000000d04183b */ /* 0x002e620000004200 */
[----:B------:R-:W-:Y:S01]  /*5960*/  PRMT R8, R8, 0x9910, RZ ;  /* 0x0000991008087816 */ /* 0x000fe200000000ff */
[----:B------:R-:W-:Y:S01]  /*5970*/  BSSY B0, `(.L_x_64) ;  /* 0x000000d000007945 */ /* 0x000fe20003800000 */
[-C--:B------:R-:W-:Y:S01]  /*5980*/  FMUL R88, R88, R3.reuse ;  /* 0x0000000358587220 */ /* 0x080fe20000400000 */
[-C--:B------:R-:W-:Y:S01]  /*5990*/  FMUL R14, R89, R3.reuse ;  /* 0x00000003590e7220 */ /* 0x080fe20000400000 */
[----:B------:R-:W-:Y:S01]  /*59a0*/  ISETP.NE.AND P2, PT, R8, RZ, PT ;  /* 0x000000ff0800720c */ /* 0x000fe20003f45270 */
[----:B------:R-:W-:Y:S01]  /*59b0*/  FMUL R90, R90, R3 ;  /* 0x000000035a5a7220 */ /* 0x000fe20000400000 */
[----:B------:R2:W3:Y:S01]  /*59c0*/  @P1 LDSM.16.MT88.4 R8, [R13+0x30800] ;  /* 0x030800000d08183b */ /* 0x0004e20000004200 */
[----:B-1----:R-:W-:-:S02]  /*59d0*/  HADD2.F32 R15, -RZ, R4.H0_H0 ;  /* 0x20000004ff0f7230 */ /* 0x002fc40000004100 */
[----:B------:R-:W-:Y:S01]  /*59e0*/  HADD2.F32 R17, -RZ, R4.H1_H1 ;  /* 0x30000004ff117230 */ /* 0x000fe20000004100 */
[----:B--2---:R-:W-:Y:S07]  /*59f0*/  @P1 BRA `(.L_x_65) ;  /* 0x0000000000101947 */ /* 0x004fee0003800000 */
[----:B------:R-:W-:Y:S02]  /*5a00*/  MOV R5, RZ ;  /* 0x000000ff00057202 */ /* 0x000fe40000000f00 */
[----:B------:R-:W-:Y:S02]  /*5a10*/  CS2R R6, SRZ ;  /* 0x0000000000067805 */ /* 0x000fe4000001ff00 */
[----:B---3--:R-:W-:Y:S02]  /*5a20*/  CS2R R8, SRZ ;  /* 0x0000000000087805 */ /* 0x008fe4000001ff00 */
[----:B------:R-:W-:-:S07]  /*5a30*/  CS2R R10, SRZ ;  /* 0x00000000000a7805 */ /* 0x000fce000001ff00 */
.L_x_65:
[----:B------:R-:W-:Y:S05]  /*5a40*/  BSYNC B0 ;  /* 0x0000000000007941 */ /* 0x000fea0003800000 */
.L_x_64:
[--C-:B------:R-:W-:Y:S02]  /*5a50*/  HADD2.F32 R13, -RZ, R5.reuse.H0_H0 ;  /* 0x20000005ff0d7230 */ /* 0x100fe40000004100 */
[----:B------:R-:W-:Y:S01]  /*5a60*/  FMUL R16, R91, R3 ;  /* 0x000000035b107220 */ /* 0x000fe20000400000 */
[----:B------:R-:W-:Y:S02]  /*5a70*/  HADD2.F32 R19, -RZ, R5.H1_H1 ;  /* 0x30000005ff137230 */ /* 0x000fe40000004100 */
[-C--:B------:R-:W-:Y:S01]  /*5a80*/  FFMA R88, R15, R0.reuse, R88 ;  /* 0x000000000f587223 */ /* 0x080fe20000000058 */
[-C--:B------:R-:W-:Y:S01]  /*5a90*/  FFMA R21, R17, R0.reuse, R14 ;  /* 0x0000000011157223 */ /* 0x080fe2000000000e */
[-C--:B------:R-:W-:Y:S01]  /*5aa0*/  FFMA R90, R13, R0.reuse, R90 ;  /* 0x000000000d5a7223 */ /* 0x080fe2000000005a */
[--C-:B------:R-:W-:Y:S02]  /*5ab0*/  HADD2.F32 R13, -RZ, R6.reuse.H0_H0 ;  /* 0x20000006ff0d7230 */ /* 0x100fe40000004100 */
[----:B------:R-:W-:Y:S01]  /*5ac0*/  FFMA R89, R19, R0, R16 ;  /* 0x0000000013597223 */ /* 0x000fe20000000010 */
[----:B------:R-:W-:-:S02]  /*5ad0*/  HADD2.F32 R15, -RZ, R6.H1_H1 ;  /* 0x30000006ff0f7230 */ /* 0x000fc40000004100 */
[-C--:B------:R-:W-:Y:S01]  /*5ae0*/  FMUL R92, R92, R3.reuse ;  /* 0x000000035c5c7220 */ /* 0x080fe20000400000 */
[-C--:B------:R-:W-:Y:S01]  /*5af0*/  FMUL R14, R93, R3.reuse ;  /* 0x000000035d0e7220 */ /* 0x080fe20000400000 */
[--C-:B------:R-:W-:Y:S02]  /*5b00*/  HADD2.F32 R17, -RZ, R7.reuse.H0_H0 ;  /* 0x20000007ff117230 */ /* 0x100fe40000004100 */
[-C--:B------:R-:W-:Y:S01]  /*5b10*/  FMUL R94, R94, R3.reuse ;  /* 0x000000035e5e7220 */ /* 0x080fe20000400000 */
[----:B------:R-:W-:Y:S02]  /*5b20*/  HADD2.F32 R19, -RZ, R7.H1_H1 ;  /* 0x30000007ff137230 */ /* 0x000fe40000004100 */
[----:B------:R-:W-:Y:S01]  /*5b30*/  FMUL R16, R95, R3 ;  /* 0x000000035f107220 */ /* 0x000fe20000400000 */
[-C--:B------:R-:W-:Y:S01]  /*5b40*/  FFMA R92, R13, R0.reuse, R92 ;  /* 0x000000000d5c7223 */ /* 0x080fe2000000005c */
[----:B------:R-:W-:Y:S01]  /*5b50*/  FFMA R91, R15, R0, R14 ;  /* 0x000000000f5b7223 */ /* 0x000fe2000000000e */
[----:B---3--:R-:W-:-:S02]  /*5b60*/  HADD2.F32 R13, -RZ, R8.H0_H0 ;  /* 0x20000008ff0d7230 */ /* 0x008fc40000004100 */
[-C--:B------:R-:W-:Y:S01]  /*5b70*/  FFMA R94, R17, R0.reuse, R94 ;  /* 0x00000000115e7223 */ /* 0x080fe2000000005e */
[----:B------:R-:W-:Y:S02]  /*5b80*/  HADD2.F32 R15, -RZ, R8.H1_H1 ;  /* 0x30000008ff0f7230 */ /* 0x000fe40000004100 */
[-C--:B------:R-:W-:Y:S01]  /*5b90*/  FFMA R93, R19, R0.reuse, R16 ;  /* 0x00000000135d7223 */ /* 0x080fe20000000010 */
        /* <DEDUP_REMOVED lines=8> */
[----:B------:R-:W-:-:S02]  /*5c20*/  HADD2.F32 R13, -RZ, R10.H0_H0 ;  /* 0x2000000aff0d7230 */ /* 0x000fc40000004100 */
        /* <DEDUP_REMOVED lines=10> */
[-C--:B------:R-:W-:Y:S01]  /*5cd0*/  FFMA R14, R15, R0.reuse, R14 ;  /* 0x000000000f0e7223 */ /* 0x080fe2000000000e */
[-C--:B------:R-:W-:Y:S01]  /*5ce0*/  FFMA R17, R17, R0.reuse, R102 ;  /* 0x0000000011117223 */ /* 0x080fe20000000066 */
[----:B------:R-:W-:Y:S01]  /*5cf0*/  FFMA R16, R19, R0, R16 ;  /* 0x0000000013107223 */ /* 0x000fe20000000010 */
[----:B------:R-:W-:Y:S01]  /*5d00*/  F2FP.F16.F32.PACK_AB R89, R89, R90 ;  /* 0x0000005a5959723e */ /* 0x000fe200000000ff */
[----:B------:R-:W-:Y:S05]  /*5d10*/  WARPSYNC.ALL ;  /* 0x0000000000007948 */ /* 0x000fea0003800000 */
[----:B------:R-:W-:Y:S01]  /*5d20*/  F2FP.F16.F32.PACK_AB R97, R97, R98 ;  /* 0x000000626161723e */ /* 0x000fe200000000ff */
[----:B------:R-:W-:Y:S01]  /*5d30*/  BSSY B0, `(.L_x_66) ;  /* 0x0000016000007945 */ /* 0x000fe20003800000 */
[----:B------:R-:W-:-:S02]  /*5d40*/  F2FP.F16.F32.PACK_AB R90, R91, R92 ;  /* 0x0000005c5b5a723e */ /* 0x000fc400000000ff */
[----:B------:R-:W-:Y:S02]  /*5d50*/  F2FP.F16.F32.PACK_AB R98, R14, R13 ;  /* 0x0000000d0e62723e */ /* 0x000fe400000000ff */
[----:B------:R-:W-:Y:S02]  /*5d60*/  F2FP.F16.F32.PACK_AB R88, R21, R88 ;  /* 0x000000581558723e */ /* 0x000fe400000000ff */
[----:B------:R-:W-:Y:S02]  /*5d70*/  F2FP.F16.F32.PACK_AB R91, R93, R94 ;  /* 0x0000005e5d5b723e */ /* 0x000fe400000000ff */
[----:B------:R-:W-:Y:S02]  /*5d80*/  LEA R13, R22, UR47, 0x1 ;  /* 0x0000002f160d7c11 */ /* 0x000fe4000f8e08ff */
[----:B------:R-:W-:Y:S02]  /*5d90*/  F2FP.F16.F32.PACK_AB R96, R95, R96 ;  /* 0x000000605f60723e */ /* 0x000fe400000000ff */
[----:B------:R-:W-:Y:S01]  /*5da0*/  F2FP.F16.F32.PACK_AB R99, R16, R17 ;  /* 0x000000111063723e */ /* 0x000fe200000000ff */
[----:B------:R1:W-:Y:S04]  /*5db0*/  STSM.16.MT88.4 [R13+0x30000], R88 ;  /* 0x030000580d007844 */ /* 0x0003e80000004200 */
[----:B------:R1:W-:Y:S01]  /*5dc0*/  STSM.16.MT88.4 [R13+0x30800], R96 ;  /* 0x030800600d007844 */ /* 0x0003e20000004200 */
[----:B------:R-:W-:Y:S01]  /*5dd0*/  @!PT LDS RZ, [RZ] ;  /* 0x00000000fffff984 */ /* 0x000fe20000000800 */
[----:B------:R-:W-:Y:S01]  /*5de0*/  @!PT LDS RZ, [RZ] ;  /* 0x00000000fffff984 */ /* 0x000fe20000000800 */
[----:B------:R-:W-:Y:S01]  /*5df0*/  @!PT LDS RZ, [RZ] ;  /* 0x00000000fffff984 */ /* 0x000fe20000000800 */
[----:B------:R-:W-:Y:S01]  /*5e00*/  @!PT LDS RZ, [RZ] ;  /* 0x00000000fffff984 */ /* 0x000fe20000000800 */
[----:B------:R2:W-:Y:S06]  /*5e10*/  MEMBAR.ALL.CTA ;  /* 0x0000000000007992 */ /* 0x0005ec0000008000 */
[----:B--2---:R-:W2:Y:S02]  /*5e20*/  FENCE.VIEW.ASYNC.S ;  /* 0x00000000000073c6 */ /* 0x004ea40000000000 */
[----:B--2---:R-:W-:Y:S06]  /*5e30*/  BAR.SYNC.DEFER_BLOCKING 0x1, 0x80 ;  /* 0x0042000000007b1d */ /* 0x004fec0000010000 */
[----:B------:R-:W-:Y:S05]  /*5e40*/  @!P2 BRA `(.L_x_67) ;  /* 0x000000000010a947 */ /* 0x000fea0003800000 */
[----:B------:R-:W-:-:S09]  /*5e50*/  UIADD3 UR44, UR47, 0x30000, URZ ;  /* 0x000300002f2c7890 */ /* 0x000fd2000fffe03f */
[----:B------:R2:W-:Y:S01]  /*5e60*/  UTMASTG.2D [UR44], [UR36] ;  /* 0x0000002c240073b5 */ /* 0x0005e20008008000 */
[----:B------:R0:W-:Y:S01]  /*5e70*/  UTMACMDFLUSH ;  /* 0x00000000000079b7 */ /* 0x0001e20000000000 */
[----:B--2---:R-:W-:-:S04]  /*5e80*/  DEPBAR.LE SB0, 0x1 ;  /* 0x000080400000791a */ /* 0x004fc80000000000 */
.L_x_67:
[----:B------:R-:W-:Y:S05]  /*5e90*/  BSYNC B0 ;  /* 0x0000000000007941 */ /* 0x000fea0003800000 */
.L_x_66:
[----:B------:R-:W-:Y:S06]  /*5ea0*/  BAR.SYNC.DEFER_BLOCKING 0x1, 0x80 ;  /* 0x0042000000007b1d */ /* 0x000fec0000010000 */
[----:B------:R-:W-:Y:S05]  /*5eb0*/  @!P0 BRA `(.L_x_68) ;  /* 0x0000000000048947 */ /* 0x000fea0003800000 */
[----:B------:R-:W-:Y:S01]  /*5ec0*/  BPT.TRAP 0x1 ;  /* 0x000000040000795c */ /* 0x000fe20000300000 */
.L_x_68:
[----:B------:R-:W2:Y:S02]  /*5ed0*/  SYNCS.PHASECHK.TRANS64.TRYWAIT P3, [UR47+0x344b8], R12 ;  /* 0x0344b80cff0075a7 */ /* 0x000ea4000806016f */
[----:B--2---:R-:W-:Y:S05]  /*5ee0*/  @!P3 BRA `(.L_x_69) ;  /* 0x0000008c005cb947 */ /* 0x004fea0003800000 */
.L_x_275:
[----:B------:R-:W-:Y:S05]  /*5ef0*/  @P1 WARPSYNC.ALL ;  /* 0x0000000000001948 */ /* 0x000fea0003800000 */
[----:B------:R-:W3:Y:S01]  /*5f00*/  @P1 LDSM.16.MT88.4 R4, [R13+0x31000] ;  /* 0x031000000d04183b */ /* 0x000ee20000004200 */
[-C--:B--2---:R-:W-:Y:S01]  /*5f10*/  FMUL R15, R24, R3.reuse ;  /* 0x00000003180f7220 */ /* 0x084fe20000400000 */
[-C--:B------:R-:W-:Y:S01]  /*5f20*/  FMUL R25, R25, R3.reuse ;  /* 0x0000000319197220 */ /* 0x080fe20000400000 */
[-C--:B------:R-:W-:Y:S01]  /*5f30*/  FMUL R17, R26, R3.reuse ;  /* 0x000000031a117220 */ /* 0x080fe20000400000 */
[----:B------:R-:W2:Y:S01]  /*5f40*/  @P1 LDSM.16.MT88.4 R8, [R13+0x31800] ;  /* 0x031800000d08183b */ /* 0x000ea20000004200 */
[-C--:B------:R-:W-:Y:S01]  /*5f50*/  FMUL R27, R27, R3.reuse ;  /* 0x000000031b1b7220 */ /* 0x080fe20000400000 */
[-C--:B------:R-:W-:Y:S01]  /*5f60*/  FMUL R19, R28, R3.reuse ;  /* 0x000000031c137220 */ /* 0x080fe20000400000 */
[-C--:B------:R-:W-:Y:S01]  /*5f70*/  FMUL R29, R29, R3.reuse ;  /* 0x000000031d1d7220 */ /* 0x080fe20000400000 */
[-C--:B------:R-:W-:Y:S01]  /*5f80*/  FMUL R21, R30, R3.reuse ;  /* 0x000000031e157220 */ /* 0x080fe20000400000 */
[-C--:B------:R-:W-:Y:S01]  /*5f90*/  FMUL R31, R31, R3.reuse ;  /* 0x000000031f1f7220 */ /* 0x080fe20000400000 */
[-C--:B------:R-:W-:Y:S01]  /*5fa0*/  FMUL R33, R33, R3.reuse ;  /* 0x0000000321217220 */ /* 0x080fe20000400000 */
[-C--:B------:R-:W-:Y:S01]  /*5fb0*/  FMUL R35, R35, R3.reuse ;  /* 0x0000000323237220 */ /* 0x080fe20000400000 */
[-C--:B------:R-:W-:Y:S01]  /*5fc0*/  FMUL R37, R37, R3.reuse ;  /* 0x0000000325257220 */ /* 0x080fe20000400000 */
[----:B------:R-:W-:Y:S01]  /*5fd0*/  FMUL R39, R39, R3 ;  /* 0x0000000327277220 */ /* 0x000fe20000400000 */
[----:B------:R-:W-:Y:S05]  /*5fe0*/  WARPSYNC.ALL ;  /* 0x0000000000007948 */ /* 0x000fea0003800000 */
[----:B------:R-:W-:Y:S01]  /*5ff0*/  BSSY B0, `(.L_x_70) ;  /* 0x000003d000007945 */ /* 0x000fe20003800000 */
[----:B---3--:R-:W-:-:S02]  /*6000*/  HADD2.F32 R14, -RZ, R4.H0_H0 ;  /* 0x20000004ff0e7230 */ /* 0x008fc40000004100 */
[----:B------:R-:W-:Y:S02]  /*6010*/  HADD2.F32 R16, -RZ, R4.H1_H1 ;  /* 0x30000004ff107230 */ /* 0x000fe40000004100 */
[--C-:B------:R-:W-:Y:S02]  /*6020*/  HADD2.F32 R18, -RZ, R5.reuse.H0_H0 ;  /* 0x20000005ff127230 */ /* 0x100fe40000004100 */
[-C--:B------:R-:W-:Y:S01]  /*6030*/  FFMA R15, R14, R0.reuse, R15 ;  /* 0x000000000e0f7223 */ /* 0x080fe2000000000f */
[----:B------:R-:W-:Y:S02]  /*6040*/  HADD2.F32 R20, -RZ, R5.H1_H1 ;  /* 0x30000005ff147230 */ /* 0x000fe40000004100 */
[-C--:B------:R-:W-:Y:S01]  /*6050*/  FFMA R14, R16, R0.reuse, R25 ;  /* 0x00000000100e7223 */ /* 0x080fe20000000019 */
[----:B------:R-:W-:Y:S02]  /*6060*/  HADD2.F32 R24, -RZ, R7.H0_H0 ;  /* 0x20000007ff187230 */ /* 0x000fe40000004100 */
[----:B------:R-:W-:Y:S01]  /*6070*/  FFMA R17, R18, R0, R17 ;  /* 0x0000000012117223 */ /* 0x000fe20000000011 */
[----:B------:R-:W-:-:S02]  /*6080*/  HADD2.F32 R18, -RZ, R6.H0_H0 ;  /* 0x20000006ff127230 */ /* 0x000fc40000004100 */
[-C--:B------:R-:W-:Y:S01]  /*6090*/  FFMA R16, R20, R0.reuse, R27 ;  /* 0x0000000014107223 */ /* 0x080fe2000000001b */
[----:B------:R-:W-:Y:S02]  /*60a0*/  HADD2.F32 R20, -RZ, R6.H1_H1 ;  /* 0x30000006ff147230 */ /* 0x000fe40000004100 */
[-C--:B------:R-:W-:Y:S01]  /*60b0*/  FFMA R21, R24, R0.reuse, R21 ;  /* 0x0000000018157223 */ /* 0x080fe20000000015 */
[----:B------:R-:W-:Y:S02]  /*60c0*/  HADD2.F32 R26, -RZ, R7.H1_H1 ;  /* 0x30000007ff1a7230 */ /* 0x000fe40000004100 */
[-C--:B------:R-:W-:Y:S01]  /*60d0*/  FFMA R19, R18, R0.reuse, R19 ;  /* 0x0000000012137223 */ /* 0x080fe20000000013 */
[--C-:B--2---:R-:W-:Y:S02]  /*60e0*/  HADD2.F32 R24, -RZ, R8.reuse.H0_H0 ;  /* 0x20000008ff187230 */ /* 0x104fe40000004100 */
[-C--:B------:R-:W-:Y:S01]  /*60f0*/  FFMA R18, R20, R0.reuse, R29 ;  /* 0x0000000014127223 */ /* 0x080fe2000000001d */
[----:B------:R-:W-:Y:S01]  /*6100*/  FMUL R25, R32, R3 ;  /* 0x0000000320197220 */ /* 0x000fe20000400000 */
[----:B------:R-:W-:Y:S01]  /*6110*/  FFMA R20, R26, R0, R31 ;  /* 0x000000001a147223 */ /* 0x000fe2000000001f */
[----:B------:R-:W-:-:S02]  /*6120*/  HADD2.F32 R26, -RZ, R8.H1_H1 ;  /* 0x30000008ff1a7230 */ /* 0x000fc40000004100 */
[-C--:B------:R-:W-:Y:S01]  /*6130*/  FMUL R27, R34, R3.reuse ;  /* 0x00000003221b7220 */ /* 0x080fe20000400000 */
[--C-:B------:R-:W-:Y:S02]  /*6140*/  HADD2.F32 R28, -RZ, R9.reuse.H0_H0 ;  /* 0x20000009ff1c7230 */ /* 0x100fe40000004100 */
[-C--:B------:R-:W-:Y:S01]  /*6150*/  FFMA R25, R24, R0.reuse, R25 ;  /* 0x0000000018197223 */ /* 0x080fe20000000019 */
[----:B------:R-:W-:Y:S02]  /*6160*/  HADD2.F32 R30, -RZ, R9.H1_H1 ;  /* 0x30000009ff1e7230 */ /* 0x000fe40000004100 */
[-C--:B------:R-:W-:Y:S01]  /*6170*/  FFMA R24, R26, R0.reuse, R33 ;  /* 0x000000001a187223 */ /* 0x080fe20000000021 */
[----:B------:R-:W-:Y:S01]  /*6180*/  FMUL R29, R36, R3 ;  /* 0x00000003241d7220 */ /* 0x000fe20000400000 */
[-C--:B------:R-:W-:Y:S01]  /*6190*/  FFMA R27, R28, R0.reuse, R27 ;  /* 0x000000001c1b7223 */ /* 0x080fe2000000001b */
[--C-:B------:R-:W-:Y:S02]  /*61a0*/  HADD2.F32 R28, -RZ, R10.reuse.H0_H0 ;  /* 0x2000000aff1c7230 */ /* 0x100fe40000004100 */
[----:B------:R-:W-:Y:S01]  /*61b0*/  FFMA R26, R30, R0, R35 ;  /* 0x000000001e1a7223 */ /* 0x000fe20000000023 */
[----:B------:R-:W-:-:S02]  /*61c0*/  HADD2.F32 R30, -RZ, R10.H1_H1 ;  /* 0x3000000aff1e7230 */ /* 0x000fc40000004100 */
[----:B------:R-:W-:Y:S01]  /*61d0*/  FMUL R31, R38, R3 ;  /* 0x00000003261f7220 */ /* 0x000fe20000400000 */
[--C-:B------:R-:W-:Y:S02]  /*61e0*/  HADD2.F32 R32, -RZ, R11.reuse.H0_H0 ;  /* 0x2000000bff207230 */ /* 0x100fe40000004100 */
[-C--:B------:R-:W-:Y:S01]  /*61f0*/  FFMA R29, R28, R0.reuse, R29 ;  /* 0x000000001c1d7223 */ /* 0x080fe2000000001d */
[----:B------:R-:W-:Y:S02]  /*6200*/  HADD2.F32 R34, -RZ, R11.H1_H1 ;  /* 0x3000000bff227230 */ /* 0x000fe40000004100 */
[-C--:B------:R-:W-:Y:S01]  /*6210*/  FFMA R28, R30, R0.reuse, R37 ;  /* 0x000000001e1c7223 */ /* 0x080fe20000000025 */
[----:B------:R-:W-:Y:S01]  /*6220*/  F2FP.F16.F32.PACK_AB R24, R24, R25 ;  /* 0x000000191818723e */ /* 0x000fe200000000ff */
[-C--:B------:R-:W-:Y:S01]  /*6230*/  FFMA R31, R32, R0.reuse, R31 ;  /* 0x00000000201f7223 */ /* 0x080fe2000000001f */
[----:B------:R-:W-:Y:S01]  /*6240*/  F2FP.F16.F32.PACK_AB R32, R14, R15 ;  /* 0x0000000f0e20723e */ /* 0x000fe200000000ff */
[----:B------:R-:W-:Y:S01]  /*6250*/  FFMA R30, R34, R0, R39 ;  /* 0x00000000221e7223 */ /* 0x000fe20000000027 */
[----:B------:R-:W-:-:S02]  /*6260*/  F2FP.F16.F32.PACK_AB R33, R16, R17 ;  /* 0x000000111021723e */ /* 0x000fc400000000ff */
[----:B------:R-:W-:Y:S02]  /*6270*/  F2FP.F16.F32.PACK_AB R34, R18, R19 ;  /* 0x000000131222723e */ /* 0x000fe400000000ff */
[----:B------:R-:W-:Y:S02]  /*6280*/  F2FP.F16.F32.PACK_AB R35, R20, R21 ;  /* 0x000000151423723e */ /* 0x000fe400000000ff */
[----:B------:R-:W-:Y:S02]  /*6290*/  F2FP.F16.F32.PACK_AB R25, R26, R27 ;  /* 0x0000001b1a19723e */ /* 0x000fe400000000ff */
[----:B------:R-:W-:Y:S01]  /*62a0*/  F2FP.F16.F32.PACK_AB R26, R28, R29 ;  /* 0x0000001d1c1a723e */ /* 0x000fe200000000ff */
[----:B------:R2:W-:Y:S01]  /*62b0*/  STSM.16.MT88.4 [R13+0x31000], R32 ;  /* 0x031000200d007844 */ /* 0x0005e20000004200 */
[----:B------:R-:W-:-:S05]  /*62c0*/  F2FP.F16.F32.PACK_AB R27, R30, R31 ;  /* 0x0000001f1e1b723e */ /* 0x000fca00000000ff */
[----:B------:R2:W-:Y:S01]  /*62d0*/  STSM.16.MT88.4 [R13+0x31800], R24 ;  /* 0x031800180d007844 */ /* 0x0005e20000004200 */
[----:B------:R-:W-:Y:S01]  /*62e0*/  @!PT LDS RZ, [RZ] ;  /* 0x00000000fffff984 */ /* 0x000fe20000000800 */
[----:B------:R-:W-:Y:S01]  /*62f0*/  @!PT LDS RZ, [RZ] ;  /* 0x00000000fffff984 */ /* 0x000fe20000000800 */
[----:B------:R-:W-:Y:S01]  /*6300*/  @!PT LDS RZ, [RZ] ;  /* 0x00000000fffff984 */ /* 0x000fe20000000800 */
[----:B------:R-:W-:Y:S01]  /*6310*/  @!PT LDS RZ, [RZ] ;  /* 0x00000000fffff984 */ /* 0x000fe20000000800 */
[----:B------:R3:W-:Y:S06]  /*6320*/  MEMBAR.ALL.CTA ;  /* 0x0000000000007992 */ /* 0x0007ec0000008000 */
[----:B---3--:R-:W3:Y:S02]  /*6330*/  FENCE.VIEW.ASYNC.S ;  /* 0x00000000000073c6 */ /* 0x008ee40000000000 */
[----:B---3--:R-:W-:Y:S06]  /*6340*/  BAR.SYNC.DEFER_BLOCKING 0x1, 0x80 ;  /* 0x0042000000007b1d */ /* 0x008fec0000010000 */
[----:B------:R-:W-:Y:S05]  /*6350*/  @!P2 BRA `(.L_x_71) ;  /* 0x000000000018a947 */ /* 0x000fea0003800000 */
[----:B------:R-:W-:Y:S02]  /*6360*/  UIADD3 UR5, UR45, 0x40, URZ ;  /* 0x000000402d057890 */ /* 0x000fe4000fffe03f */
[----:B------:R-:W-:Y:S01]  /*6370*/  UIADD3 UR4, UR47, 0x31000, URZ ;  /* 0x000310002f047890 */ /* 0x000fe2000fffe03f */
[----:B------:R-:W-:-:S08]  /*6380*/  UMOV UR6, UR46 ;  /* 0x0000002e00067c82 */ /* 0x000fd00008000000 */
[----:B------:R3:W-:Y:S01]  /*6390*/  UTMASTG.2D [UR4], [UR36] ;  /* 0x00000004240073b5 */ /* 0x0007e20008008000 */
[----:B------:R0:W-:Y:S01]  /*63a0*/  UTMACMDFLUSH ;  /* 0x00000000000079b7 */ /* 0x0001e20000000000 */
[----:B---3--:R-:W-:-:S04]  /*63b0*/  DEPBAR.LE SB0, 0x1 ;  /* 0x000080400000791a */ /* 0x008fc80000000000 */
.L_x_71:
[----:B------:R-:W-:Y:S05]  /*63c0*/  BSYNC B0 ;  /* 0x0000000000007941 */ /* 0x000fea0003800000 */
.L_x_70:
[----:B------:R-:W-:Y:S06]  /*63d0*/  BAR.SYNC.DEFER_BLOCKING 0x1, 0x80 ;  /* 0x0042000000007b1d */ /* 0x000fec0000010000 */
[----:B------:R-:W-:Y:S05]  /*63e0*/  @!P0 BRA `(.L_x_72) ;  /* 0x0000000000048947 */ /* 0x000fea0003800000 */
[----:B------:R-:W-:Y:S01]  /*63f0*/  BPT.TRAP 0x1 ;  /* 0x000000040000795c */ /* 0x000fe20000300000 */
.L_x_72:
[----:B------:R-:W-:-:S04]  /*6400*/  UIADD3 UR4, UR47, 0x344d0, URZ ;  /* 0x000344d02f047890 */ /* 0x000fc8000fffe03f */
[----:B------:R-:W-:-:S09]  /*6410*/  UPRMT UR8, UR57, 0x654, UR4 ;  /* 0x0000065439087896 */ /* 0x000fd20008000004 */
[----:B------:R-:W-:Y:S01]  /*6420*/  SYNCS.ARRIVE.TRANS64.RED.A1T0 RZ, [UR8], RZ ;  /* 0x000000ffffff79a7 */ /* 0x000fe20008100408 */
[----:B------:R-:W-:Y:S05]  /*6430*/  @!P0 BRA `(.L_x_73) ;  /* 0x0000000000048947 */ /* 0x000fea0003800000 */
[----:B------:R-:W-:Y:S01]  /*6440*/  BPT.TRAP 0x1 ;  /* 0x000000040000795c */ /* 0x000fe20000300000 */
.L_x_73:
[----:B------:R-:W3:Y:S02]  /*6450*/  SYNCS.PHASECHK.TRANS64.TRYWAIT P3, [UR47+0x344c0], R12 ;  /* 0x0344c00cff0075a7 */ /* 0x000ee4000806016f */
[----:B---3--:R-:W-:Y:S05]  /*6460*/  @!P3 BRA `(.L_x_74) ;  /* 0x000000880014b947 */ /* 0x008fea0003800000 */
.L_x_276:
[----:B------:R-:W-:Y:S05]  /*6470*/  @P1 WARPSYNC.ALL ;  /* 0x0000000000001948 */ /* 0x000fea0003800000 */
[----:B------:R-:W4:Y:S01]  /*6480*/  @P1 LDSM.16.MT88.4 R4, [R13+0x32000] ;  /* 0x032000000d04183b */ /* 0x000f220000004200 */
[-C--:B---3--:R-:W-:Y:S01]  /*6490*/  FMUL R15, R104, R3.reuse ;  /* 0x00000003680f7220 */ /* 0x088fe20000400000 */
[-C--:B------:R-:W-:Y:S01]  /*64a0*/  FMUL R105, R105, R3.reuse ;  /* 0x0000000369697220 */ /* 0x080fe20000400000 */
[-C--:B------:R-:W-:Y:S01]  /*64b0*/  FMUL R17, R106, R3.reuse ;  /* 0x000000036a117220 */ /* 0x080fe20000400000 */
[----:B------:R-:W3:Y:S01]  /*64c0*/  @P1 LDSM.16.MT88.4 R8, [R13+0x32800] ;  /* 0x032800000d08183b */ /* 0x000ee20000004200 */
[-C--:B------:R-:W-:Y:S01]  /*64d0*/  FMUL R107, R107, R3.reuse ;  /* 0x000000036b6b7220 */ /* 0x080fe20000400000 */
[-C--:B------:R-:W-:Y:S01]  /*64e0*/  FMUL R19, R108, R3.reuse ;  /* 0x000000036c137220 */ /* 0x080fe20000400000 */
[-C--:B------:R-:W-:Y:S01]  /*64f0*/  FMUL R109, R109, R3.reuse ;  /* 0x000000036d6d7220 */ /* 0x080fe20000400000 */
[-C--:B------:R-:W-:Y:S01]  /*6500*/  FMUL R21, R110, R3.reuse ;  /* 0x000000036e157220 */ /* 0x080fe20000400000 */
[-C--:B------:R-:W-:Y:S01]  /*6510*/  FMUL R111, R111, R3.reuse ;  /* 0x000000036f6f7220 */ /* 0x080fe20000400000 */
[-C--:B--2---:R-:W-:Y:S01]  /*6520*/  FMUL R25, R112, R3.reuse ;  /* 0x0000000370197220 */ /* 0x084fe20000400000 */
        /* <DEDUP_REMOVED lines=9> */
[----:B----4-:R-:W-:-:S02]  /*65c0*/  HADD2.F32 R14, -RZ, R4.H0_H0 ;  /* 0x20000004ff0e7230 */ /* 0x010fc40000004100 */
        /* <DEDUP_REMOVED lines=13> */
[----:B---3--:R-:W-:Y:S02]  /*66a0*/  HADD2.F32 R24, -RZ, R8.H0_H0 ;  /* 0x20000008ff187230 */ /* 0x008fe40000004100 */
[----:B------:R-:W-:Y:S01]  /*66b0*/  FFMA R18, R20, R0, R109 ;  /* 0x0000000014127223 */ /* 0x000fe2000000006d */
[----:B------:R-:W-:-:S02]  /*66c0*/  HADD2.F32 R28, -RZ, R9.H0_H0 ;  /* 0x20000009ff1c7230 */ /* 0x000fc40000004100 */
[-C--:B------:R-:W-:Y:S01]  /*66d0*/  FFMA R20, R26, R0.reuse, R111 ;  /* 0x000000001a147223 */ /* 0x080fe2000000006f */
[----:B------:R-:W-:Y:S02]  /*66e0*/  HADD2.F32 R26, -RZ, R8.H1_H1 ;  /* 0x30000008ff1a7230 */ /* 0x000fe40000004100 */
        /* <DEDUP_REMOVED lines=37> */
.L_x_76:
[----:B------:R-:W-:Y:S05]  /*6940*/  BSYNC B0 ;  /* 0x0000000000007941 */ /* 0x000fea0003800000 */
.L_x_75:
[----:B------:R-:W-:Y:S06]  /*6950*/  BAR.SYNC.DEFER_BLOCKING 0x1, 0x80 ;  /* 0x0042000000007b1d */ /* 0x000fec0000010000 */
[----:B------:R-:W-:Y:S05]  /*6960*/  @!P0 BRA `(.L_x_77) ;  /* 0x0000000000048947 */ /* 0x000fea0003800000 */
[----:B------:R-:W-:Y:S01]  /*6970*/  BPT.TRAP 0x1 ;  /* 0x000000040000795c */ /* 0x000fe20000300000 */
.L_x_77:
[----:B------:R-:W-:-:S04]  /*6980*/  UIADD3 UR4, UR47, 0x344d8, URZ ;  /* 0x000344d82f047890 */ /* 0x000fc8000fffe03f */
[----:B------:R-:W-:-:S09]  /*6990*/  UPRMT UR9, UR57, 0x654, UR4 ;  /* 0x0000065439097896 */ /* 0x000fd20008000004 */
[----:B------:R-:W-:Y:S01]  /*69a0*/  SYNCS.ARRIVE.TRANS64.RED.A1T0 RZ, [UR9], RZ ;  /* 0x000000ffffff79a7 */ /* 0x000fe20008100409 */
[----:B------:R-:W-:Y:S05]  /*69b0*/  @!P0 BRA `(.L_x_78) ;  /* 0x0000000000048947 */ /* 0x000fea0003800000 */
[----:B------:R-:W-:Y:S01]  /*69c0*/  BPT.TRAP 0x1 ;  /* 0x000000040000795c */ /* 0x000fe20000300000 */
.L_x_78:
[----:B------:R-:W3:Y:S02]  /*69d0*/  SYNCS.PHASECHK.TRANS64.TRYWAIT P3, [UR47+0x344c8], R12 ;  /* 0x0344c80cff0075a7 */ /* 0x000ee4000806016f */
[----:B---3--:R-:W-:Y:S05]  /*69e0*/  @!P3 BRA `(.L_x_79) ;  /* 0x0000008000ccb947 */ /* 0x008fea0003800000 */
.L_x_277:
        /* <DEDUP_REMOVED lines=58> */
[----:B------:R-:W-:Y:S01]  /*6d90*/  F2FP.F16.F32.PACK_AB R17, R24, R27 ;  /* 0x0000001b1811723e */ /* 0x000fe200000000ff */
[----:B------:R2:W-:Y:S01]  /*6da0*/  STSM.16.MT88.4 [R13+0x33000], R32 ;  /* 0x033000200d007844 */ /* 0x0005e20000004200 */
[----:B------:R-:W-:Y:S02]  /*6db0*/  F2FP.F16.F32.PACK_AB R18, R26, R29 ;  /* 0x0000001d1a12723e */ /* 0x000fe400000000ff */
        /* <DEDUP_REMOVED lines=11> */
[----:B------:R-:W-:Y:S02]  /*6e70*/  UIADD3 UR5, UR45, 0x40, URZ ;  /* 0x000000402d057890 */ /* 0x000fe4000fffe03f */
[----:B------:R-:W-:-:S09]  /*6e80*/  UIADD3 UR4, UR47, 0x33000, URZ ;  /* 0x000330002f047890 */ /* 0x000fd2000fffe03f */
[----:B------:R3:W-:Y:S01]  /*6e90*/  UTMASTG.2D [UR4], [UR36] ;  /* 0x00000004240073b5 */ /* 0x0007e20008008000 */
[----:B------:R0:W-:Y:S01]  /*6ea0*/  UTMACMDFLUSH ;  /* 0x00000000000079b7 */ /* 0x0001e20000000000 */
[----:B---3--:R-:W-:-:S04]  /*6eb0*/  DEPBAR.LE SB0, 0x1 ;  /* 0x000080400000791a */ /* 0x008fc80000000000 */
.L_x_81:
[----:B------:R-:W-:Y:S05]  /*6ec0*/  BSYNC B0 ;  /* 0x0000000000007941 */ /* 0x000fea0003800000 */
.L_x_80:
[----:B------:R-:W-:Y:S06]  /*6ed0*/  BAR.SYNC.DEFER_BLOCKING 0x1, 0x80 ;  /* 0x0042000000007b1d */ /* 0x000fec0000010000 */
[----:B------:R-:W-:Y:S05]  /*6ee0*/  @!P0 BRA `(.L_x_82) ;  /* 0x0000000000048947 */ /* 0x000fea0003800000 */
[----:B------:R-:W-:Y:S01]  /*6ef0*/  BPT.TRAP 0x1 ;  /* 0x000000040000795c */ /* 0x000fe20000300000 */
.L_x_82:
[----:B------:R-:W-:-:S04]  /*6f00*/  UIADD3 UR4, UR47, 0x344e0, URZ ;  /* 0x000344e02f047890 */ /* 0x000fc8000fffe03f */
[----:B------:R-:W-:-:S09]  /*6f10*/  UPRMT UR10, UR57, 0x654, UR4 ;  /* 0x00000654390a7896 */ /* 0x000fd20008000004 */
[----:B------:R-:W-:Y:S01]  /*6f20*/  SYNCS.ARRIVE.TRANS64.RED.A1T0 RZ, [UR10], RZ ;  /* 0x000000ffffff79a7 */ /* 0x000fe2000810040a */
[----:B------:R-:W-:Y:S05]  /*6f30*/  @!P0 BRA `(.L_x_83) ;  /* 0x0000000000048947 */ /* 0x000fea0003800000 */
[----:B------:R-:W-:Y:S01]  /*6f40*/  BPT.TRAP 0x1 ;  /* 0x000000040000795c */ /* 0x000fe20000300000 */
.L_x_83:
[----:B------:R-:W-:-:S05]  /*6f50*/  IMAD.MOV.U32 R12, RZ, RZ, 0x1 ;  /* 0x00000001ff0c7424 */ /* 0x000fca00078e00ff */
[----:B------:R-:W-:-:S04]  /*6f60*/  SHF.L.U32 R12, R12, 0x1f, RZ ;  /* 0x0000001f0c0c7819 */ /* 0x000fc800000006ff */
[----:B------:R-:W3:Y:S02]  /*6f70*/  SYNCS.PHASECHK.TRANS64.TRYWAIT P3, [UR47+0x344b0], R12 ;  /* 0x0344b00cff0075a7 */ /* 0x000ee4000806016f */
[----:B---3--:R-:W-:Y:S05]  /*6f80*/  @!P3 BRA `(.L_x_84) ;  /* 0x0000007c007cb947 */ /* 0x008fea0003800000 */
.L_x_278:
[----:B------:R-:W-:Y:S05]  /*6f90*/  @P1 WARPSYNC.ALL ;  /* 0x0000000000001948 */ /* 0x000fea0003800000 */
[----:B------:R-:W4:Y:S01]  /*6fa0*/  @P1 LDSM.16.MT88.4 R4, [R13+0x30000] ;  /* 0x030000000d04183b */ /* 0x000f220000004200 */
[-C--:B---3--:R-:W-:Y:S01]  /*6fb0*/  FMUL R15, R120, R3.reuse ;  /* 0x00000003780f7220 */ /* 0x088fe20000400000 */
[-C--:B------:R-:W-:Y:S01]  /*6fc0*/  FMUL R121, R121, R3.reuse ;  /* 0x0000000379797220 */ /* 0x080fe20000400000 */
[-C--:B--2---:R-:W-:Y:S01]  /*6fd0*/  FMUL R17, R122, R3.reuse ;  /* 0x000000037a117220 */ /* 0x084fe20000400000 */
        /* <DEDUP_REMOVED lines=30> */
[----:B--2---:R-:W-:Y:S02]  /*71c0*/  HADD2.F32 R24, -RZ, R8.H0_H0 ;  /* 0x20000008ff187230 */ /* 0x004fe40000004100 */
        /* <DEDUP_REMOVED lines=41> */
.L_x_86:
[----:B------:R-:W-:Y:S05]  /*7460*/  BSYNC B0 ;  /* 0x0000000000007941 */ /* 0x000fea0003800000 */
.L_x_85:
[----:B------:R-:W-:Y:S06]  /*7470*/  BAR.SYNC.DEFER_BLOCKING 0x1, 0x80 ;  /* 0x0042000000007b1d */ /* 0x000fec0000010000 */
[----:B------:R-:W-:Y:S05]  /*7480*/  @!P0 BRA `(.L_x_87) ;  /* 0x0000000000048947 */ /* 0x000fea0003800000 */
[----:B------:R-:W-:Y:S01]  /*7490*/  BPT.TRAP 0x1 ;  /* 0x000000040000795c */ /* 0x000fe20000300000 */
.L_x_87:
[----:B------:R-:W-:-:S04]  /*74a0*/  UIADD3 UR7, UR47, 0x344e8, URZ ;  /* 0x000344e82f077890 */ /* 0x000fc8000fffe03f */
[----:B------:R-:W-:-:S09]  /*74b0*/  UPRMT UR7, UR57, 0x654, UR7 ;  /* 0x0000065439077896 */ /* 0x000fd20008000007 */
[----:B------:R-:W-:Y:S01]  /*74c0*/  SYNCS.ARRIVE.TRANS64.RED.A1T0 RZ, [UR7], RZ ;  /* 0x000000ffffff79a7 */ /* 0x000fe20008100407 */
[----:B------:R-:W-:Y:S05]  /*74d0*/  @!P0 BRA `(.L_x_88) ;  /* 0x0000000000048947 */ /* 0x000fea0003800000 */
[----:B------:R-:W-:Y:S01]  /*74e0*/  BPT.TRAP 0x1 ;  /* 0x000000040000795c */ /* 0x000fe20000300000 */
.L_x_88:
[----:B------:R-:W3:Y:S02]  /*74f0*/  SYNCS.PHASECHK.TRANS64.TRYWAIT P3, [UR47+0x344b8], R12 ;  /* 0x0344b80cff0075a7 */ /* 0x000ee4000806016f */
[----:B---3--:R-:W-:Y:S05]  /*7500*/  @!P3 BRA `(.L_x_89) ;  /* 0x000000780034b947 */ /* 0x008fea0003800000 */
.L_x_279:
        /* <DEDUP_REMOVED lines=77> */
.L_x_91:
[----:B------:R-:W-:Y:S05]  /*79e0*/  BSYNC B0 ;  /* 0x0000000000007941 */ /* 0x000fea0003800000 */
.L_x_90:
[----:B------:R-:W-:Y:S06]  /*79f0*/  BAR.SYNC.DEFER_BLOCKING 0x1, 0x80 ;  /* 0x0042000000007b1d */ /* 0x000fec0000010000 */
[----:B------:R-:W-:Y:S05]  /*7a00*/  @!P0 BRA `(.L_x_92) ;  /* 0x0000000000048947 */ /* 0x000fea0003800000 */
[----:B------:R-:W-:Y:S01]  /*7a10*/  BPT.TRAP 0x1 ;  /* 0x000000040000795c */ /* 0x000fe20000300000 */
.L_x_92:
[----:B------:R-:W-:Y:S01]  /*7a20*/  SYNCS.ARRIVE.TRANS64.RED.A1T0 RZ, [UR8], RZ ;  /* 0x000000ffffff79a7 */ /* 0x000fe20008100408 */
[----:B------:R-:W-:Y:S05]  /*7a30*/  @!P0 BRA `(.L_x_93) ;  /* 0x0000000000048947 */ /* 0x000fea0003800000 */
[----:B------:R-:W-:Y:S01]  /*7a40*/  BPT.TRAP 0x1 ;  /* 0x000000040000795c */ /* 0x000fe20000300000 */
.L_x_93:
[----:B------:R-:W3:Y:S02]  /*7a50*/  SYNCS.PHASECHK.TRANS64.TRYWAIT P3, [UR47+0x344c0], R12 ;  /* 0x0344c00cff0075a7 */ /* 0x000ee4000806016f */
[----:B---3--:R-:W-:Y:S05]  /*7a60*/  @!P3 BRA `(.L_x_94) ;  /* 0x0000007000f4b947 */ /* 0x008fea0003800000 */
.L_x_280:
[----:B------:R-:W-:Y:S05]  /*7a70*/  @P1 WARPSYNC.ALL ;  /* 0x0000000000001948 */ /* 0x000fea0003800000 */
[----:B------:R-:W4:Y:S01]  /*7a80*/  @P1 LDSM.16.MT88.4 R4, [R13+0x32000] ;  /* 0x032000000d04183b */ /* 0x000f220000004200 */
[-C--:B------:R-:W-:Y:S01]  /*7a90*/  FMUL R17, R138, R3.reuse ;  /* 0x000000038a117220 */ /* 0x080fe20000400000 */
[-C--:B------:R-:W-:Y:S01]  /*7aa0*/  FMUL R139, R139, R3.reuse ;  /* 0x000000038b8b7220 */ /* 0x080fe20000400000 */
[-C--:B------:R-:W-:Y:S01]  /*7ab0*/  FMUL R19, R140, R3.reuse ;  /* 0x000000038c137220 */ /* 0x080fe20000400000 */
[----:B------:R-:W5:Y:S01]  /*7ac0*/  @P1 LDSM.16.MT88.4 R8, [R13+0x32800] ;  /* 0x032800000d08183b */ /* 0x000f620000004200 */
[-C--:B------:R-:W-:Y:S01]  /*7ad0*/  FMUL R141, R141, R3.reuse ;  /* 0x000000038d8d7220 */ /* 0x080fe20000400000 */
[-C--:B------:R-:W-:Y:S01]  /*7ae0*/  FMUL R21, R142, R3.reuse ;  /* 0x000000038e157220 */ /* 0x080fe20000400000 */
[-C--:B------:R-:W-:Y:S01]  /*7af0*/  FMUL R143, R143, R3.reuse ;  /* 0x000000038f8f7220 */ /* 0x080fe20000400000 */
[-C--:B------:R-:W-:Y:S01]  /*7b00*/  FMUL R145, R145, R3.reuse ;  /* 0x0000000391917220 */ /* 0x080fe20000400000 */
[-C--:B---3--:R-:W-:Y:S01]  /*7b10*/  FMUL R15, R136, R3.reuse ;  /* 0x00000003880f7220 */ /* 0x088fe20000400000 */
        /* <DEDUP_REMOVED lines=16> */
[----:B-----5:R-:W-:Y:S02]  /*7c20*/  HADD2.F32 R28, -RZ, R8.H1_H1 ;  /* 0x30000008ff1c7230 */ /* 0x020fe40000004100 */
[----:B------:R-:W-:Y:S01]  /*7c30*/  FFMA R19, R20, R0, R19 ;  /* 0x0000000014137223 */ /* 0x000fe20000000013 */
[----:B------:R-:W-:-:S02]  /*7c40*/  HADD2.F32 R20, -RZ, R7.H0_H0 ;  /* 0x20000007ff147230 */ /* 0x000fc40000004100 */
[-C--:B------:R-:W-:Y:S01]  /*7c50*/  FFMA R18, R24, R0.reuse, R141 ;  /* 0x0000000018127223 */ /* 0x080fe2000000008d */
[----:B------:R-:W-:Y:S01]  /*7c60*/  HADD2.F32 R24, -RZ, R7.H1_H1 ;  /* 0x30000007ff187230 */ /* 0x000fe20000004100 */
[----:B------:R-:W-:Y:S01]  /*7c70*/  F2FP.F16.F32.PACK_AB R33, R16, R17 ;  /* 0x000000111021723e */ /* 0x000fe200000000ff */
[----:B------:R-:W-:Y:S02]  /*7c80*/  HADD2.F32 R14, -RZ, R4.H0_H0 ;  /* 0x20000004ff0e7230 */ /* 0x000fe40000004100 */
[-C--:B------:R-:W-:Y:S01]  /*7c90*/  FFMA R21, R20, R0.reuse, R21 ;  /* 0x0000000014157223 */ /* 0x080fe20000000015 */
[----:B------:R-:W-:Y:S02]  /*7ca0*/  HADD2.F32 R26, -RZ, R8.H0_H0 ;  /* 0x20000008ff1a7230 */ /* 0x000fe40000004100 */
[-C--:B------:R-:W-:Y:S01]  /*7cb0*/  FFMA R20, R24, R0.reuse, R143 ;  /* 0x0000000018147223 */ /* 0x080fe2000000008f */
[----:B------:R-:W-:Y:S02]  /*7cc0*/  HADD2.F32 R30, -RZ, R9.H0_H0 ;  /* 0x20000009ff1e7230 */ /* 0x000fe40000004100 */
[-C--:B------:R-:W-:Y:S01]  /*7cd0*/  FFMA R24, R28, R0.reuse, R145 ;  /* 0x000000001c187223 */ /* 0x080fe20000000091 */
[-C--:B------:R-:W-:Y:S01]  /*7ce0*/  FFMA R15, R14, R0.reuse, R15 ;  /* 0x000000000e0f7223 */ /* 0x080fe2000000000f */
[----:B------:R-:W-:Y:S01]  /*7cf0*/  FFMA R25, R26, R0, R25 ;  /* 0x000000001a197223 */ /* 0x000fe20000000019 */
[----:B------:R-:W-:-:S02]  /*7d00*/  HADD2.F32 R28, -RZ, R10.H0_H0 ;  /* 0x2000000aff1c7230 */ /* 0x000fc40000004100 */
[-C--:B------:R-:W-:Y:S01]  /*7d10*/  FFMA R27, R30, R0.reuse, R27 ;  /* 0x000000001e1b7223 */ /* 0x080fe2000000001b */
[----:B------:R-:W-:Y:S01]  /*7d20*/  HADD2.F32 R14, -RZ, R4.H1_H1 ;  /* 0x30000004ff0e7230 */ /* 0x000fe20000004100 */
[----:B------:R-:W-:Y:S01]  /*7d30*/  F2FP.F16.F32.PACK_AB R35, R20, R21 ;  /* 0x000000151423723e */ /* 0x000fe200000000ff */
[----:B------:R-:W-:Y:S02]  /*7d40*/  HADD2.F32 R26, -RZ, R9.H1_H1 ;  /* 0x30000009ff1a7230 */ /* 0x000fe40000004100 */
[-C--:B------:R-:W-:Y:S01]  /*7d50*/  FFMA R29, R28, R0.reuse, R29 ;  /* 0x000000001c1d7223 */ /* 0x080fe2000000001d */
[----:B------:R-:W-:Y:S02]  /*7d60*/  HADD2.F32 R30, -RZ, R10.H1_H1 ;  /* 0x3000000aff1e7230 */ /* 0x000fe40000004100 */
[-C--:B------:R-:W-:Y:S01]  /*7d70*/  FFMA R14, R14, R0.reuse, R137 ;  /* 0x000000000e0e7223 */ /* 0x080fe20000000089 */
[--C-:B------:R-:W-:Y:S02]  /*7d80*/  HADD2.F32 R32, -RZ, R11.reuse.H0_H0 ;  /* 0x2000000bff207230 */ /* 0x100fe40000004100 */
[----:B------:R-:W-:Y:S01]  /*7d90*/  FFMA R26, R26, R0, R147 ;  /* 0x000000001a1a7223 */ /* 0x000fe20000000093 */
[----:B------:R-:W-:-:S02]  /*7da0*/  HADD2.F32 R34, -RZ, R11.H1_H1 ;  /* 0x3000000bff227230 */ /* 0x000fc40000004100 */
[-C--:B------:R-:W-:Y:S01]  /*7db0*/  FFMA R28, R30, R0.reuse, R149 ;  /* 0x000000001e1c7223 */ /* 0x080fe20000000095 */
[----:B------:R-:W-:Y:S01]  /*7dc0*/  F2FP.F16.F32.PACK_AB R24, R24, R25 ;  /* 0x000000191818723e */ /* 0x000fe200000000ff */
[-C--:B------:R-:W-:Y:S01]  /*7dd0*/  FFMA R31, R32, R0.reuse, R31 ;  /* 0x00000000201f7223 */ /* 0x080fe2000000001f */
[----:B------:R-:W-:Y:S01]  /*7de0*/  F2FP.F16.F32.PACK_AB R32, R14, R15 ;  /* 0x0000000f0e20723e */ /* 0x000fe200000000ff */
[----:B------:R-:W-:Y:S01]  /*7df0*/  FFMA R30, R34, R0, R151 ;  /* 0x00000000221e7223 */ /* 0x000fe20000000097 */
        /* <DEDUP_REMOVED lines=20> */
.L_x_96:
[----:B------:R-:W-:Y:S05]  /*7f40*/  BSYNC B0 ;  /* 0x0000000000007941 */ /* 0x000fea0003800000 */
.L_x_95:
[----:B------:R-:W-:Y:S06]  /*7f50*/  BAR.SYNC.DEFER_BLOCKING 0x1, 0x80 ;  /* 0x0042000000007b1d */ /* 0x000fec0000010000 */
[----:B------:R-:W-:Y:S05]  /*7f60*/  @!P0 BRA `(.L_x_97) ;  /* 0x0000000000048947 */ /* 0x000fea0003800000 */
[----:B------:R-:W-:Y:S01]  /*7f70*/  BPT.TRAP 0x1 ;  /* 0x000000040000795c */ /* 0x000fe20000300000 */
.L_x_97:
[----:B------:R-:W-:Y:S01]  /*7f80*/  SYNCS.ARRIVE.TRANS64.RED.A1T0 RZ, [UR9], RZ ;  /* 0x000000ffffff79a7 */ /* 0x000fe20008100409 */
[----:B------:R-:W-:Y:S05]  /*7f90*/  @!P0 BRA `(.L_x_98) ;  /* 0x0000000000048947 */ /* 0x000fea0003800000 */
[----:B------:R-:W-:Y:S01]  /*7fa0*/  BPT.TRAP 0x1 ;  /* 0x000000040000795c */ /* 0x000fe20000300000 */
.L_x_98:
[----:B------:R-:W3:Y:S02]  /*7fb0*/  SYNCS.PHASECHK.TRANS64.TRYWAIT P3, [UR47+0x344c8], R12 ;  /* 0x0344c80cff0075a7 */ /* 0x000ee4000806016f */
[----:B---3--:R-:W-:Y:S05]  /*7fc0*/  @!P3 BRA `(.L_x_99) ;  /* 0x0000006c00b4b947 */ /* 0x008fea0003800000 */
.L_x_281:
[----:B------:R-:W-:Y:S05]  /*7fd0*/  @P1 WARPSYNC.ALL ;  /* 0x0000000000001948 */ /* 0x000fea0003800000 */
[----:B------:R-:W4:Y:S01]  /*7fe0*/  @P1 LDSM.16.MT88.4 R4, [R13+0x33000] ;  /* 0x033000000d04183b */ /* 0x000f220000004200 */
[-C--:B------:R-:W-:Y:S01]  /*7ff0*/  FMUL R72, R72, R3.reuse ;  /* 0x0000000348487220 */ /* 0x080fe20000400000 */
[-C--:B---3--:R-:W-:Y:S01]  /*8000*/  FMUL R12, R73, R3.reuse ;  /* 0x00000003490c7220 */ /* 0x088fe20000400000 */
[-C--:B------:R-:W-:Y:S01]  /*8010*/  FMUL R74, R74, R3.reuse ;  /* 0x000000034a4a7220 */ /* 0x080fe20000400000 */
[----:B------:R-:W3:Y:S01]  /*8020*/  @P1 LDSM.16.MT88.4 R8, [R13+0x33800] ;  /* 0x033800000d08183b */ /* 0x000ee20000004200 */
        /* <DEDUP_REMOVED lines=12> */
[----:B------:R-:W-:Y:S01]  /*80f0*/  FMUL R28, R87, R3 ;  /* 0x00000003571c7220 */ /* 0x000fe20000400000 */
[----:B------:R-:W-:Y:S05]  /*8100*/  WARPSYNC.ALL ;  /* 0x0000000000007948 */ /* 0x000fea0003800000 */
[----:B------:R-:W-:Y:S01]  /*8110*/  BSSY B0, `(.L_x_100) ;  /* 0x0000039000007945 */ /* 0x000fe20003800000 */
[----:B----4-:R-:W-:-:S02]  /*8120*/  HADD2.F32 R17, -RZ, R5.H0_H0 ;  /* 0x20000005ff117230 */ /* 0x010fc40000004100 */
[----:B------:R-:W-:Y:S02]  /*8130*/  HADD2.F32 R25, -RZ, R7.H0_H0 ;  /* 0x20000007ff197230 */ /* 0x000fe40000004100 */
[--C-:B------:R-:W-:Y:S02]  /*8140*/  HADD2.F32 R3, -RZ, R4.reuse.H0_H0 ;  /* 0x20000004ff037230 */ /* 0x100fe40000004100 */
[-C--:B------:R-:W-:Y:S01]  /*8150*/  FFMA R17, R17, R0.reuse, R74 ;  /* 0x0000000011117223 */ /* 0x080fe2000000004a */
[----:B------:R-:W-:Y:S02]  /*8160*/  HADD2.F32 R15, -RZ, R4.H1_H1 ;  /* 0x30000004ff0f7230 */ /* 0x000fe40000004100 */
[-C--:B------:R-:W-:Y:S01]  /*8170*/  FFMA R25, R25, R0.reuse, R78 ;  /* 0x0000000019197223 */ /* 0x080fe2000000004e */
[----:B------:R-:W-:Y:S02]  /*8180*/  HADD2.F32 R5, -RZ, R5.H1_H1 ;  /* 0x30000005ff057230 */ /* 0x000fe40000004100 */
        /* <DEDUP_REMOVED lines=49> */
.L_x_101:
[----:B------:R-:W-:Y:S05]  /*84a0*/  BSYNC B0 ;  /* 0x0000000000007941 */ /* 0x000fea0003800000 */
.L_x_100:
[----:B------:R-:W-:Y:S06]  /*84b0*/  BAR.SYNC.DEFER_BLOCKING 0x1, 0x80 ;  /* 0x0042000000007b1d */ /* 0x000fec0000010000 */
[----:B------:R-:W-:Y:S05]  /*84c0*/  @!P0 BRA `(.L_x_102) ;  /* 0x0000000000048947 */ /* 0x000fea0003800000 */
[----:B------:R-:W-:Y:S01]  /*84d0*/  BPT.TRAP 0x1 ;  /* 0x000000040000795c */ /* 0x000fe20000300000 */
.L_x_102:
[----:B------:R-:W-:Y:S01]  /*84e0*/  UISETP.NE.AND UP0, UPT, UR53, 0x3, UPT ;  /* 0x000000033500788c */ /* 0x000fe2000bf05270 */
[----:B------:R-:W-:Y:S05]  /*84f0*/  SYNCS.ARRIVE.TRANS64.RED.A1T0 RZ, [UR10], RZ ;  /* 0x000000ffffff79a7 */ /* 0x000fea000810040a */
[----:B------:R-:W-:-:S13]  /*8500*/  PLOP3.LUT P1, PT, PT, PT, UP0, 0x80, 0x0 ;  /* 0x000000000000781c */ /* 0x000fda0003f2f008 */
[----:B------:R-:W-:Y:S05]  /*8510*/  @!P1 BRA `(.L_x_103) ;  /* 0x0000000000049947 */ /* 0x000fea0003800000 */
[----:B------:R-:W-:Y:S01]  /*8520*/  BPT.TRAP 0x1 ;  /* 0x000000040000795c */ /* 0x000fe20000300000 */
.L_x_103:
[C---:B------:R-:W-:Y:S02]  /*8530*/  R2UR UR4, R2.reuse ;  /* 0x00000000020472ca */ /* 0x040fe400000e0000 */
[----:B------:R-:W-:Y:S02]  /*8540*/  SHF.L.U32 R0, R23, 0x1f, RZ ;  /* 0x0000001f17007819 */ /* 0x000fe400000006ff */
[----:B------:R-:W-:-:S09]  /*8550*/  LEA R19, R2, UR47, 0x4 ;  /* 0x0000002f02137c11 */ /* 0x000fd2000f8e20ff */
[----:B------:R-:W-:-:S09]  /*8560*/  ULEA UR4, UR4, UR47, 0x3 ;  /* 0x0000002f04047291 */ /* 0x000fd2000f8e183f */
[----:B------:R-:W3:Y:S02]  /*8570*/  SYNCS.PHASECHK.TRANS64.TRYWAIT P2, [UR4+0x34400], R0 ;  /* 0x03440000ff0075a7 */ /* 0x000ee40008040144 */
[----:B---3--:R-:W-:Y:S05]  /*8580*/  @!P2 BRA `(.L_x_104) ;  /* 0x00000068005ca947 */ /* 0x008fea0003800000 */
.L_x_282:
[----:B------:R-:W4:Y:S01]  /*8590*/  LDS.128 R16, [R19+0x34520] ;  /* 0x0345200013107984 */ /* 0x000f220000000c00 */
[----:B------:R-:W-:Y:S01]  /*85a0*/  @!PT LDS RZ, [RZ] ;  /* 0x00000000fffff984 */ /* 0x000fe20000000800 */
[----:B------:R-:W-:Y:S01]  /*85b0*/  @!PT LDS RZ, [RZ] ;  /* 0x00000000fffff984 */ /* 0x000fe20000000800 */
[----:B------:R-:W-:Y:S01]  /*85c0*/  @!PT LDS RZ, [RZ] ;  /* 0x00000000fffff984 */ /* 0x000fe20000000800 */
[----:B------:R-:W-:Y:S01]  /*85d0*/  @!PT LDS RZ, [RZ] ;  /* 0x00000000fffff984 */ /* 0x000fe20000000800 */
[----:B------:R5:W-:Y:S06]  /*85e0*/  MEMBAR.ALL.CTA ;  /* 0x0000000000007992 */ /* 0x000bec0000008000 */
[----:B-----5:R-:W1:Y:S01]  /*85f0*/  FENCE.VIEW.ASYNC.S ;  /* 0x00000000000073c6 */ /* 0x020e620000000000 */
[----:B------:R-:W-:Y:S05]  /*8600*/  @!P1 BRA `(.L_x_105) ;  /* 0x0000000000049947 */ /* 0x000fea0003800000 */
[----:B------:R-:W-:Y:S01]  /*8610*/  BPT.TRAP 0x1 ;  /* 0x000000040000795c */ /* 0x000fe20000300000 */
.L_x_105:
[----:B------:R-:W-:Y:S01]  /*8620*/  UIADD3 UR4, UR4, 0x34440, URZ ;  /* 0x0003444004047890 */ /* 0x000fe2000fffe03f */
[----:B----4-:R-:W-:Y:S01]  /*8630*/  ISETP.NE.AND P3, PT, R19, RZ, PT ;  /* 0x000000ff1300720c */ /* 0x010fe20003f65270 */
[----:B------:R-:W-:Y:S02]  /*8640*/  VIADD R2, R2, 0x1 ;  /* 0x0000000102027836 */ /* 0x000fe40000000000 */
[----:B------:R-:W-:Y:S01]  /*8650*/  UPRMT UR4, UR57, 0x654, UR4 ;  /* 0x0000065439047896 */ /* 0x000fe20008000004 */
[----:B------:R-:W-:Y:S02]  /*8660*/  IMAD.MOV.U32 R19, RZ, RZ, RZ ;  /* 0x000000ffff137224 */ /* 0x000fe400078e00ff */
[----:B------:R-:W-:-:S04]  /*8670*/  ISETP.NE.AND P2, PT, R2, 0x8, PT ;  /* 0x000000080200780c */ /* 0x000fc80003f45270 */
[----:B---3--:R-:W-:Y:S02]  /*8680*/  SEL R0, RZ, 0x1, P2 ;  /* 0x00000001ff007807 */ /* 0x008fe40001000000 */
[----:B-1----:R-:W-:Y:S01]  /*8690*/  SYNCS.ARRIVE.TRANS64.RED.A1T0 RZ, [UR4], RZ ;  /* 0x000000ffffff79a7 */ /* 0x002fe20008100404 */
[----:B------:R-:W-:Y:S02]  /*86a0*/  SEL R2, R2, RZ, P2 ;  /* 0x000000ff02027207 */ /* 0x000fe40001000000 */
[----:B------:R-:W-:Y:S01]  /*86b0*/  LOP3.LUT R23, R23, R0, RZ, 0x3c, !PT ;  /* 0x0000000017177212 */ /* 0x000fe200078e3cff */
[----:B------:R-:W-:Y:S06]  /*86c0*/  @!P3 BRA `(.L_x_106) ;  /* 0x0000000000b4b947 */ /* 0x000fec0003800000 */
[----:B--2---:R-:W1:Y:S02]  /*86d0*/  LDC.64 R4, c[0x0][0x290] ;  /* 0x0000a400ff047b82 */ /* 0x004e640000000a00 */
[----:B-1----:R-:W-:-:S06]  /*86e0*/  IMAD.WIDE R4, R18, 0xc, R4 ;  /* 0x0000000c12047825 */ /* 0x002fcc00078e0204 */
[----:B------:R-:W2:Y:S02]  /*86f0*/  LDG.E R4, desc[UR38][R4.64+0x8] ;  /* 0x0000082604047981 */ /* 0x000ea4000c1e1900 */
[----:B--2---:R-:W-:-:S13]  /*8700*/  R2UR UR4, R4 ;  /* 0x00000000040472ca */ /* 0x004fda00000e0000 */
[----:B------:R-:W-:-:S04]  /*8710*/  UIADD3 UR4, UR4, 0x7f, URZ ;  /* 0x0000007f04047890 */ /* 0x000fc8000fffe03f */
[----:B------:R-:W-:-:S04]  /*8720*/  USHF.R.S32.HI UR5, URZ, 0x1f, UR4 ;  /* 0x0000001f3f057899 */ /* 0x000fc80008011404 */
[----:B------:R-:W-:-:S04]  /*8730*/  ULEA.HI UR5, UR5, UR4, URZ, 0x7 ;  /* 0x0000000405057291 */ /* 0x000fc8000f8f383f */
[----:B------:R-:W-:-:S04]  /*8740*/  USHF.R.S32.HI UR5, URZ, 0x7, UR5 ;  /* 0x000000073f057899 */ /* 0x000fc80008011405 */
[----:B------:R-:W-:Y:S02]  /*8750*/  UIADD3 UR40, UR40, UR5, URZ ;  /* 0x0000000528287290 */ /* 0x000fe4000fffe03f */
[----:B------:R-:W-:Y:S02]  /*8760*/  UISETP.GE.U32.AND UP1, UPT, UR5, 0x3, UPT ;  /* 0x000000030500788c */ /* 0x000fe4000bf26070 */
[----:B------:R-:W-:-:S04]  /*8770*/  UISETP.GT.U32.AND UP0, UPT, UR40, 0x2, UPT ;  /* 0x000000022800788c */ /* 0x000fc8000bf04070 */
[----:B------:R-:W-:-:S04]  /*8780*/  UISETP.LT.U32.AND UP0, UPT, UR5, 0x3, UP0 ;  /* 0x000000030500788c */ /* 0x000fc80008701070 */
[----:B------:R-:W-:Y:S02]  /*8790*/  USEL UR6, URZ, 0x1, !UP0 ;  /* 0x000000013f067887 */ /* 0x000fe4000c000000 */
[----:B------:R-:W-:Y:S02]  /*87a0*/  @UP1 UIMAD.WIDE.U32 UR4, UR40, -0x55555555, URZ ;  /* 0xaaaaaaab280418a5 */ /* 0x000fe4000f8e003f */
[----:B------:R-:W-:Y:S02]  /*87b0*/  ULOP3.LUT UR41, UR41, UR6, URZ, 0x3c, !UPT ;  /* 0x0000000629297292 */ /* 0x000fe4000f8e3c3f */
[----:B------:R-:W-:-:S04]  /*87c0*/  @UP1 USHF.R.U32.HI UR4, URZ, 0x1, UR5 ;  /* 0x000000013f041899 */ /* 0x000fc80008011605 */
[----:B------:R-:W-:Y:S01]  /*87d0*/  @UP1 ULOP3.LUT UR41, UR41, 0x1, UR4, 0x78, !UPT ;  /* 0x0000000129291892 */ /* 0x000fe2000f8e7804 */
[----:B------:R-:W-:Y:S11]  /*87e0*/  @!P1 BRA `(.L_x_107) ;  /* 0x0000000000049947 */ /* 0x000ff60003800000 */
[----:B------:R-:W-:Y:S01]  /*87f0*/  BPT.TRAP 0x1 ;  /* 0x000000040000795c */ /* 0x000fe20000300000 */
.L_x_107:
[C---:B------:R-:W-:Y:S02]  /*8800*/  R2UR UR4, R2.reuse ;  /* 0x00000000020472ca */ /* 0x040fe400000e0000 */
[----:B------:R-:W-:Y:S02]  /*8810*/  SHF.L.U32 R3, R23, 0x1f, RZ ;  /* 0x0000001f17037819 */ /* 0x000fe400000006ff */
[----:B------:R-:W-:-:S09]  /*8820*/  LEA R0, R2, UR47, 0x4 ;  /* 0x0000002f02007c11 */ /* 0x000fd2000f8e20ff */
[----:B------:R-:W-:-:S09]  /*8830*/  ULEA UR4, UR4, UR47, 0x3 ;  /* 0x0000002f04047291 */ /* 0x000fd2000f8e183f */
[----:B------:R-:W1:Y:S02]  /*8840*/  SYNCS.PHASECHK.TRANS64.TRYWAIT P2, [UR4+0x34400], R3 ;  /* 0x03440003ff0075a7 */ /* 0x000e640008040144 */
[----:B-1----:R-:W-:Y:S05]  /*8850*/  @!P2 BRA `(.L_x_108) ;  /* 0x0000006400c0a947 */ /* 0x002fea0003800000 */
.L_x_283:
[----:B------:R2:W3:Y:S01]  /*8860*/  LDS.128 R16, [R0+0x34520] ;  /* 0x0345200000107984 */ /* 0x0004e20000000c00 */
[----:B------:R-:W-:Y:S01]  /*8870*/  @!PT LDS RZ, [RZ] ;  /* 0x00000000fffff984 */ /* 0x000fe20000000800 */
[----:B------:R-:W-:Y:S01]  /*8880*/  @!PT LDS RZ, [RZ] ;  /* 0x00000000fffff984 */ /* 0x000fe20000000800 */
[----:B------:R-:W-:Y:S01]  /*8890*/  @!PT LDS RZ, [RZ] ;  /* 0x00000000fffff984 */ /* 0x000fe20000000800 */
[----:B------:R-:W-:Y:S01]  /*88a0*/  @!PT LDS RZ, [RZ] ;  /* 0x00000000fffff984 */ /* 0x000fe20000000800 */
[----:B------:R4:W-:Y:S06]  /*88b0*/  MEMBAR.ALL.CTA ;  /* 0x0000000000007992 */ /* 0x0009ec0000008000 */
[----:B----4-:R-:W4:Y:S01]  /*88c0*/  FENCE.VIEW.ASYNC.S ;  /* 0x00000000000073c6 */ /* 0x010f220000000000 */
[----:B--2---:R-:W-:Y:S05]  /*88d0*/  @!P1 BRA `(.L_x_109) ;  /* 0x0000000000049947 */ /* 0x004fea0003800000 */
[----:B------:R-:W-:Y:S01]  /*88e0*/  BPT.TRAP 0x1 ;  /* 0x000000040000795c */ /* 0x000fe20000300000 */
.L_x_109:
[----:B------:R-:W-:Y:S01]  /*88f0*/  UIADD3 UR4, UR4, 0x34440, URZ ;  /* 0x0003444004047890 */ /* 0x000fe2000fffe03f */
[----:B------:R-:W-:-:S03]  /*8900*/  VIADD R2, R2, 0x1 ;  /* 0x0000000102027836 */ /* 0x000fc60000000000 */
[----:B------:R-:W-:Y:S02]  /*8910*/  UPRMT UR4, UR57, 0x654, UR4 ;  /* 0x0000065439047896 */ /* 0x000fe40008000004 */
[----:B------:R-:W-:-:S04]  /*8920*/  ISETP.NE.AND P1, PT, R2, 0x8, PT ;  /* 0x000000080200780c */ /* 0x000fc80003f25270 */
[----:B------:R-:W-:Y:S02]  /*8930*/  SEL R0, RZ, 0x1, P1 ;  /* 0x00000001ff007807 */ /* 0x000fe40000800000 */
[----:B------:R-:W-:Y:S01]  /*8940*/  SEL R2, R2, RZ, P1 ;  /* 0x000000ff02027207 */ /* 0x000fe20000800000 */
[----:B----4-:R-:W-:Y:S01]  /*8950*/  SYNCS.ARRIVE.TRANS64.RED.A1T0 RZ, [UR4], RZ ;  /* 0x000000ffffff79a7 */ /* 0x010fe20008100404 */
[----:B------:R-:W-:Y:S01]  /*8960*/  UIMAD.WIDE.U32 UR4, UR40, -0x55555555, URZ ;  /* 0xaaaaaaab280478a5 */ /* 0x000fe2000f8e003f */
[----:B------:R-:W-:-:S03]  /*8970*/  LOP3.LUT R23, R23, R0, RZ, 0x3c, !PT ;  /* 0x0000000017177212 */ /* 0x000fc600078e3cff */
[----:B------:R-:W-:-:S04]  /*8980*/  USHF.R.U32.HI UR4, URZ, 0x1, UR5 ;  /* 0x000000013f047899 */ /* 0x000fc80008011605 */
[----:B------:R-:W-:-:S12]  /*8990*/  UIMAD UR40, UR4, -0x3, UR40 ;  /* 0xfffffffd042878a4 */ /* 0x000fd8000f8e0228 */
.L_x_106:
[----:B---3--:R-:W-:Y:S02]  /*89a0*/  ISETP.NE.AND P1, PT, R19, RZ, PT ;  /* 0x000000ff1300720c */ /* 0x008fe40003f25270 */
[CC--:B------:R-:W-:Y:S02]  /*89b0*/  ISETP.NE.AND P2, PT, R153.reuse, R18.reuse, PT ;  /* 0x000000129900720c */ /* 0x0c0fe40003f45270 */
[----:B------:R-:W-:-:S13]  /*89c0*/  ISETP.EQ.OR P3, PT, R153, R18, !P1 ;  /* 0x000000129900720c */ /* 0x000fda0004f62670 */
[----:B------:R-:W-:Y:S05]  /*89d0*/  @P3 BRA `(.L_x_110) ;  /* 0x0000000000fc3947 */ /* 0x000fea0003800000 */
[----:B------:R-:W-:-:S13]  /*89e0*/  ISETP.NE.AND P3, PT, RZ, UR52, PT ;  /* 0x00000034ff007c0c */ /* 0x000fda000bf65270 */
[----:B------:R-:W-:Y:S05]  /*89f0*/  @P3 BRA `(.L_x_110) ;  /* 0x0000000000f43947 */ /* 0x000fea0003800000 */
[----:B------:R-:W3:Y:S01]  /*8a00*/  S2R R0, SR_LANEID ;  /* 0x0000000000007919 */ /* 0x000ee20000000000 */
[----:B------:R-:W-:Y:S01]  /*8a10*/  ELECT P3, URZ, PT ;  /* 0x00000000003f782f */ /* 0x000fe20003860000 */
[----:B------:R-:W-:Y:S01]  /*8a20*/  BSSY B0, `(.L_x_111) ;  /* 0x000002f000007945 */ /* 0x000fe20003800000 */
[----:B---3--:R-:W-:-:S11]  /*8a30*/  IMAD.SHL.U32 R20, R0, 0x4, RZ ;  /* 0x0000000400147824 */ /* 0x008fd600078e00ff */
[----:B------:R-:W-:Y:S05]  /*8a40*/  @!P3 BRA `(.L_x_112) ;  /* 0x0000000000b0b947 */ /* 0x000fea0003800000 */
[C---:B------:R-:W-:Y:S01]  /*8a50*/  IMAD.SHL.U32 R0, R18.reuse, 0x8, RZ ;  /* 0x0000000812007824 */ /* 0x040fe200078e00ff */
[----:B-1----:R-:W-:Y:S01]  /*8a60*/  SHF.R.S32.HI R3, RZ, 0x1f, R18 ;  /* 0x0000001fff037819 */ /* 0x002fe20000011412 */
[----:B------:R-:W-:Y:S01]  /*8a70*/  ULDC.64 UR4, c[0x0][0x820] ;  /* 0x0002080000047ab9 */ /* 0x000fe20000000a00 */
[----:B--2---:R-:W1:Y:S02]  /*8a80*/  LDC.64 R4, c[0x0][0x290] ;  /* 0x0000a400ff047b82 */ /* 0x004e640000000a00 */
[----:B------:R-:W-:Y:S02]  /*8a90*/  SHF.L.U64.HI R3, R18, 0x3, R3 ;  /* 0x0000000312037819 */ /* 0x000fe40000010203 */
[----:B------:R-:W-:-:S04]  /*8aa0*/  IADD3 R6, P3, R0, UR4, RZ ;  /* 0x0000000400067c10 */ /* 0x000fc8000ff7e0ff */
[----:B------:R-:W-:Y:S01]  /*8ab0*/  IADD3.X R7, R3, UR5, RZ, P3, !PT ;  /* 0x0000000503077c10 */ /* 0x000fe20009ffe4ff */
[----:B------:R-:W-:-:S05]  /*8ac0*/  ULDC.64 UR4, c[0x0][0x818] ;  /* 0x0002060000047ab9 */ /* 0x000fca0000000a00 */
[----:B------:R-:W2:Y:S01]  /*8ad0*/  LDG.E.64 R6, desc[UR38][R6.64] ;  /* 0x0000002606067981 */ /* 0x000ea2000c1e1b00 */
[----:B-1----:R-:W-:Y:S01]  /*8ae0*/  IMAD.WIDE R8, R18, 0xc, R4 ;  /* 0x0000000c12087825 */ /* 0x002fe200078e0204 */
[----:B------:R-:W-:Y:S02]  /*8af0*/  IADD3 R4, P3, R0, UR4, RZ ;  /* 0x0000000400047c10 */ /* 0x000fe4000ff7e0ff */
[----:B------:R-:W1:Y:S02]  /*8b00*/  LDS R0, [UR48+0x1c] ;  /* 0x00001c30ff007984 */ /* 0x000e640008000800 */
[----:B------:R-:W-:Y:S02]  /*8b10*/  IADD3.X R5, R3, UR5, RZ, P3, !PT ;  /* 0x0000000503057c10 */ /* 0x000fe40009ffe4ff */
[----:B------:R-:W3:Y:S04]  /*8b20*/  LDG.E R14, desc[UR38][R8.64] ;  /* 0x00000026080e7981 */ /* 0x000ee8000c1e1900 */
[----:B------:R3:W4:Y:S04]  /*8b30*/  LDG.E R15, desc[UR38][R8.64+0x4] ;  /* 0x00000426080f7981 */ /* 0x000728000c1e1900 */
[----:B------:R-:W5:Y:S01]  /*8b40*/  LDG.E.64 R4, desc[UR38][R4.64] ;  /* 0x0000002604047981 */ /* 0x000f62000c1e1b00 */
[----:B------:R-:W-:Y:S01]  /*8b50*/  IMAD.U32 R12, RZ, RZ, UR48 ;  /* 0x00000030ff0c7e24 */ /* 0x000fe2000f8e00ff */
[----:B------:R-:W-:-:S02]  /*8b60*/  CS2R R10, SRZ ;  /* 0x00000000000a7805 */ /* 0x000fc4000001ff00 */
[----:B------:R-:W-:Y:S02]  /*8b70*/  STS [UR48+0x30], RZ ;  /* 0x000030ffff007988 */ /* 0x000fe40008000830 */
[----:B------:R-:W-:-:S05]  /*8b80*/  SHF.R.U64 R12, R12, 0x4, RZ ;  /* 0x000000040c0c7819 */ /* 0x000fca00000012ff */
[----:B------:R-:W-:Y:S04]  /*8b90*/  STS [UR48+0x10], R12 ;  /* 0x0000100cff007988 */ /* 0x000fe80008000830 */
[----:B------:R-:W-:Y:S01]  /*8ba0*/  STS [UR48+0x14], R12 ;  /* 0x0000140cff007988 */ /* 0x000fe20008000830 */
[C---:B--2---:R-:W-:Y:S01]  /*8bb0*/  SHF.L.U64.HI R3, R6.reuse, 0x1, R7 ;  /* 0x0000000106037819 */ /* 0x044fe20000010207 */
[----:B------:R-:W-:-:S03]  /*8bc0*/  IMAD.SHL.U32 R6, R6, 0x2, RZ ;  /* 0x0000000206067824 */ /* 0x000fc600078e00ff */
[----:B------:R-:W-:-:S04]  /*8bd0*/  LOP3.LUT R7, R3, 0x1fffffff, RZ, 0xc0, !PT ;  /* 0x1fffffff03077812 */ /* 0x000fc800078ec0ff */
[----:B------:R-:W-:-:S04]  /*8be0*/  SHF.R.U32.HI R3, RZ, 0x4, R7 ;  /* 0x00000004ff037819 */ /* 0x000fc80000011607 */
[----:B-1----:R-:W-:-:S05]  /*8bf0*/  LOP3.LUT R0, R0, 0xf, R3, 0xb8, !PT ;  /* 0x0000000f00007812 */ /* 0x002fca00078eb803 */
[----:B------:R1:W-:Y:S01]  /*8c00*/  STS [UR48+0x1c], R0 ;  /* 0x00001c00ff007988 */ /* 0x0003e20008000830 */
[----:B---3--:R-:W-:-:S03]  /*8c10*/  IADD3 R8, R14, -0x1, RZ ;  /* 0xffffffff0e087810 */ /* 0x008fc60007ffe0ff */
[----:B------:R-:W2:Y:S01]  /*8c20*/  LDS R3, [UR48+0x1c] ;  /* 0x00001c30ff037984 */ /* 0x000ea20008000800 */
[----:B----4-:R-:W-:Y:S01]  /*8c30*/  VIADD R9, R15, 0xffffffff ;  /* 0xffffffff0f097836 */ /* 0x010fe20000000000 */
[----:B-1----:R-:W-:Y:S02]  /*8c40*/  LOP3.LUT R0, R6, 0xfffffffe, RZ, 0xc0, !PT ;  /* 0xfffffffe06007812 */ /* 0x002fe400078ec0ff */
[----:B-----5:R-:W-:Y:S04]  /*8c50*/  STS.64 [UR48], R4 ;  /* 0x00000004ff007988 */ /* 0x020fe80008000a30 */
[----:B------:R-:W-:Y:S01]  /*8c60*/  STS.128 [UR48+0x20], R8 ;  /* 0x00002008ff007988 */ /* 0x000fe20008000c30 */
[----:B--2---:R-:W-:-:S05]  /*8c70*/  LOP3.LUT R3, R3, 0xf0, RZ, 0xb8, !PT ;  /* 0x000000f003037812 */ /* 0x004fca00078eb8ff */
[----:B------:R1:W-:Y:S04]  /*8c80*/  STS [UR48+0x1c], R3 ;  /* 0x00001c03ff007988 */ /* 0x0003e80008000830 */
[----:B------:R-:W2:Y:S01]  /*8c90*/  LDS R13, [UR48+0x1c] ;  /* 0x00001c30ff0d7984 */ /* 0x000ea20008000800 */
[----:B-1----:R-:W-:-:S05]  /*8ca0*/  SHF.R.U64 R3, R0, 0x4, R7 ;  /* 0x0000000400037819 */ /* 0x002fca0000001207 */
[----:B------:R-:W-:Y:S01]  /*8cb0*/  STS [UR48+0xc], R3 ;  /* 0x00000c03ff007988 */ /* 0x000fe20008000830 */
[----:B--2---:R-:W-:-:S05]  /*8cc0*/  LOP3.LUT R13, R13, 0xf00, RZ, 0xb8, !PT ;  /* 0x00000f000d0d7812 */ /* 0x004fca00078eb8ff */
[----:B------:R-:W-:Y:S04]  /*8cd0*/  STS.64 [UR48+0x18], R12 ;  /* 0x0000180cff007988 */ /* 0x000fe80008000a30 */
[----:B------:R-:W1:Y:S02]  /*8ce0*/  LDS R19, [UR48+0x1c] ;  /* 0x00001c30ff137984 */ /* 0x000e640008000800 */
[----:B-1----:R-:W-:-:S05]  /*8cf0*/  LOP3.LUT R0, R19, 0xf000, RZ, 0xb8, !PT ;  /* 0x0000f00013007812 */ /* 0x002fca00078eb8ff */
[----:B------:R3:W-:Y:S02]  /*8d00*/  STS [UR48+0x1c], R0 ;  /* 0x00001c00ff007988 */ /* 0x0007e40008000830 */
.L_x_112:
[----:B------:R-:W-:Y:S05]  /*8d10*/  BSYNC B0 ;  /* 0x0000000000007941 */ /* 0x000fea0003800000 */
.L_x_111:
[----:B------:R-:W-:Y:S01]  /*8d20*/  NOP ;  /* 0x0000000000007918 */ /* 0x000fe20000000000 */
[----:B-1----:R1:W4:Y:S01]  /*8d30*/  LDS R3, [R20+UR48] ;  /* 0x0000003014037984 */ /* 0x0023220008000800 */
[----:B------:R-:W-:Y:S02]  /*8d40*/  ELECT P3, URZ, PT ;  /* 0x00000000003f782f */ /* 0x000fe40003860000 */
[----:B--2---:R-:W-:Y:S01]  /*8d50*/  IADD3 R4, P4, R20, UR36, RZ ;  /* 0x0000002414047c10 */ /* 0x004fe2000ff9e0ff */
[----:B------:R-:W-:Y:S04]  /*8d60*/  BSSY B0, `(.L_x_113) ;  /* 0x0000005000007945 */ /* 0x000fe80003800000 */
[----:B------:R-:W-:-:S06]  /*8d70*/  IMAD.X R5, RZ, RZ, UR37, P4 ;  /* 0x00000025ff057e24 */ /* 0x000fcc000a0e06ff */
[----:B-1----:R-:W-:Y:S05]  /*8d80*/  @!P3 BRA `(.L_x_114) ;  /* 0x000000000008b947 */ /* 0x002fea0003800000 */
[----:B------:R0:W-:Y:S01]  /*8d90*/  UTMACMDFLUSH ;  /* 0x00000000000079b7 */ /* 0x0001e20000000000 */
[----:B------:R-:W-:-:S04]  /*8da0*/  DEPBAR.LE SB0, 0x0 ;  /* 0x000080000000791a */ /* 0x000fc80000000000 */
.L_x_114:
[----:B------:R-:W-:Y:S05]  /*8db0*/  BSYNC B0 ;  /* 0x0000000000007941 */ /* 0x000fea0003800000 */
.L_x_113:
[----:B----4-:R4:W5:Y:S02]  /*8dc0*/  ATOMG.E.EXCH.STRONG.GPU PT, RZ, [R4], R3 ;  /* 0x0000000304ff73a8 */ /* 0x01096400041ee100 */
.L_x_110:
[----:B------:R-:W-:-:S04]  /*8dd0*/  DEPBAR.LE SB0, 0x0 ;  /* 0x000080000000791a */ /* 0x000fc80000000000 */
[----:B------:R-:W-:Y:S05]  /*8de0*/  @!P0 BRA `(.L_x_115) ;  /* 0x0000000000048947 */ /* 0x000fea0003800000 */
[----:B------:R-:W-:Y:S01]  /*8df0*/  BPT.TRAP 0x1 ;  /* 0x000000040000795c */ /* 0x000fe20000300000 */
.L_x_115:
[----:B---3--:R-:W-:Y:S01]  /*8e00*/  IMAD.U32 R0, RZ, RZ, UR54 ;  /* 0x00000036ff007e24 */ /* 0x008fe2000f8e00ff */
[----:B-----5:R-:W-:Y:S01]  /*8e10*/  SYNCS.ARRIVE.TRANS64.RED.A1T0 RZ, [UR7], RZ ;  /* 0x000000ffffff79a7 */ /* 0x020fe20008100407 */
[----:B-1--4-:R-:W-:Y:S02]  /*8e20*/  SEL R3, RZ, 0x1, !P2 ;  /* 0x00000001ff037807 */ /* 0x012fe40005000000 */
[----:B------:R-:W-:Y:S01]  /*8e30*/  LOP3.LUT R154, R154, 0x1, RZ, 0x3c, !PT ;  /* 0x000000019a9a7812 */ /* 0x000fe200078e3cff */
[----:B------:R1:W-:Y:S01]  /*8e40*/  SYNCS.ARRIVE.TRANS64.A1T0 RZ, [R0+UR49], RZ ;  /* 0x000000ff00ff79a7 */ /* 0x0003e20008100031 */
[----:B------:R-:W-:Y:S05]  /*8e50*/  @P1 BRA `(.L_x_116) ;  /* 0xffffffa800f81947 */ /* 0x000fea000383ffff */
[----:B------:R-:W-:Y:S05]  /*8e60*/  EXIT ;  /* 0x000000000000794d */ /* 0x000fea0003800000 */
.L_x_23:
[----:B------:R-:W-:-:S08]  /*8e70*/  NOP ;  /* 0x0000000000007918 */ /* 0x000fd00000000000 */
[----:B----45:R-:W1:-:S00]  /*8e80*/  USETMAXREG.DEALLOC.CTAPOOL 0x28 ;  /* 0x00000028000079c8 */ /* 0x030e4000080e0500 */
[----:B------:R-:W-:-:S06]  /*8e90*/  UISETP.NE.AND UP1, UPT, UR52, 0x3, UPT ;  /* 0x000000033400788c */ /* 0x000fcc000bf25270 */
[----:B------:R-:W-:-:S13]  /*8ea0*/  PLOP3.LUT P1, PT, PT, PT, UP1, 0x80, 0x0 ;  /* 0x000000000000781c */ /* 0x000fda0003f2f018 */
[----:B-1----:R-:W-:Y:S05]  /*8eb0*/  @!P1 BRA `(.L_x_117) ;  /* 0x0000003400ec9947 */ /* 0x002fea0003800000 */
[----:B------:R-:W-:-:S13]  /*8ec0*/  ISETP.NE.AND P0, PT, RZ, UR52, PT ;  /* 0x00000034ff007c0c */ /* 0x000fda000bf05270 */
[----:B------:R-:W-:Y:S05]  /*8ed0*/  @!P0 BRA `(.L_x_118) ;  /* 0x0000001c00088947 */ /* 0x000fea0003800000 */
[----:B------:R-:W-:-:S06]  /*8ee0*/  UISETP.NE.AND UP0, UPT, UR52, 0x2, UPT ;  /* 0x000000023400788c */ /* 0x000fcc000bf05270 */
[----:B------:R-:W-:-:S13]  /*8ef0*/  PLOP3.LUT P0, PT, PT, PT, UP0, 0x80, 0x0 ;  /* 0x000000000000781c */ /* 0x000fda0003f0f008 */
[----:B--2---:R-:W-:Y:S05]  /*8f00*/  @P0 EXIT ;  /* 0x000000000000094d */ /* 0x004fea0003800000 */
[----:B------:R-:W1:Y:S01]  /*8f10*/  S2UR UR4, SR_CTAID.Y ;  /* 0x00000000000479c3 */ /* 0x000e620000002600 */
[----:B------:R-:W-:Y:S01]  /*8f20*/  ELECT P0, URZ, PT ;  /* 0x00000000003f782f */ /* 0x000fe20003800000 */
[----:B------:R-:W-:Y:S01]  /*8f30*/  BSSY B0, `(.L_x_119) ;  /* 0x000001d000007945 */ /* 0x000fe20003800000 */
[----:B-1----:R-:W-:-:S11]  /*8f40*/  UIMAD UR4, UR4, UR60, UR51 ;  /* 0x0000003c040472a4 */ /* 0x002fd6000f8e0233 */
[----:B------:R-:W-:Y:S05]  /*8f50*/  @!P0 BRA `(.L_x_120) ;  /* 0x0000000000688947 */ /* 0x000fea0003800000 */
[----:B------:R-:W1:Y:S01]  /*8f60*/  LDC.64 R4, c[0x0][0x600] ;  /* 0x00018000ff047b82 */ /* 0x000e620000000a00 */
[----:B------:R-:W-:Y:S02]  /*8f70*/  UMOV UR5, 0x400 ;  /* 0x0000040000057882 */ /* 0x000fe40000000000 */
[----:B------:R-:W-:-:S05]  /*8f80*/  ULEA UR5, UR58, UR5, 0x18 ;  /* 0x000000053a057291 */ /* 0x000fca000f8ec03f */
[----:B------:R-:W1:Y:S08]  /*8f90*/  LDC.64 R6, c[0x0][0x608] ;  /* 0x00018200ff067b82 */ /* 0x000e700000000a00 */
[----:B------:R-:W2:Y:S08]  /*8fa0*/  LDC.64 R32, c[0x0][0x610] ;  /* 0x00018400ff207b82 */ /* 0x000eb00000000a00 */
[----:B------:R-:W2:Y:S01]  /*8fb0*/  LDC.64 R34, c[0x0][0x618] ;  /* 0x00018600ff227b82 */ /* 0x000ea20000000a00 */
[----:B-1----:R1:W-:Y:S07]  /*8fc0*/  STS.128 [UR5+0x34700], R4 ;  /* 0x03470004ff007988 */ /* 0x0023ee0008000c05 */
[----:B------:R-:W3:Y:S08]  /*8fd0*/  LDC.64 R28, c[0x0][0x620] ;  /* 0x00018800ff1c7b82 */ /* 0x000ef00000000a00 */
[----:B------:R-:W3:Y:S01]  /*8fe0*/  LDC.64 R30, c[0x0][0x628] ;  /* 0x00018a00ff1e7b82 */ /* 0x000ee20000000a00 */
[----:B--2---:R2:W-:Y:S07]  /*8ff0*/  STS.128 [UR5+0x34710], R32 ;  /* 0x03471020ff007988 */ /* 0x0045ee0008000c05 */
[----:B------:R-:W4:Y:S08]  /*9000*/  LDC.64 R24, c[0x0][0x630] ;  /* 0x00018c00ff187b82 */ /* 0x000f300000000a00 */
[----:B------:R-:W4:Y:S08]  /*9010*/  LDC.64 R26, c[0x0][0x638] ;  /* 0x00018e00ff1a7b82 */ /* 0x000f300000000a00 */
[----:B------:R-:W5:Y:S01]  /*9020*/  LDC.64 R20, c[0x0][0x640] ;  /* 0x00019000ff147b82 */ /* 0x000f620000000a00 */
[----:B---3--:R2:W-:Y:S07]  /*9030*/  STS.128 [UR5+0x34720], R28 ;  /* 0x0347201cff007988 */ /* 0x0085ee0008000c05 */
[----:B------:R-:W5:Y:S08]  /*9040*/  LDC.64 R22, c[0x0][0x648] ;  /* 0x00019200ff167b82 */ /* 0x000f700000000a00 */
[----:B------:R-:W3:Y:S01]  /*9050*/  LDC.64 R12, c[0x0][0x650] ;  /* 0x00019400ff0c7b82 */ /* 0x000ee20000000a00 */
[----:B----4-:R2:W-:Y:S07]  /*9060*/  STS.128 [UR5+0x34730], R24 ;  /* 0x03473018ff007988 */ /* 0x0105ee0008000c05 */
[----:B------:R-:W3:Y:S08]  /*9070*/  LDC.64 R14, c[0x0][0x658] ;  /* 0x00019600ff0e7b82 */ /* 0x000ef00000000a00 */
[----:B------:R-:W4:Y:S01]  /*9080*/  LDC.64 R8, c[0x0][0x660] ;  /* 0x00019800ff087b82 */ /* 0x000f220000000a00 */
[----:B-----5:R2:W-:Y:S07]  /*9090*/  STS.128 [UR5+0x34740], R20 ;  /* 0x03474014ff007988 */ /* 0x0205ee0008000c05 */
[----:B------:R-:W4:Y:S08]  /*90a0*/  LDC.64 R10, c[0x0][0x668] ;  /* 0x00019a00ff0a7b82 */ /* 0x000f300000000a00 */
[----:B-1----:R-:W1:Y:S01]  /*90b0*/  LDC.64 R4, c[0x0][0x670] ;  /* 0x00019c00ff047b82 */ /* 0x002e620000000a00 */
[----:B---3--:R2:W-:Y:S07]  /*90c0*/  STS.128 [UR5+0x34750], R12 ;  /* 0x0347500cff007988 */ /* 0x0085ee0008000c05 */
[----:B------:R-:W1:Y:S01]  /*90d0*/  LDC.64 R6, c[0x0][0x678] ;  /* 0x00019e00ff067b82 */ /* 0x000e620000000a00 */
[----:B----4-:R2:W-:Y:S04]  /*90e0*/  STS.128 [UR5+0x34760], R8 ;  /* 0x03476008ff007988 */ /* 0x0105e80008000c05 */
[----:B-1----:R2:W-:Y:S02]  /*90f0*/  STS.128 [UR5+0x34770], R4 ;  /* 0x03477004ff007988 */ /* 0x0025e40008000c05 */
.L_x_120:
[----:B------:R-:W-:Y:S05]  /*9100*/  BSYNC B0 ;  /* 0x0000000000007941 */ /* 0x000fea0003800000 */
.L_x_119:
[----:B------:R-:W-:Y:S01]  /*9110*/  ELECT P0, URZ, PT ;  /* 0x00000000003f782f */ /* 0x000fe20003800000 */
[----:B------:R-:W-:Y:S01]  /*9120*/  NOP ;  /* 0x0000000000007918 */ /* 0x000fe20000000000 */
[----:B------:R-:W-:Y:S01]  /*9130*/  ULDC UR6, c[0x0][0x884] ;  /* 0x0002210000067ab9 */ /* 0x000fe20000000800 */
[----:B------:R-:W-:Y:S01]  /*9140*/  BSSY B0, `(.L_x_121) ;  /* 0x0000035000007945 */ /* 0x000fe20003800000 */
[----:B------:R-:W-:-:S03]  /*9150*/  ULEA UR6, UR6, UR4, 0x1 ;  /* 0x0000000406067291 */ /* 0x000fc6000f8e083f */
[----:B------:R-:W-:Y:S02]  /*9160*/  ULDC.64 UR4, c[0x0][0x800] ;  /* 0x0002000000047ab9 */ /* 0x000fe40000000a00 */
[----:B------:R-:W-:-:S04]  /*9170*/  UIMAD.WIDE UR4, UR6, 0x80, UR4 ;  /* 0x00000080060478a5 */ /* 0x000fc8000f8e0204 */
[----:B------:R-:W-:Y:S08]  /*9180*/  @!P0 BRA `(.L_x_122) ;  /* 0x0000000000c08947 */ /* 0x000ff00003800000 */
[----:B------:R-:W-:Y:S01]  /*9190*/  ULDC.64 UR6, c[0x0][0x808] ;  /* 0x0002020000067ab9 */ /* 0x000fe20000000a00 */
[----:B------:R-:W-:Y:S01]  /*91a0*/  ULDC.64 UR8, c[0x0][0x810] ;  /* 0x0002040000087ab9 */ /* 0x000fe20000000a00 */
[----:B------:R-:W-:Y:S02]  /*91b0*/  ISETP.NE.U32.AND P0, PT, RZ, UR6, PT ;  /* 0x00000006ff007c0c */ /* 0x000fe4000bf05070 */
[----:B------:R-:W-:Y:S02]  /*91c0*/  ISETP.NE.U32.AND P1, PT, RZ, UR8, PT ;  /* 0x00000008ff007c0c */ /* 0x000fe4000bf25070 */
[----:B------:R-:W-:Y:S02]  /*91d0*/  ISETP.NE.AND.EX P0, PT, RZ, UR7, PT, P0 ;  /* 0x00000007ff007c0c */ /* 0x000fe4000bf05300 */
[----:B------:R-:W-:-:S11]  /*91e0*/  ISETP.NE.AND.EX P1, PT, RZ, UR9, PT, P1 ;  /* 0x00000009ff007c0c */ /* 0x000fd6000bf25310 */
[----:B------:R-:W-:Y:S05]  /*91f0*/  @!P0 BRA `(.L_x_123) ;  /* 0x0000000000188947 */ /* 0x000fea0003800000 */
[----:B--2---:R-:W1:Y:S02]  /*9200*/  LDC.64 R4, c[0x0][0x808] ;  /* 0x00020200ff047b82 */ /* 0x004e640000000a00 */
[----:B-1----:R-:W-:-:S06]  /*9210*/  IMAD.WIDE R4, R18, 0x8, R4 ;  /* 0x0000000812047825 */ /* 0x002fcc00078e0204 */
[----:B------:R-:W2:Y:S01]  /*9220*/  LDG.E.64 R4, desc[UR38][R4.64] ;  /* 0x0000002604047981 */ /* 0x000ea2000c1e1b00 */
[----:B------:R-:W-:Y:S02]  /*9230*/  UMOV UR6, 0x400 ;  /* 0x0000040000067882 */ /* 0x000fe40000000000 */
[----:B------:R-:W-:-:S09]  /*9240*/  ULEA UR6, UR58, UR6, 0x18 ;  /* 0x000000063a067291 */ /* 0x000fd2000f8ec03f */
[----:B--2---:R1:W-:Y:S03]  /*9250*/  STS.64 [UR6+0x34700], R4 ;  /* 0x03470004ff007988 */ /* 0x0043e60008000a06 */
.L_x_123:
[----:B------:R-:W-:Y:S05]  /*9260*/  @!P1 BRA `(.L_x_122) ;  /* 0x0000000000889947 */ /* 0x000fea0003800000 */
[----:B-12---:R-:W1:Y:S02]  /*9270*/  LDC.64 R4, c[0x0][0x810] ;  /* 0x00020400ff047b82 */ /* 0x006e640000000a00 */
[----:B-1----:R-:W-:-:S06]  /*9280*/  IMAD.WIDE R4, R18, 0x8, R4 ;  /* 0x0000000812047825 */ /* 0x002fcc00078e0204 */
[----:B------:R-:W2:Y:S01]  /*9290*/  LDG.E.64 R4, desc[UR38][R4.64] ;  /* 0x0000002604047981 */ /* 0x000ea2000c1e1b00 */
[----:B------:R-:W-:Y:S02]  /*92a0*/  UMOV UR6, 0x400 ;  /* 0x0000040000067882 */ /* 0x000fe40000000000 */
[----:B------:R-:W-:-:S04]  /*92b0*/  ULEA UR6, UR58, UR6, 0x18 ;  /* 0x000000063a067291 */ /* 0x000fc8000f8ec03f */
[----:B------:R-:W-:-:S05]  /*92c0*/  UIADD3 UR7, UR6, 0x34700, URZ ;  /* 0x0003470006077890 */ /* 0x000fca000fffe03f */
[----:B------:R-:W1:Y:S01]  /*92d0*/  LDS R6, [UR6+0x3471c] ;  /* 0x03471c06ff067984 */ /* 0x000e620008000800 */
[----:B------:R-:W-:-:S03]  /*92e0*/  IMAD.U32 R8, RZ, RZ, UR7 ;  /* 0x00000007ff087e24 */ /* 0x000fc6000f8e00ff */
[----:B------:R-:W-:Y:S02]  /*92f0*/  STS [UR6+0x34730], RZ ;  /* 0x034730ffff007988 */ /* 0x000fe40008000806 */
[----:B------:R-:W-:-:S05]  /*9300*/  SHF.R.U64 R8, R8, 0x4, RZ ;  /* 0x0000000408087819 */ /* 0x000fca00000012ff */
[----:B------:R-:W-:Y:S04]  /*9310*/  STS [UR6+0x34710], R8 ;  /* 0x03471008ff007988 */ /* 0x000fe80008000806 */
[----:B------:R-:W-:Y:S01]  /*9320*/  STS [UR6+0x34714], R8 ;  /* 0x03471408ff007988 */ /* 0x000fe20008000806 */
[C---:B--2---:R-:W-:Y:S01]  /*9330*/  SHF.L.U64.HI R10, R4.reuse, 0x1, R5 ;  /* 0x00000001040a7819 */ /* 0x044fe20000010205 */
[----:B------:R-:W-:Y:S02]  /*9340*/  IMAD.SHL.U32 R11, R4, 0x2, RZ ;  /* 0x00000002040b7824 */ /* 0x000fe400078e00ff */
[----:B------:R-:W-:Y:S01]  /*9350*/  VIADD R5, R3, 0xffffffff ;  /* 0xffffffff03057836 */ /* 0x000fe20000000000 */
[----:B------:R-:W-:Y:S01]  /*9360*/  LOP3.LUT R10, R10, 0x1fffffff, RZ, 0xc0, !PT ;  /* 0x1fffffff0a0a7812 */ /* 0x000fe200078ec0ff */
[----:B------:R-:W-:Y:S01]  /*9370*/  VIADD R4, R0, 0xffffffff ;  /* 0xffffffff00047836 */ /* 0x000fe20000000000 */
[----:B------:R-:W-:-:S02]  /*9380*/  LOP3.LUT R3, R11, 0xfffffffe, RZ, 0xc0, !PT ;  /* 0xfffffffe0b037812 */ /* 0x000fc400078ec0ff */
[--C-:B------:R-:W-:Y:S02]  /*9390*/  SHF.R.U32.HI R7, RZ, 0x4, R10.reuse ;  /* 0x00000004ff077819 */ /* 0x100fe4000001160a */
[----:B------:R-:W-:Y:S02]  /*93a0*/  SHF.R.U64 R3, R3, 0x4, R10 ;  /* 0x0000000403037819 */ /* 0x000fe4000000120a */
[----:B-1----:R-:W-:-:S03]  /*93b0*/  LOP3.LUT R6, R6, 0xf, R7, 0xb8, !PT ;  /* 0x0000000f06067812 */ /* 0x002fc600078eb807 */
[----:B------:R-:W-:Y:S04]  /*93c0*/  STS [UR6+0x3470c], R3 ;  /* 0x03470c03ff007988 */ /* 0x000fe80008000806 */
[----:B------:R-:W-:Y:S04]  /*93d0*/  STS [UR6+0x3471c], R6 ;  /* 0x03471c06ff007988 */ /* 0x000fe80008000806 */
[----:B------:R-:W1:Y:S02]  /*93e0*/  LDS R7, [UR6+0x3471c] ;  /* 0x03471c06ff077984 */ /* 0x000e640008000800 */
[----:B-1----:R-:W-:-:S05]  /*93f0*/  LOP3.LUT R7, R7, 0xf0, RZ, 0xb8, !PT ;  /* 0x000000f007077812 */ /* 0x002fca00078eb8ff */
[----:B------:R1:W-:Y:S04]  /*9400*/  STS [UR6+0x3471c], R7 ;  /* 0x03471c07ff007988 */ /* 0x0003e80008000806 */
[----:B------:R-:W2:Y:S01]  /*9410*/  LDS R9, [UR6+0x3471c] ;  /* 0x03471c06ff097984 */ /* 0x000ea20008000800 */
[----:B-1----:R-:W-:-:S05]  /*9420*/  CS2R R6, SRZ ;  /* 0x0000000000067805 */ /* 0x002fca000001ff00 */
[----:B------:R-:W-:Y:S01]  /*9430*/  STS.128 [UR6+0x34720], R4 ;  /* 0x03472004ff007988 */ /* 0x000fe20008000c06 */
[----:B--2---:R-:W-:-:S05]  /*9440*/  LOP3.LUT R9, R9, 0xf00, RZ, 0xb8, !PT ;  /* 0x00000f0009097812 */ /* 0x004fca00078eb8ff */
[----:B------:R-:W-:Y:S04]  /*9450*/  STS.64 [UR6+0x34718], R8 ;  /* 0x03471808ff007988 */ /* 0x000fe80008000a06 */
[----:B------:R-:W1:Y:S02]  /*9460*/  LDS R12, [UR6+0x3471c] ;  /* 0x03471c06ff0c7984 */ /* 0x000e640008000800 */
[----:B-1----:R-:W-:-:S05]  /*9470*/  LOP3.LUT R0, R12, 0xf000, RZ, 0xb8, !PT ;  /* 0x0000f0000c007812 */ /* 0x002fca00078eb8ff */
[----:B------:R3:W-:Y:S02]  /*9480*/  STS [UR6+0x3471c], R0 ;  /* 0x03471c00ff007988 */ /* 0x0007e40008000806 */
.L_x_122:
[----:B------:R-:W-:Y:S05]  /*9490*/  BSYNC B0 ;  /* 0x0000000000007941 */ /* 0x000fea0003800000 */
.L_x_121:
[----:B---3--:R-:W3:Y:S01]  /*94a0*/  S2R R0, SR_LANEID ;  /* 0x0000000000007919 */ /* 0x008ee20000000000 */
[----:B------:R-:W-:Y:S01]  /*94b0*/  ELECT P0, URZ, PT ;  /* 0x00000000003f782f */ /* 0x000fe20003800000 */
[----:B------:R-:W-:Y:S01]  /*94c0*/  NOP ;  /* 0x0000000000007918 */ /* 0x000fe20000000000 */
[----:B------:R-:W-:Y:S11]  /*94d0*/  BSSY B0, `(.L_x_124) ;  /* 0x0000004000007945 */ /* 0x000ff60003800000 */
[----:B------:R-:W-:Y:S05]  /*94e0*/  @!P0 BRA `(.L_x_125) ;  /* 0x0000000000088947 */ /* 0x000fea0003800000 */
[----:B------:R0:W-:Y:S01]  /*94f0*/  UTMACMDFLUSH ;  /* 0x00000000000079b7 */ /* 0x0001e20000000000 */
[----:B------:R-:W-:-:S04]  /*9500*/  DEPBAR.LE SB0, 0x0 ;  /* 0x000080000000791a */ /* 0x000fc80000000000 */
.L_x_125:
[----:B------:R-:W-:Y:S05]  /*9510*/  BSYNC B0 ;  /* 0x0000000000007941 */ /* 0x000fea0003800000 */
.L_x_124:
[----:B------:R-:W-:Y:S01]  /*9520*/  UMOV UR6, 0x400 ;  /* 0x0000040000067882 */ /* 0x000fe20000000000 */
[----:B--23--:R-:W-:Y:S01]  /*9530*/  IMAD.SHL.U32 R6, R0, 0x4, RZ ;  /* 0x0000000400067824 */ /* 0x00cfe200078e00ff */
[----:B------:R-:W-:-:S04]  /*9540*/  ULEA UR6, UR58, UR6, 0x18 ;  /* 0x000000063a067291 */ /* 0x000fc8000f8ec03f */
[----:B------:R-:W-:Y:S01]  /*9550*/  UIADD3 UR32, UR6, 0x34700, URZ ;  /* 0x0003470006207890 */ /* 0x000fe2000fffe03f */
[----:B-1----:R-:W-:Y:S01]  /*9560*/  IADD3 R4, P0, R6, UR4, RZ ;  /* 0x0000000406047c10 */ /* 0x002fe2000ff1e0ff */
[----:B------:R-:W-:-:S03]  /*9570*/  IMAD.MOV.U32 R0, RZ, RZ, RZ ;  /* 0x000000ffff007224 */ /* 0x000fc600078e00ff */
[----:B------:R-:W-:-:S04]  /*9580*/  IADD3.X R5, RZ, UR5, RZ, P0, !PT ;  /* 0x00000005ff057c10 */ /* 0x000fc800087fe4ff */
[----:B------:R-:W1:Y:S01]  /*9590*/  LDS R3, [R6+UR32] ;  /* 0x0000002006037984 */ /* 0x000e620008000800 */
[----:B------:R-:W-:-:S03]  /*95a0*/  SHF.L.U32 R0, R0, 0x1f, RZ ;  /* 0x0000001f00007819 */ /* 0x000fc600000006ff */
[----:B-1----:R1:W2:Y:S02]  /*95b0*/  ATOMG.E.EXCH.STRONG.GPU PT, RZ, [R4], R3 ;  /* 0x0000000304ff73a8 */ /* 0x0022a400041ee100 */
[----:B--2---:R-:W2:Y:S01]  /*95c0*/  SYNCS.PHASECHK.TRANS64.TRYWAIT P0, [UR6+0x344f8], R0 ;  /* 0x0344f800ff0075a7 */ /* 0x004ea20008000146 */
[----:B------:R-:W-:Y:S02]  /*95d0*/  ULOP3.LUT UR31, UR59, 0x1, URZ, 0xfc, !UPT ;  /* 0x000000013b1f7892 */ /* 0x000fe4000f8efc3f */
[----:B------:R-:W-:Y:S01]  /*95e0*/  ULOP3.LUT UR30, UR61, 0x2, URZ, 0xfc, !UPT ;  /* 0x000000023d1e7892 */ /* 0x000fe2000f8efc3f */
[----:B-12---:R-:W-:Y:S11]  /*95f0*/  @!P0 BRA `(.L_x_126) ;  /* 0x0000005800708947 */ /* 0x006ff60003800000 */
.L_x_284:
[----:B------:R-:W-:Y:S01]  /*9600*/  IMAD.MOV.U32 R4, RZ, RZ, 0x1 ;  /* 0x00000001ff047424 */ /* 0x000fe200078e00ff */
[----:B------:R-:W-:Y:S01]  /*9610*/  ULDC UR29, c[0x0][0x598] ;  /* 0x00016600001d7ab9 */ /* 0x000fe20000000800 */
[----:B-1----:R-:W-:Y:S01]  /*9620*/  IMAD.MOV.U32 R0, RZ, RZ, RZ ;  /* 0x000000ffff007224 */ /* 0x002fe200078e00ff */
[----:B------:R-:W-:Y:S01]  /*9630*/  ULDC UR28, c[0x0][0x580] ;  /* 0x00016000001c7ab9 */ /* 0x000fe20000000800 */
[----:B------:R-:W-:Y:S01]  /*9640*/  ULDC.64 UR24, c[0x0][0x590] ;  /* 0x0001640000187ab9 */ /* 0x000fe20000000a00 */
[----:B------:R-:W-:-:S05]  /*9650*/  ULDC.64 UR26, c[0x0][0x588] ;  /* 0x00016200001a7ab9 */ /* 0x000fca0000000a00 */
.L_x_187:
[----:B------:R-:W-:-:S06]  /*9660*/  UISETP.NE.AND UP0, UPT, UR31, 0x3, UPT ;  /* 0x000000031f00788c */ /* 0x000fcc000bf05270 */
[----:B------:R-:W-:-:S13]  /*9670*/  PLOP3.LUT P1, PT, PT, PT, UP0, 0x80, 0x0 ;  /* 0x000000000000781c */ /* 0x000fda0003f2f008 */
[----:B-----5:R-:W-:Y:S05]  /*9680*/  @!P1 BRA `(.L_x_127) ;  /* 0x0000000000049947 */ /* 0x020fea0003800000 */
[----:B------:R-:W-:Y:S01]  /*9690*/  BPT.TRAP 0x1 ;  /* 0x000000040000795c */ /* 0x000fe20000300000 */
.L_x_127:
[----:B------:R-:W-:Y:S02]  /*96a0*/  R2UR UR7, R2 ;  /* 0x00000000020772ca */ /* 0x000fe400000e0000 */
[----:B------:R-:W-:Y:S02]  /*96b0*/  SHF.L.U32 R3, R0, 0x1f, RZ ;  /* 0x0000001f00037819 */ /* 0x000fe400000006ff */
[----:B------:R-:W-:-:S09]  /*96c0*/  LEA R8, R2, UR6, 0x4 ;  /* 0x0000000602087c11 */ /* 0x000fd2000f8e20ff */
[----:B------:R-:W-:-:S09]  /*96d0*/  ULEA UR7, UR7, UR6, 0x3 ;  /* 0x0000000607077291 */ /* 0x000fd2000f8e183f */
[----:B------:R-:W1:Y:S02]  /*96e0*/  SYNCS.PHASECHK.TRANS64.TRYWAIT P0, [UR7+0x34400], R3 ;  /* 0x03440003ff0075a7 */ /* 0x000e640008000147 */
[----:B-1----:R-:W-:Y:S05]  /*96f0*/  @!P0 BRA `(.L_x_128) ;  /* 0x0000005800488947 */ /* 0x002fea0003800000 */
.L_x_285:
[----:B------:R-:W2:Y:S01]  /*9700*/  LDS.128 R8, [R8+0x34520] ;  /* 0x0345200008087984 */ /* 0x000ea20000000c00 */
        /* <DEDUP_REMOVED lines=8> */
.L_x_129:
[----:B------:R-:W-:Y:S01]  /*9790*/  UIADD3 UR7, UR7, 0x34440, URZ ;  /* 0x0003444007077890 */ /* 0x000fe2000fffe03f */
[----:B------:R-:W-:Y:S02]  /*97a0*/  R2UR UR18, R16 ;  /* 0x00000000101272ca */ /* 0x000fe400000e0000 */
[----:B------:R-:W-:Y:S01]  /*97b0*/  R2UR UR19, R17 ;  /* 0x00000000111372ca */ /* 0x000fe200000e0000 */
[----:B------:R-:W-:Y:S01]  /*97c0*/  UPRMT UR7, UR58, 0x654, UR7 ;  /* 0x000006543a077896 */ /* 0x000fe20008000007 */
[----:B------:R-:W-:Y:S02]  /*97d0*/  LOP3.LUT P1, RZ, R4, 0xff, RZ, 0xc0, !PT ;  /* 0x000000ff04ff7812 */ /* 0x000fe4000782c0ff */
[----:B------:R-:W-:-:S04]  /*97e0*/  ISETP.NE.U32.AND P0, PT, RZ, UR24, PT ;  /* 0x00000018ff007c0c */ /* 0x000fc8000bf05070 */
[----:B------:R-:W-:Y:S02]  /*97f0*/  ISETP.NE.AND.EX P0, PT, RZ, UR25, PT, P0 ;  /* 0x00000019ff007c0c */ /* 0x000fe4000bf05300 */
[----:B---3--:R-:W-:Y:S01]  /*9800*/  SYNCS.ARRIVE.TRANS64.RED.A1T0 RZ, [UR7], RZ ;  /* 0x000000ffffff79a7 */ /* 0x008fe20008100407 */
[----:B------:R-:W-:Y:S02]  /*9810*/  USHF.L.U32 UR18, UR18, 0x7, URZ ;  /* 0x0000000712127899 */ /* 0x000fe4000800063f */
[----:B------:R-:W-:Y:S02]  /*9820*/  USHF.L.U32 UR19, UR19, 0x7, URZ ;  /* 0x0000000713137899 */ /* 0x000fe4000800063f */
[----:B------:R-:W-:Y:S10]  /*9830*/  @!P1 BRA `(.L_x_130) ;  /* 0x00000000000c9947 */ /* 0x000ff40003800000 */
[----:B------:R-:W-:-:S04]  /*9840*/  DEPBAR {5,4,3,2,1,0} ;  /* 0x0000003f0000791a */ /* 0x000fc80000000000 */
[----:B------:R3:W-:Y:S02]  /*9850*/  UTMACCTL.IV [UR4] ;  /* 0x00000000040079b9 */ /* 0x0007e40008000000 */
[----:B---3--:R-:W-:Y:S01]  /*9860*/  NOP ;  /* 0x0000000000007918 */ /* 0x008fe20000000000 */
.L_x_130:
[----:B------:R-:W-:Y:S05]  /*9870*/  @!P0 BRA `(.L_x_131) ;  /* 0x0000000000188947 */ /* 0x000fea0003800000 */
[----:B------:R-:W3:Y:S02]  /*9880*/  LDC.64 R4, c[0x0][0x590] ;  /* 0x00016400ff047b82 */ /* 0x000ee40000000a00 */
[----:B---3--:R-:W-:-:S06]  /*9890*/  IMAD.WIDE R4, R18, 0x8, R4 ;  /* 0x0000000812047825 */ /* 0x008fcc00078e0204 */
[----:B------:R-:W1:Y:S04]  /*98a0*/  LDG.E.64 R4, desc[UR38][R4.64] ;  /* 0x0000002604047981 */ /* 0x000e68000c1e1b00 */
[----:B-1----:R-:W3:Y:S02]  /*98b0*/  LD.E R3, desc[UR38][R4.64] ;  /* 0x0000002604037980 */ /* 0x002ee4000c101900 */
[----:B---3--:R-:W-:Y:S01]  /*98c0*/  FSETP.NEU.AND P0, PT, R3, RZ, PT ;  /* 0x000000ff0300720b */ /* 0x008fe20003f0d000 */
[----:B------:R-:W-:-:S12]  /*98d0*/  BRA `(.L_x_132) ;  /* 0x0000000000247947 */ /* 0x000fd80003800000 */
.L_x_131:
[----:B------:R-:W-:Y:S02]  /*98e0*/  ISETP.NE.U32.AND P1, PT, RZ, UR26, PT ;  /* 0x0000001aff007c0c */ /* 0x000fe4000bf25070 */
[----:B------:R-:W-:Y:S02]  /*98f0*/  FSETP.NEU.AND P0, PT, RZ, UR28, PT ;  /* 0x0000001cff007c0b */ /* 0x000fe4000bf0d000 */
[----:B------:R-:W-:-:S13]  /*9900*/  ISETP.NE.AND.EX P1, PT, RZ, UR27, PT, P1 ;  /* 0x0000001bff007c0c */ /* 0x000fda000bf25310 */
[----:B------:R-:W-:Y:S05]  /*9910*/  @!P1 BRA `(.L_x_132) ;  /* 0x0000000000149947 */ /* 0x000fea0003800000 */
[----:B------:R-:W3:Y:S01]  /*9920*/  LDC.64 R4, c[0x0][0x588] ;  /* 0x00016200ff047b82 */ /* 0x000ee20000000a00 */
[----:B-1----:R-:W-:-:S04]  /*9930*/  IMAD R3, R18, UR29, RZ ;  /* 0x0000001d12037c24 */ /* 0x002fc8000f8e02ff */
[----:B---3--:R-:W-:-:S06]  /*9940*/  IMAD.WIDE R4, R3, 0x4, R4 ;  /* 0x0000000403047825 */ /* 0x008fcc00078e0204 */
[----:B------:R-:W3:Y:S02]  /*9950*/  LDG.E R4, desc[UR38][R4.64] ;  /* 0x0000002604047981 */ /* 0x000ee4000c1e1900 */
[----:B---3--:R-:W-:-:S13]  /*9960*/  FSETP.NEU.AND P0, PT, R4, RZ, PT ;  /* 0x000000ff0400720b */ /* 0x008fda0003f0d000 */
.L_x_132:
[----:B------:R-:W-:Y:S01]  /*9970*/  UISETP.NE.AND UP0, UPT, UR30, 0x3, UPT ;  /* 0x000000031e00788c */ /* 0x000fe2000bf05270 */
[----:B------:R-:W-:-:S05]  /*9980*/  ELECT P1, URZ, PT ;  /* 0x00000000003f782f */ /* 0x000fca0003820000 */
[----:B------:R-:W-:Y:S02]  /*9990*/  PLOP3.LUT P2, PT, PT, PT, UP0, 0x80, 0x0 ;  /* 0x000000000000781c */ /* 0x000fe40003f4f008 */
[----:B------:R-:W-:-:S11]  /*99a0*/  PLOP3.LUT P0, PT, P0, P1, PT, 0x2a, 0x0 ;  /* 0x000000000000781c */ /* 0x000fd60000702572 */
[----:B------:R-:W-:Y:S05]  /*99b0*/  @!P2 BRA `(.L_x_133) ;  /* 0x000000000004a947 */ /* 0x000fea0003800000 */
[----:B------:R-:W-:Y:S01]  /*99c0*/  BPT.TRAP 0x1 ;  /* 0x000000040000795c */ /* 0x000fe20000300000 */
.L_x_133:
[----:B-1----:R-:W-:-:S05]  /*99d0*/  IMAD.MOV.U32 R3, RZ, RZ, 0x1 ;  /* 0x00000001ff037424 */ /* 0x002fca00078e00ff */
[----:B------:R-:W-:-:S04]  /*99e0*/  SHF.L.U32 R3, R3, 0x1f, RZ ;  /* 0x0000001f03037819 */ /* 0x000fc800000006ff */
[----:B------:R-:W1:Y:S02]  /*99f0*/  SYNCS.PHASECHK.TRANS64.TRYWAIT P1, [UR6+0x344d0], R3 ;  /* 0x0344d003ff0075a7 */ /* 0x000e640008020146 */
[----:B-1----:R-:W-:Y:S05]  /*9a00*/  @!P1 BRA `(.L_x_134) ;  /* 0x00000054009c9947 */ /* 0x002fea0003800000 */
.L_x_286:
[----:B------:R-:W-:Y:S04]  /*9a10*/  BSSY B0, `(.L_x_135) ;  /* 0x000000b000007945 */ /* 0x000fe80003800000 */
[----:B------:R-:W-:Y:S05]  /*9a20*/  @P0 BRA `(.L_x_136) ;  /* 0x0000000000240947 */ /* 0x000fea0003800000 */
[----:B------:R-:W-:Y:S02]  /*9a30*/  UIADD3 UR16, UR6, 0x30000, URZ ;  /* 0x0003000006107890 */ /* 0x000fe4000fffe03f */
[----:B------:R-:W-:Y:S01]  /*9a40*/  UIADD3 UR17, UR6, 0x344b0, URZ ;  /* 0x000344b006117890 */ /* 0x000fe2000fffe03f */
[----:B------:R-:W-:Y:S01]  /*9a50*/  UMOV UR8, 0x0 ;  /* 0x0000000000087882 */ /* 0x000fe20000000000 */
[----:B------:R-:W-:-:S07]  /*9a60*/  UMOV UR9, 0x10000000 ;  /* 0x1000000000097882 */ /* 0x000fce0000000000 */
[----:B------:R3:W-:Y:S02]  /*9a70*/  UTMALDG.2D [UR16], [UR4], desc[UR8] ;  /* 0x00000810040075b4 */ /* 0x0007e40008009000 */
[----:B---3--:R-:W-:Y:S05]  /*9a80*/  @!P2 BRA `(.L_x_137) ;  /* 0x000000000004a947 */ /* 0x008fea0003800000 */
[----:B------:R-:W-:Y:S01]  /*9a90*/  BPT.TRAP 0x1 ;  /* 0x000000040000795c */ /* 0x000fe20000300000 */
.L_x_137:
[----:B-1----:R-:W1:Y:S02]  /*9aa0*/  LDC R4, c[0x0][0x828] ;  /* 0x00020a00ff047b82 */ /* 0x002e640000000800 */
[----:B-1----:R3:W-:Y:S02]  /*9ab0*/  SYNCS.ARRIVE.TRANS64.RED.A0TR RZ, [UR6+0x344b0], R4 ;  /* 0x0344b004ffff79a7 */ /* 0x0027e40008300406 */
.L_x_136:
[----:B------:R-:W-:Y:S05]  /*9ac0*/  BSYNC B0 ;  /* 0x0000000000007941 */ /* 0x000fea0003800000 */
.L_x_135:
[----:B------:R-:W-:Y:S05]  /*9ad0*/  @!P2 BRA `(.L_x_138) ;  /* 0x000000000004a947 */ /* 0x000fea0003800000 */
[----:B------:R-:W-:Y:S01]  /*9ae0*/  BPT.TRAP 0x1 ;  /* 0x000000040000795c */ /* 0x000fe20000300000 */
.L_x_138:
[----:B------:R-:W-:-:S04]  /*9af0*/  UIADD3 UR13, UR6, 0x344b0, URZ ;  /* 0x000344b0060d7890 */ /* 0x000fc8000fffe03f */
[----:B------:R-:W-:-:S09]  /*9b00*/  UPRMT UR7, UR58, 0x654, UR13 ;  /* 0x000006543a077896 */ /* 0x000fd2000800000d */
[----:B------:R-:W-:Y:S01]  /*9b10*/  SYNCS.ARRIVE.TRANS64.RED.A1T0 RZ, [UR7], RZ ;  /* 0x000000ffffff79a7 */ /* 0x000fe20008100407 */
[----:B------:R-:W-:Y:S05]  /*9b20*/  @!P2 BRA `(.L_x_139) ;  /* 0x000000000004a947 */ /* 0x000fea0003800000 */
[----:B------:R-:W-:Y:S01]  /*9b30*/  BPT.TRAP 0x1 ;  /* 0x000000040000795c */ /* 0x000fe20000300000 */
.L_x_139:
[----:B------:R-:W4:Y:S02]  /*9b40*/  SYNCS.PHASECHK.TRANS64.TRYWAIT P1, [UR6+0x344d8], R3 ;  /* 0x0344d803ff0075a7 */ /* 0x000f240008020146 */
[----:B----4-:R-:W-:Y:S05]  /*9b50*/  @!P1 BRA `(.L_x_140) ;  /* 0x0000005400609947 */ /* 0x010fea0003800000 */
.L_x_287:
[----:B------:R-:W-:Y:S04]  /*9b60*/  BSSY B0, `(.L_x_141) ;  /* 0x000000d000007945 */ /* 0x000fe80003800000 */
[----:B------:R-:W-:Y:S05]  /*9b70*/  @P0 BRA `(.L_x_142) ;  /* 0x00000000002c0947 */ /* 0x000fea0003800000 */
[----:B------:R-:W-:Y:S02]  /*9b80*/  UIADD3 UR10, UR18, 0x40, URZ ;  /* 0x00000040120a7890 */ /* 0x000fe4000fffe03f */
[----:B------:R-:W-:Y:S02]  /*9b90*/  UIADD3 UR8, UR6, 0x31000, URZ ;  /* 0x0003100006087890 */ /* 0x000fe4000fffe03f */
[----:B------:R-:W-:Y:S01]  /*9ba0*/  UIADD3 UR9, UR6, 0x344b8, URZ ;  /* 0x000344b806097890 */ /* 0x000fe2000fffe03f */
[----:B------:R-:W-:Y:S01]  /*9bb0*/  UMOV UR14, 0x0 ;  /* 0x00000000000e7882 */ /* 0x000fe20000000000 */
[----:B------:R-:W-:Y:S01]  /*9bc0*/  UMOV UR15, 0x10000000 ;  /* 0x10000000000f7882 */ /* 0x000fe20000000000 */
[----:B------:R-:W-:-:S06]  /*9bd0*/  UMOV UR11, UR19 ;  /* 0x00000013000b7c82 */ /* 0x000fcc0008000000 */
[----:B------:R4:W-:Y:S02]  /*9be0*/  UTMALDG.2D [UR8], [UR4], desc[UR14] ;  /* 0x00000e08040075b4 */ /* 0x0009e40008009000 */
[----:B----4-:R-:W-:Y:S05]  /*9bf0*/  @!P2 BRA `(.L_x_143) ;  /* 0x000000000004a947 */ /* 0x010fea0003800000 */
[----:B------:R-:W-:Y:S01]  /*9c00*/  BPT.TRAP 0x1 ;  /* 0x000000040000795c */ /* 0x000fe20000300000 */
.L_x_143:
[----:B-1-3--:R-:W1:Y:S02]  /*9c10*/  LDC R4, c[0x0][0x828] ;  /* 0x00020a00ff047b82 */ /* 0x00ae640000000800 */
[----:B-1----:R4:W-:Y:S02]  /*9c20*/  SYNCS.ARRIVE.TRANS64.RED.A0TR RZ, [UR6+0x344b8], R4 ;  /* 0x0344b804ffff79a7 */ /* 0x0029e40008300406 */
.L_x_142:
[----:B------:R-:W-:Y:S05]  /*9c30*/  BSYNC B0 ;  /* 0x0000000000007941 */ /* 0x000fea0003800000 */
.L_x_141:
[----:B------:R-:W-:Y:S05]  /*9c40*/  @!P2 BRA `(.L_x_144) ;  /* 0x000000000004a947 */ /* 0x000fea0003800000 */
[----:B------:R-:W-:Y:S01]  /*9c50*/  BPT.TRAP 0x1 ;  /* 0x000000040000795c */ /* 0x000fe20000300000 */
.L_x_144:
[----:B------:R-:W-:Y:S02]  /*9c60*/  UIADD3 UR9, UR6, 0x344b8, URZ ;  /* 0x000344b806097890 */ /* 0x000fe4000fffe03f */
[----:B------:R-:W-:Y:S02]  /*9c70*/  UIADD3 UR23, UR19, 0x20, URZ ;  /* 0x0000002013177890 */ /* 0x000fe4000fffe03f */
[----:B------:R-:W-:-:S09]  /*9c80*/  UPRMT UR16, UR58, 0x654, UR9 ;  /* 0x000006543a107896 */ /* 0x000fd20008000009 */
[----:B------:R-:W-:Y:S01]  /*9c90*/  SYNCS.ARRIVE.TRANS64.RED.A1T0 RZ, [UR16], RZ ;  /* 0x000000ffffff79a7 */ /* 0x000fe20008100410 */
[----:B------:R-:W-:Y:S05]  /*9ca0*/  @!P2 BRA `(.L_x_145) ;  /* 0x000000000004a947 */ /* 0x000fea0003800000 */
[----:B------:R-:W-:Y:S01]  /*9cb0*/  BPT.TRAP 0x1 ;  /* 0x000000040000795c */ /* 0x000fe20000300000 */
.L_x_145:
[----:B------:R-:W5:Y:S02]  /*9cc0*/  SYNCS.PHASECHK.TRANS64.TRYWAIT P1, [UR6+0x344e0], R3 ;  /* 0x0344e003ff0075a7 */ /* 0x000f640008020146 */
[----:B-----5:R-:W-:Y:S05]  /*9cd0*/  @!P1 BRA `(.L_x_146) ;  /* 0x0000005400189947 */ /* 0x020fea0003800000 */
.L_x_288:
[----:B------:R-:W-:Y:S04]  /*9ce0*/  BSSY B0, `(.L_x_147) ;  /* 0x000000c000007945 */ /* 0x000fe80003800000 */
[----:B------:R-:W-:Y:S05]  /*9cf0*/  @P0 BRA `(.L_x_148) ;  /* 0x0000000000280947 */ /* 0x000fea0003800000 */
[----:B------:R-:W-:Y:S02]  /*9d00*/  UIADD3 UR20, UR6, 0x32000, URZ ;  /* 0x0003200006147890 */ /* 0x000fe4000fffe03f */
[----:B------:R-:W-:Y:S01]  /*9d10*/  UIADD3 UR21, UR6, 0x344c0, URZ ;  /* 0x000344c006157890 */ /* 0x000fe2000fffe03f */
[----:B------:R-:W-:Y:S01]  /*9d20*/  UMOV UR10, 0x0 ;  /* 0x00000000000a7882 */ /* 0x000fe20000000000 */
[----:B------:R-:W-:Y:S01]  /*9d30*/  UMOV UR11, 0x10000000 ;  /* 0x10000000000b7882 */ /* 0x000fe20000000000 */
[----:B------:R-:W-:-:S06]  /*9d40*/  UMOV UR22, UR18 ;  /* 0x0000001200167c82 */ /* 0x000fcc0008000000 */
[----:B------:R1:W-:Y:S02]  /*9d50*/  UTMALDG.2D [UR20], [UR4], desc[UR10] ;  /* 0x00000a14040075b4 */ /* 0x0003e40008009000 */
[----:B-1----:R-:W-:Y:S05]  /*9d60*/  @!P2 BRA `(.L_x_149) ;  /* 0x000000000004a947 */ /* 0x002fea0003800000 */
[----:B------:R-:W-:Y:S01]  /*9d70*/  BPT.TRAP 0x1 ;  /* 0x000000040000795c */ /* 0x000fe20000300000 */
.L_x_149:
[----:B---34-:R-:W1:Y:S02]  /*9d80*/  LDC R4, c[0x0][0x828] ;  /* 0x00020a00ff047b82 */ /* 0x018e640000000800 */
[----:B-1----:R1:W-:Y:S02]  /*9d90*/  SYNCS.ARRIVE.TRANS64.RED.A0TR RZ, [UR6+0x344c0], R4 ;  /* 0x0344c004ffff79a7 */ /* 0x0023e40008300406 */
.L_x_148:
[----:B------:R-:W-:Y:S05]  /*9da0*/  BSYNC B0 ;  /* 0x0000000000007941 */ /* 0x000fea0003800000 */
.L_x_147:
[----:B------:R-:W-:Y:S05]  /*9db0*/  @!P2 BRA `(.L_x_150) ;  /* 0x000000000004a947 */ /* 0x000fea0003800000 */
[----:B------:R-:W-:Y:S01]  /*9dc0*/  BPT.TRAP 0x1 ;  /* 0x000000040000795c */ /* 0x000fe20000300000 */
.L_x_150:
[----:B------:R-:W-:-:S04]  /*9dd0*/  UIADD3 UR17, UR6, 0x344c0, URZ ;  /* 0x000344c006117890 */ /* 0x000fc8000fffe03f */
[----:B------:R-:W-:-:S09]  /*9de0*/  UPRMT UR33, UR58, 0x654, UR17 ;  /* 0x000006543a217896 */ /* 0x000fd20008000011 */
[----:B------:R-:W-:Y:S01]  /*9df0*/  SYNCS.ARRIVE.TRANS64.RED.A1T0 RZ, [UR33], RZ ;  /* 0x000000ffffff79a7 */ /* 0x000fe20008100421 */
[----:B------:R-:W-:Y:S05]  /*9e00*/  @!P2 BRA `(.L_x_151) ;  /* 0x000000000004a947 */ /* 0x000fea0003800000 */
[----:B------:R-:W-:Y:S01]  /*9e10*/  BPT.TRAP 0x1 ;  /* 0x000000040000795c */ /* 0x000fe20000300000 */
.L_x_151:
[----:B------:R-:W5:Y:S02]  /*9e20*/  SYNCS.PHASECHK.TRANS64.TRYWAIT P1, [UR6+0x344e8], R3 ;  /* 0x0344e803ff0075a7 */ /* 0x000f640008020146 */
[----:B-----5:R-:W-:Y:S05]  /*9e30*/  @!P1 BRA `(.L_x_152) ;  /* 0x0000005000d89947 */ /* 0x020fea0003800000 */
.L_x_289:
[----:B------:R-:W-:Y:S04]  /*9e40*/  BSSY B0, `(.L_x_153) ;  /* 0x000000c000007945 */ /* 0x000fe80003800000 */
[----:B------:R-:W-:Y:S05]  /*9e50*/  @P0 BRA `(.L_x_154) ;  /* 0x0000000000280947 */ /* 0x000fea0003800000 */
[----:B------:R-:W-:Y:S02]  /*9e60*/  UIADD3 UR22, UR18, 0x40, URZ ;  /* 0x0000004012167890 */ /* 0x000fe4000fffe03f */
[----:B------:R-:W-:Y:S02]  /*9e70*/  UIADD3 UR20, UR6, 0x33000, URZ ;  /* 0x0003300006147890 */ /* 0x000fe4000fffe03f */
[----:B------:R-:W-:Y:S01]  /*9e80*/  UIADD3 UR21, UR6, 0x344c8, URZ ;  /* 0x000344c806157890 */ /* 0x000fe2000fffe03f */
[----:B------:R-:W-:Y:S01]  /*9e90*/  UMOV UR10, 0x0 ;  /* 0x00000000000a7882 */ /* 0x000fe20000000000 */
[----:B------:R-:W-:-:S07]  /*9ea0*/  UMOV UR11, 0x10000000 ;  /* 0x10000000000b7882 */ /* 0x000fce0000000000 */
[----:B------:R1:W-:Y:S02]  /*9eb0*/  UTMALDG.2D [UR20], [UR4], desc[UR10] ;  /* 0x00000a14040075b4 */ /* 0x0003e40008009000 */
[----:B-1----:R-:W-:Y:S05]  /*9ec0*/  @!P2 BRA `(.L_x_155) ;  /* 0x000000000004a947 */ /* 0x002fea0003800000 */
[----:B------:R-:W-:Y:S01]  /*9ed0*/  BPT.TRAP 0x1 ;  /* 0x000000040000795c */ /* 0x000fe20000300000 */
.L_x_155:
[----:B---34-:R-:W1:Y:S02]  /*9ee0*/  LDC R4, c[0x0][0x828] ;  /* 0x00020a00ff047b82 */ /* 0x018e640000000800 */
[----:B-1----:R1:W-:Y:S02]  /*9ef0*/  SYNCS.ARRIVE.TRANS64.RED.A0TR RZ, [UR6+0x344c8], R4 ;  /* 0x0344c804ffff79a7 */ /* 0x0023e40008300406 */
.L_x_154:
[----:B------:R-:W-:Y:S05]  /*9f00*/  BSYNC B0 ;  /* 0x0000000000007941 */ /* 0x000fea0003800000 */
.L_x_153:
[----:B------:R-:W-:Y:S05]  /*9f10*/  @!P2 BRA `(.L_x_156) ;  /* 0x000000000004a947 */ /* 0x000fea0003800000 */
[----:B------:R-:W-:Y:S01]  /*9f20*/  BPT.TRAP 0x1 ;  /* 0x000000040000795c */ /* 0x000fe20000300000 */
.L_x_156:
[----:B------:R-:W-:Y:S02]  /*9f30*/  UIADD3 UR21, UR6, 0x344c8, URZ ;  /* 0x000344c806157890 */ /* 0x000fe4000fffe03f */
[----:B------:R-:W-:Y:S02]  /*9f40*/  UIADD3 UR15, UR19, 0x40, URZ ;  /* 0x00000040130f7890 */ /* 0x000fe4000fffe03f */
[----:B------:R-:W-:-:S09]  /*9f50*/  UPRMT UR34, UR58, 0x654, UR21 ;  /* 0x000006543a227896 */ /* 0x000fd20008000015 */
[----:B------:R-:W-:Y:S01]  /*9f60*/  SYNCS.ARRIVE.TRANS64.RED.A1T0 RZ, [UR34], RZ ;  /* 0x000000ffffff79a7 */ /* 0x000fe20008100422 */
[----:B------:R-:W-:Y:S05]  /*9f70*/  @!P2 BRA `(.L_x_157) ;  /* 0x000000000004a947 */ /* 0x000fea0003800000 */
[----:B------:R-:W-:Y:S01]  /*9f80*/  BPT.TRAP 0x1 ;  /* 0x000000040000795c */ /* 0x000fe20000300000 */
.L_x_157:
[----:B-1-34-:R-:W-:-:S04]  /*9f90*/  SHF.L.U32 R4, RZ, 0x1f, RZ ;  /* 0x0000001fff047819 */ /* 0x01afc800000006ff */
[----:B------:R-:W1:Y:S02]  /*9fa0*/  SYNCS.PHASECHK.TRANS64.TRYWAIT P1, [UR6+0x344d0], R4 ;  /* 0x0344d004ff0075a7 */ /* 0x000e640008020146 */
[----:B-1----:R-:W-:Y:S05]  /*9fb0*/  @!P1 BRA `(.L_x_158) ;  /* 0x0000005000909947 */ /* 0x002fea0003800000 */
.L_x_290:
[----:B------:R-:W-:Y:S04]  /*9fc0*/  BSSY B0, `(.L_x_159) ;  /* 0x000000b000007945 */ /* 0x000fe80003800000 */
[----:B------:R-:W-:Y:S05]  /*9fd0*/  @P0 BRA `(.L_x_160) ;  /* 0x0000000000240947 */ /* 0x000fea0003800000 */
[----:B------:R-:W-:Y:S01]  /*9fe0*/  UIADD3 UR12, UR6, 0x30000, URZ ;  /* 0x00030000060c7890 */ /* 0x000fe2000fffe03f */
[----:B------:R-:W-:Y:S01]  /*9ff0*/  UMOV UR10, 0x0 ;  /* 0x00000000000a7882 */ /* 0x000fe20000000000 */
[----:B------:R-:W-:Y:S01]  /*a000*/  UMOV UR11, 0x10000000 ;  /* 0x10000000000b7882 */ /* 0x000fe20000000000 */
[----:B------:R-:W-:-:S06]  /*a010*/  UMOV UR14, UR18 ;  /* 0x00000012000e7c82 */ /* 0x000fcc0008000000 */
[----:B------:R3:W-:Y:S02]  /*a020*/  UTMALDG.2D [UR12], [UR4], desc[UR10] ;  /* 0x00000a0c040075b4 */ /* 0x0007e40008009000 */
[----:B---3--:R-:W-:Y:S05]  /*a030*/  @!P2 BRA `(.L_x_161) ;  /* 0x000000000004a947 */ /* 0x008fea0003800000 */
[----:B------:R-:W-:Y:S01]  /*a040*/  BPT.TRAP 0x1 ;  /* 0x000000040000795c */ /* 0x000fe20000300000 */
.L_x_161:
[----:B-1----:R-:W1:Y:S02]  /*a050*/  LDC R5, c[0x0][0x828] ;  /* 0x00020a00ff057b82 */ /* 0x002e640000000800 */
[----:B-1----:R3:W-:Y:S02]  /*a060*/  SYNCS.ARRIVE.TRANS64.RED.A0TR RZ, [UR6+0x344b0], R5 ;  /* 0x0344b005ffff79a7 */ /* 0x0027e40008300406 */
.L_x_160:
[----:B------:R-:W-:Y:S05]  /*a070*/  BSYNC B0 ;  /* 0x0000000000007941 */ /* 0x000fea0003800000 */
.L_x_159:
[----:B------:R-:W-:Y:S05]  /*a080*/  @!P2 BRA `(.L_x_162) ;  /* 0x000000000004a947 */ /* 0x000fea0003800000 */
[----:B------:R-:W-:Y:S01]  /*a090*/  BPT.TRAP 0x1 ;  /* 0x000000040000795c */ /* 0x000fe20000300000 */
.L_x_162:
[----:B------:R-:W-:Y:S01]  /*a0a0*/  SYNCS.ARRIVE.TRANS64.RED.A1T0 RZ, [UR7], RZ ;  /* 0x000000ffffff79a7 */ /* 0x000fe20008100407 */
[----:B------:R-:W-:Y:S05]  /*a0b0*/  @!P2 BRA `(.L_x_163) ;  /* 0x000000000004a947 */ /* 0x000fea0003800000 */
[----:B------:R-:W-:Y:S01]  /*a0c0*/  BPT.TRAP 0x1 ;  /* 0x000000040000795c */ /* 0x000fe20000300000 */
.L_x_163:
[----:B------:R-:W4:Y:S02]  /*a0d0*/  SYNCS.PHASECHK.TRANS64.TRYWAIT P1, [UR6+0x344d8], R4 ;  /* 0x0344d804ff0075a7 */ /* 0x000f240008020146 */
[----:B----4-:R-:W-:Y:S05]  /*a0e0*/  @!P1 BRA `(.L_x_164) ;  /* 0x00000050005c9947 */ /* 0x010fea0003800000 */
.L_x_291:
        /* <DEDUP_REMOVED lines=10> */
.L_x_167:
[----:B-1-3--:R-:W1:Y:S02]  /*a190*/  LDC R5, c[0x0][0x828] ;  /* 0x00020a00ff057b82 */ /* 0x00ae640000000800 */
[----:B-1----:R4:W-:Y:S02]  /*a1a0*/  SYNCS.ARRIVE.TRANS64.RED.A0TR RZ, [UR6+0x344b8], R5 ;  /* 0x0344b805ffff79a7 */ /* 0x0029e40008300406 */
.L_x_166:
[----:B------:R-:W-:Y:S05]  /*a1b0*/  BSYNC B0 ;  /* 0x0000000000007941 */ /* 0x000fea0003800000 */
.L_x_165:
[----:B------:R-:W-:Y:S05]  /*a1c0*/  @!P2 BRA `(.L_x_168) ;  /* 0x000000000004a947 */ /* 0x000fea0003800000 */
[----:B------:R-:W-:Y:S01]  /*a1d0*/  BPT.TRAP 0x1 ;  /* 0x000000040000795c */ /* 0x000fe20000300000 */
.L_x_168:
[----:B------:R-:W-:Y:S01]  /*a1e0*/  SYNCS.ARRIVE.TRANS64.RED.A1T0 RZ, [UR16], RZ ;  /* 0x000000ffffff79a7 */ /* 0x000fe20008100410 */
[----:B------:R-:W-:Y:S01]  /*a1f0*/  UIADD3 UR19, UR19, 0x60, URZ ;  /* 0x0000006013137890 */ /* 0x000fe2000fffe03f */
[----:B------:R-:W-:Y:S11]  /*a200*/  @!P2 BRA `(.L_x_169) ;  /* 0x000000000004a947 */ /* 0x000ff60003800000 */
[----:B------:R-:W-:Y:S01]  /*a210*/  BPT.TRAP 0x1 ;  /* 0x000000040000795c */ /* 0x000fe20000300000 */
.L_x_169:
[----:B------:R-:W5:Y:S02]  /*a220*/  SYNCS.PHASECHK.TRANS64.TRYWAIT P1, [UR6+0x344e0], R4 ;  /* 0x0344e004ff0075a7 */ /* 0x000f640008020146 */
[----:B-----5:R-:W-:Y:S05]  /*a230*/  @!P1 BRA `(.L_x_170) ;  /* 0x0000005000209947 */ /* 0x020fea0003800000 */
.L_x_292:
[----:B------:R-:W-:Y:S04]  /*a240*/  BSSY B0, `(.L_x_171) ;  /* 0x000000a000007945 */ /* 0x000fe80003800000 */
[----:B------:R-:W-:Y:S05]  /*a250*/  @P0 BRA `(.L_x_172) ;  /* 0x0000000000200947 */ /* 0x000fea0003800000 */
[----:B------:R-:W-:Y:S01]  /*a260*/  UIADD3 UR16, UR6, 0x32000, URZ ;  /* 0x0003200006107890 */ /* 0x000fe2000fffe03f */
[----:B------:R-:W-:Y:S01]  /*a270*/  UMOV UR8, 0x0 ;  /* 0x0000000000087882 */ /* 0x000fe20000000000 */
[----:B------:R-:W-:-:S07]  /*a280*/  UMOV UR9, 0x10000000 ;  /* 0x1000000000097882 */ /* 0x000fce0000000000 */
[----:B------:R1:W-:Y:S02]  /*a290*/  UTMALDG.2D [UR16], [UR4], desc[UR8] ;  /* 0x00000810040075b4 */ /* 0x0003e40008009000 */
[----:B-1----:R-:W-:Y:S05]  /*a2a0*/  @!P2 BRA `(.L_x_173) ;  /* 0x000000000004a947 */ /* 0x002fea0003800000 */
[----:B------:R-:W-:Y:S01]  /*a2b0*/  BPT.TRAP 0x1 ;  /* 0x000000040000795c */ /* 0x000fe20000300000 */
.L_x_173:
[----:B---34-:R-:W1:Y:S02]  /*a2c0*/  LDC R5, c[0x0][0x828] ;  /* 0x00020a00ff057b82 */ /* 0x018e640000000800 */
[----:B-1----:R1:W-:Y:S02]  /*a2d0*/  SYNCS.ARRIVE.TRANS64.RED.A0TR RZ, [UR6+0x344c0], R5 ;  /* 0x0344c005ffff79a7 */ /* 0x0023e40008300406 */
.L_x_172:
[----:B------:R-:W-:Y:S05]  /*a2e0*/  BSYNC B0 ;  /* 0x0000000000007941 */ /* 0x000fea0003800000 */
.L_x_171:
[----:B------:R-:W-:Y:S05]  /*a2f0*/  @!P2 BRA `(.L_x_174) ;  /* 0x000000000004a947 */ /* 0x000fea0003800000 */
[----:B------:R-:W-:Y:S01]  /*a300*/  BPT.TRAP 0x1 ;  /* 0x000000040000795c */ /* 0x000fe20000300000 */
.L_x_174:
[----:B------:R-:W-:Y:S01]  /*a310*/  SYNCS.ARRIVE.TRANS64.RED.A1T0 RZ, [UR33], RZ ;  /* 0x000000ffffff79a7 */ /* 0x000fe20008100421 */
[----:B------:R-:W-:Y:S05]  /*a320*/  @!P2 BRA `(.L_x_175) ;  /* 0x000000000004a947 */ /* 0x000fea0003800000 */
[----:B------:R-:W-:Y:S01]  /*a330*/  BPT.TRAP 0x1 ;  /* 0x000000040000795c */ /* 0x000fe20000300000 */
.L_x_175:
[----:B------:R-:W5:Y:S02]  /*a340*/  SYNCS.PHASECHK.TRANS64.TRYWAIT P1, [UR6+0x344e8], R4 ;  /* 0x0344e804ff0075a7 */ /* 0x000f640008020146 */
[----:B-----5:R-:W-:Y:S05]  /*a350*/  @!P1 BRA `(.L_x_176) ;  /* 0x0000004c00f09947 */ /* 0x020fea0003800000 */
.L_x_293:
        /* <DEDUP_REMOVED lines=10> */
.L_x_179:
[----:B------:R-:W1:Y:S02]  /*a400*/  LDC R4, c[0x0][0x828] ;  /* 0x00020a00ff047b82 */ /* 0x000e640000000800 */
[----:B-1----:R1:W-:Y:S02]  /*a410*/  SYNCS.ARRIVE.TRANS64.RED.A0TR RZ, [UR6+0x344c8], R4 ;  /* 0x0344c804ffff79a7 */ /* 0x0023e40008300406 */
.L_x_178:
[----:B------:R-:W-:Y:S05]  /*a420*/  BSYNC B0 ;  /* 0x0000000000007941 */ /* 0x000fea0003800000 */
.L_x_177:
[----:B------:R-:W-:Y:S05]  /*a430*/  @!P2 BRA `(.L_x_180) ;  /* 0x000000000004a947 */ /* 0x000fea0003800000 */
[----:B------:R-:W-:Y:S01]  /*a440*/  BPT.TRAP 0x1 ;  /* 0x000000040000795c */ /* 0x000fe20000300000 */
.L_x_180:
[----:B--2---:R-:W-:Y:S01]  /*a450*/  ISETP.NE.AND P0, PT, R11, RZ, PT ;  /* 0x000000ff0b00720c */ /* 0x004fe20003f05270 */
[----:B------:R-:W-:Y:S01]  /*a460*/  SYNCS.ARRIVE.TRANS64.RED.A1T0 RZ, [UR34], RZ ;  /* 0x000000ffffff79a7 */ /* 0x000fe20008100422 */
[CC--:B------:R-:W-:Y:S02]  /*a470*/  ISETP.NE.AND P3, PT, R18.reuse, R10.reuse, PT ;  /* 0x0000000a1200720c */ /* 0x0c0fe40003f65270 */
[----:B------:R-:W-:-:S13]  /*a480*/  ISETP.EQ.OR P0, PT, R18, R10, !P0 ;  /* 0x0000000a1200720c */ /* 0x000fda0004702670 */
[----:B------:R-:W-:Y:S05]  /*a490*/  @P0 BRA `(.L_x_181) ;  /* 0x0000000400040947 */ /* 0x000fea0003800000 */
[----:B------:R-:W-:Y:S01]  /*a4a0*/  ELECT P0, URZ, PT ;  /* 0x00000000003f782f */ /* 0x000fe20003800000 */
[----:B------:R-:W-:-:S12]  /*a4b0*/  BSSY B0, `(.L_x_182) ;  /* 0x0000032000007945 */ /* 0x000fd80003800000 */
[----:B------:R-:W-:Y:S05]  /*a4c0*/  @!P0 BRA `(.L_x_183) ;  /* 0x0000000000c08947 */ /* 0x000fea0003800000 */
[----:B-1-34-:R-:W1:Y:S08]  /*a4d0*/  LDC.64 R4, c[0x0][0x290] ;  /* 0x0000a400ff047b82 */ /* 0x01ae700000000a00 */
[----:B------:R-:W2:Y:S08]  /*a4e0*/  LDC.64 R12, c[0x0][0x808] ;  /* 0x00020200ff0c7b82 */ /* 0x000eb00000000a00 */
[----:B------:R-:W3:Y:S01]  /*a4f0*/  LDC.64 R16, c[0x0][0x810] ;  /* 0x00020400ff107b82 */ /* 0x000ee20000000a00 */
[----:B-1----:R-:W-:-:S05]  /*a500*/  IMAD.WIDE R4, R10, 0xc, R4 ;  /* 0x0000000c0a047825 */ /* 0x002fca00078e0204 */
[----:B------:R1:W5:Y:S04]  /*a510*/  LDG.E R14, desc[UR38][R4.64] ;  /* 0x00000026040e7981 */ /* 0x000368000c1e1900 */
[----:B------:R1:W5:Y:S01]  /*a520*/  LDG.E R15, desc[UR38][R4.64+0x4] ;  /* 0x00000426040f7981 */ /* 0x000362000c1e1900 */
[----:B--2---:R-:W-:Y:S02]  /*a530*/  ISETP.NE.U32.AND P0, PT, R12, RZ, PT ;  /* 0x000000ff0c00720c */ /* 0x004fe40003f05070 */
[----:B------:R-:W-:Y:S02]  /*a540*/  SHF.R.S32.HI R6, RZ, 0x1f, R10 ;  /* 0x0000001fff067819 */ /* 0x000fe4000001140a */
[----:B------:R-:W-:Y:S02]  /*a550*/  ISETP.NE.AND.EX P0, PT, R13, RZ, PT, P0 ;  /* 0x000000ff0d00720c */ /* 0x000fe40003f05300 */
[----:B---3--:R-:W-:-:S04]  /*a560*/  ISETP.NE.U32.AND P1, PT, R16, RZ, PT ;  /* 0x000000ff1000720c */ /* 0x008fc80003f25070 */
[----:B------:R-:W-:-:S07]  /*a570*/  ISETP.NE.AND.EX P1, PT, R17, RZ, PT, P1 ;  /* 0x000000ff1100720c */ /* 0x000fce0003f25310 */
[----:B-1----:R-:W-:Y:S06]  /*a580*/  @!P0 BRA `(.L_x_184) ;  /* 0x0000000000108947 */ /* 0x002fec0003800000 */
[----:B------:R-:W-:-:S04]  /*a590*/  LEA R4, P0, R10, R12, 0x3 ;  /* 0x0000000c0a047211 */ /* 0x000fc800078018ff */
[----:B------:R-:W-:-:S06]  /*a5a0*/  LEA.HI.X R5, R10, R13, R6, 0x3, P0 ;  /* 0x0000000d0a057211 */ /* 0x000fcc00000f1c06 */
[----:B------:R-:W2:Y:S04]  /*a5b0*/  LDG.E.64 R4, desc[UR38][R4.64] ;  /* 0x0000002604047981 */ /* 0x000ea8000c1e1b00 */
[----:B--2---:R1:W-:Y:S02]  /*a5c0*/  STS.64 [UR32], R4 ;  /* 0x00000004ff007988 */ /* 0x0043e40008000a20 */
.L_x_184:
[----:B------:R-:W-:Y:S05]  /*a5d0*/  @!P1 BRA `(.L_x_183) ;  /* 0x00000000007c9947 */ /* 0x000fea0003800000 */
[----:B-1----:R-:W-:-:S04]  /*a5e0*/  LEA R4, P0, R10, R16, 0x3 ;  /* 0x000000100a047211 */ /* 0x002fc800078018ff */
[----:B------:R-:W-:Y:S02]  /*a5f0*/  LEA.HI.X R5, R10, R17, R6, 0x3, P0 ;  /* 0x000000110a057211 */ /* 0x000fe400000f1c06 */
[----:B------:R-:W1:Y:S04]  /*a600*/  LDS R6, [UR32+0x1c] ;  /* 0x00001c20ff067984 */ /* 0x000e680008000800 */
[----:B------:R-:W2:Y:S01]  /*a610*/  LDG.E.64 R4, desc[UR38][R4.64] ;  /* 0x0000002604047981 */ /* 0x000ea2000c1e1b00 */
[----:B------:R-:W-:-:S03]  /*a620*/  IMAD.U32 R18, RZ, RZ, UR32 ;  /* 0x00000020ff127e24 */ /* 0x000fc6000f8e00ff */
[----:B------:R-:W-:Y:S02]  /*a630*/  STS [UR32+0x30], RZ ;  /* 0x000030ffff007988 */ /* 0x000fe40008000820 */
[----:B------:R-:W-:-:S05]  /*a640*/  SHF.R.U64 R18, R18, 0x4, RZ ;  /* 0x0000000412127819 */ /* 0x000fca00000012ff */
[----:B------:R-:W-:Y:S04]  /*a650*/  STS [UR32+0x10], R18 ;  /* 0x00001012ff007988 */ /* 0x000fe80008000820 */
[----:B------:R-:W-:Y:S01]  /*a660*/  STS [UR32+0x14], R18 ;  /* 0x00001412ff007988 */ /* 0x000fe20008000820 */
[----:B--2---:R-:W-:Y:S02]  /*a670*/  SHF.L.U64.HI R12, R4, 0x1, R5 ;  /* 0x00000001040c7819 */ /* 0x004fe40000010205 */
[----:B-----5:R-:W-:Y:S02]  /*a680*/  IADD3 R5, R15, -0x1, RZ ;  /* 0xffffffff0f057810 */ /* 0x020fe40007ffe0ff */
[----:B------:R-:W-:-:S04]  /*a690*/  LOP3.LUT R12, R12, 0x1fffffff, RZ, 0xc0, !PT ;  /* 0x1fffffff0c0c7812 */ /* 0x000fc800078ec0ff */
[----:B------:R-:W-:-:S04]  /*a6a0*/  SHF.R.U32.HI R7, RZ, 0x4, R12 ;  /* 0x00000004ff077819 */ /* 0x000fc8000001160c */
[----:B-1----:R-:W-:-:S05]  /*a6b0*/  LOP3.LUT R6, R6, 0xf, R7, 0xb8, !PT ;  /* 0x0000000f06067812 */ /* 0x002fca00078eb807 */
[----:B------:R-:W-:Y:S04]  /*a6c0*/  STS [UR32+0x1c], R6 ;  /* 0x00001c06ff007988 */ /* 0x000fe80008000820 */
[----:B------:R-:W1:Y:S02]  /*a6d0*/  LDS R7, [UR32+0x1c] ;  /* 0x00001c20ff077984 */ /* 0x000e640008000800 */
[----:B-1----:R-:W-:-:S05]  /*a6e0*/  LOP3.LUT R7, R7, 0xf0, RZ, 0xb8, !PT ;  /* 0x000000f007077812 */ /* 0x002fca00078eb8ff */
[----:B------:R1:W-:Y:S04]  /*a6f0*/  STS [UR32+0x1c], R7 ;  /* 0x00001c07ff007988 */ /* 0x0003e80008000820 */
[----:B------:R-:W2:Y:S01]  /*a700*/  LDS R13, [UR32+0x1c] ;  /* 0x00001c20ff0d7984 */ /* 0x000ea20008000800 */
[----:B-1----:R-:W-:Y:S02]  /*a710*/  CS2R R6, SRZ ;  /* 0x0000000000067805 */ /* 0x002fe4000001ff00 */
[----:B--2---:R-:W-:Y:S01]  /*a720*/  LOP3.LUT R19, R13, 0xf00, RZ, 0xb8, !PT ;  /* 0x00000f000d137812 */ /* 0x004fe200078eb8ff */
[----:B------:R-:W-:Y:S02]  /*a730*/  IMAD.SHL.U32 R13, R4, 0x2, RZ ;  /* 0x00000002040d7824 */ /* 0x000fe400078e00ff */
[----:B------:R-:W-:-:S02]  /*a740*/  VIADD R4, R14, 0xffffffff ;  /* 0xffffffff0e047836 */ /* 0x000fc40000000000 */
[----:B------:R-:W-:Y:S01]  /*a750*/  STS.64 [UR32+0x18], R18 ;  /* 0x00001812ff007988 */ /* 0x000fe20008000a20 */
[----:B------:R-:W-:-:S03]  /*a760*/  LOP3.LUT R13, R13, 0xfffffffe, RZ, 0xc0, !PT ;  /* 0xfffffffe0d0d7812 */ /* 0x000fc600078ec0ff */
[----:B------:R-:W1:Y:S01]  /*a770*/  LDS R16, [UR32+0x1c] ;  /* 0x00001c20ff107984 */ /* 0x000e620008000800 */
[----:B------:R-:W-:-:S03]  /*a780*/  SHF.R.U64 R13, R13, 0x4, R12 ;  /* 0x000000040d0d7819 */ /* 0x000fc6000000120c */
[----:B------:R2:W-:Y:S04]  /*a790*/  STS.128 [UR32+0x20], R4 ;  /* 0x00002004ff007988 */ /* 0x0005e80008000c20 */
[----:B------:R2:W-:Y:S01]  /*a7a0*/  STS [UR32+0xc], R13 ;  /* 0x00000c0dff007988 */ /* 0x0005e20008000820 */
[----:B-1----:R-:W-:-:S05]  /*a7b0*/  LOP3.LUT R12, R16, 0xf000, RZ, 0xb8, !PT ;  /* 0x0000f000100c7812 */ /* 0x002fca00078eb8ff */
[----:B------:R2:W-:Y:S02]  /*a7c0*/  STS [UR32+0x1c], R12 ;  /* 0x00001c0cff007988 */ /* 0x0005e40008000820 */
.L_x_183:
[----:B------:R-:W-:Y:S05]  /*a7d0*/  BSYNC B0 ;  /* 0x0000000000007941 */ /* 0x000fea0003800000 */
.L_x_182:
[----:B-12---:R-:W1:Y:S01]  /*a7e0*/  S2R R4, SR_LANEID ;  /* 0x0000000000047919 */ /* 0x006e620000000000 */
[----:B------:R-:W-:Y:S01]  /*a7f0*/  NOP ;  /* 0x0000000000007918 */ /* 0x000fe20000000000 */
[----:B------:R-:W-:Y:S01]  /*a800*/  ELECT P0, URZ, PT ;  /* 0x00000000003f782f */ /* 0x000fe20003800000 */
[----:B------:R-:W-:Y:S01]  /*a810*/  BSSY B0, `(.L_x_185) ;  /* 0x0000008000007945 */ /* 0x000fe20003800000 */
[----:B-1----:R-:W-:-:S05]  /*a820*/  IMAD.SHL.U32 R6, R4, 0x4, RZ ;  /* 0x0000000404067824 */ /* 0x002fca00078e00ff */
[----:B------:R1:W2:Y:S01]  /*a830*/  LDS R7, [R6+UR32] ;  /* 0x0000002006077984 */ /* 0x0002a20008000800 */
[----:B------:R-:W-:-:S05]  /*a840*/  IADD3 R4, P1, R6, UR4, RZ ;  /* 0x0000000406047c10 */ /* 0x000fca000ff3e0ff */
[----:B---34-:R-:W-:Y:S01]  /*a850*/  IMAD.X R5, RZ, RZ, UR5, P1 ;  /* 0x00000005ff057e24 */ /* 0x018fe200088e06ff */
[----:B------:R-:W-:Y:S07]  /*a860*/  @!P0 BRA `(.L_x_186) ;  /* 0x0000000000088947 */ /* 0x000fee0003800000 */
[----:B------:R0:W-:Y:S01]  /*a870*/  UTMACMDFLUSH ;  /* 0x00000000000079b7 */ /* 0x0001e20000000000 */
[----:B------:R-:W-:-:S04]  /*a880*/  DEPBAR.LE SB0, 0x0 ;  /* 0x000080000000791a */ /* 0x000fc80000000000 */
.L_x_186:
[----:B------:R-:W-:Y:S05]  /*a890*/  BSYNC B0 ;  /* 0x0000000000007941 */ /* 0x000fea0003800000 */
.L_x_185:
[----:B--2---:R2:W5:Y:S02]  /*a8a0*/  ATOMG.E.EXCH.STRONG.GPU PT, RZ, [R4], R7 ;  /* 0x0000000704ff73a8 */ /* 0x00456400041ee100 */
.L_x_181:
[----:B------:R-:W-:Y:S01]  /*a8b0*/  ISETP.NE.AND P1, PT, R11, RZ, PT ;  /* 0x000000ff0b00720c */ /* 0x000fe20003f25270 */
[----:B------:R-:W-:Y:S01]  /*a8c0*/  VIADD R2, R2, 0x1 ;  /* 0x0000000102027836 */ /* 0x000fe20000000000 */
[----:B-12---:R-:W-:Y:S01]  /*a8d0*/  SEL R4, RZ, 0x1, !P3 ;  /* 0x00000001ff047807 */ /* 0x006fe20005800000 */
[----:B------:R-:W-:Y:S02]  /*a8e0*/  IMAD.MOV.U32 R16, RZ, RZ, R8 ;  /* 0x000000ffff107224 */ /* 0x000fe400078e0008 */
[----:B------:R-:W-:Y:S01]  /*a8f0*/  IMAD.MOV.U32 R17, RZ, RZ, R9 ;  /* 0x000000ffff117224 */ /* 0x000fe200078e0009 */
[----:B------:R-:W-:Y:S01]  /*a900*/  ISETP.NE.AND P0, PT, R2, 0x8, PT ;  /* 0x000000080200780c */ /* 0x000fe20003f05270 */
[----:B------:R-:W-:-:S03]  /*a910*/  IMAD.MOV.U32 R18, RZ, RZ, R10 ;  /* 0x000000ffff127224 */ /* 0x000fc600078e000a */
[----:B---34-:R-:W-:Y:S02]  /*a920*/  SEL R5, RZ, 0x1, P0 ;  /* 0x00000001ff057807 */ /* 0x018fe40000000000 */
[----:B------:R-:W-:Y:S02]  /*a930*/  SEL R2, R2, RZ, P0 ;  /* 0x000000ff02027207 */ /* 0x000fe40000000000 */
[----:B------:R-:W-:Y:S01]  /*a940*/  LOP3.LUT R0, R0, R5, RZ, 0x3c, !PT ;  /* 0x0000000500007212 */ /* 0x000fe200078e3cff */
[----:B------:R-:W-:Y:S06]  /*a950*/  @P1 BRA `(.L_x_187) ;  /* 0xffffffec00401947 */ /* 0x000fec000383ffff */
[----:B-----5:R-:W-:Y:S01]  /*a960*/  ELECT P0, URZ, PT ;  /* 0x00000000003f782f */ /* 0x020fe20003800000 */
[----:B------:R-:W-:-:S12]  /*a970*/  BSSY B0, `(.L_x_188) ;  /* 0x0000017000007945 */ /* 0x000fd80003800000 */
[----:B------:R-:W-:Y:S05]  /*a980*/  @!P0 BRA `(.L_x_189) ;  /* 0x0000000000548947 */ /* 0x000fea0003800000 */
[----:B------:R-:W-:Y:S05]  /*a990*/  @!P2 BRA `(.L_x_190) ;  /* 0x000000000004a947 */ /* 0x000fea0003800000 */
[----:B------:R-:W-:Y:S01]  /*a9a0*/  BPT.TRAP 0x1 ;  /* 0x000000040000795c */ /* 0x000fe20000300000 */
.L_x_190:
[----:B------:R-:W1:Y:S02]  /*a9b0*/  SYNCS.PHASECHK.TRANS64.TRYWAIT P0, [UR6+0x344d0], R3 ;  /* 0x0344d003ff0075a7 */ /* 0x000e640008000146 */
[----:B-1----:R-:W-:Y:S05]  /*a9c0*/  @!P0 BRA `(.L_x_191) ;  /* 0x00000048006c8947 */ /* 0x002fea0003800000 */
.L_x_294:
[----:B------:R-:W-:Y:S05]  /*a9d0*/  @!P2 BRA `(.L_x_192) ;  /* 0x000000000004a947 */ /* 0x000fea0003800000 */
[----:B------:R-:W-:Y:S01]  /*a9e0*/  BPT.TRAP 0x1 ;  /* 0x000000040000795c */ /* 0x000fe20000300000 */
.L_x_192:
[----:B------:R-:W2:Y:S02]  /*a9f0*/  SYNCS.PHASECHK.TRANS64.TRYWAIT P0, [UR6+0x344d8], R3 ;  /* 0x0344d803ff0075a7 */ /* 0x000ea40008000146 */
[----:B--2---:R-:W-:Y:S05]  /*aa00*/  @!P0 BRA `(.L_x_193) ;  /* 0x0000004800748947 */ /* 0x004fea0003800000 */
.L_x_295:
[----:B------:R-:W-:Y:S05]  /*aa10*/  @!P2 BRA `(.L_x_194) ;  /* 0x000000000004a947 */ /* 0x000fea0003800000 */
[----:B------:R-:W-:Y:S01]  /*aa20*/  BPT.TRAP 0x1 ;  /* 0x000000040000795c */ /* 0x000fe20000300000 */
.L_x_194:
[----:B------:R-:W2:Y:S02]  /*aa30*/  SYNCS.PHASECHK.TRANS64.TRYWAIT P0, [UR6+0x344e0], R3 ;  /* 0x0344e003ff0075a7 */ /* 0x000ea40008000146 */
[----:B--2---:R-:W-:Y:S05]  /*aa40*/  @!P0 BRA `(.L_x_195) ;  /* 0x00000048007c8947 */ /* 0x004fea0003800000 */
.L_x_296:
[----:B------:R-:W-:Y:S05]  /*aa50*/  @!P2 BRA `(.L_x_196) ;  /* 0x000000000004a947 */ /* 0x000fea0003800000 */
[----:B------:R-:W-:Y:S01]  /*aa60*/  BPT.TRAP 0x1 ;  /* 0x000000040000795c */ /* 0x000fe20000300000 */
.L_x_196:
[----:B-1----:R-:W-:-:S05]  /*aa70*/  IMAD.MOV.U32 R0, RZ, RZ, 0x1 ;  /* 0x00000001ff007424 */ /* 0x002fca00078e00ff */
[----:B------:R-:W-:-:S07]  /*aa80*/  SHF.L.U32 R0, R0, 0x1f, RZ ;  /* 0x0000001f00007819 */ /* 0x000fce00000006ff */
.L_x_197:
[----:B-1----:R-:W-:-:S04]  /*aa90*/  MOV R3, UR6 ;  /* 0x0000000600037c02 */ /* 0x002fc80008000f00 */
[----:B------:R1:W2:Y:S03]  /*aaa0*/  SYNCS.PHASECHK.TRANS64.TRYWAIT P0, [R3+URZ+0x344e8], R0 ;  /* 0x0344e800030075a7 */ /* 0x0002a6000800017f */
[----:B--2---:R-:W-:Y:S05]  /*aab0*/  @!P0 NANOSLEEP.SYNCS 0x989680 ;  /* 0x009896800000895d */ /* 0x004fea0003900000 */
[----:B------:R-:W2:Y:S02]  /*aac0*/  @!P0 SYNCS.PHASECHK.TRANS64 P0, [R3+URZ+0x344e8], R0 ;  /* 0x0344e800030085a7 */ /* 0x000ea4000800007f */
[----:B--2---:R-:W-:Y:S05]  /*aad0*/  @!P0 BRA `(.L_x_197) ;  /* 0xfffffffc00ec8947 */ /* 0x004fea000383ffff */
.L_x_189:
[----:B------:R-:W-:Y:S05]  /*aae0*/  BSYNC B0 ;  /* 0x0000000000007941 */ /* 0x000fea0003800000 */
.L_x_188:
[----:B------:R-:W-:Y:S05]  /*aaf0*/  EXIT ;  /* 0x000000000000794d */ /* 0x000fea0003800000 */
.L_x_118:
[----:B------:R-:W1:Y:S01]  /*ab00*/  S2UR UR4, SR_CTAID.Y ;  /* 0x00000000000479c3 */ /* 0x000e620000002600 */
[----:B------:R-:W3:Y:S01]  /*ab10*/  S2R R32, SR_LANEID ;  /* 0x0000000000207919 */ /* 0x000ee20000000000 */
[----:B------:R-:W-:Y:S01]  /*ab20*/  ELECT P0, URZ, PT ;  /* 0x00000000003f782f */ /* 0x000fe20003800000 */
[----:B------:R-:W-:Y:S01]  /*ab30*/  BSSY B0, `(.L_x_198) ;  /* 0x0000037000007945 */ /* 0x000fe20003800000 */
[----:B------:R-:W-:Y:S01]  /*ab40*/  ULDC.64 UR12, c[0x0][0x508] ;  /* 0x00014200000c7ab9 */ /* 0x000fe20000000a00 */
[----:B-1----:R-:W-:-:S04]  /*ab50*/  UIMAD UR4, UR4, UR60, UR51 ;  /* 0x0000003c040472a4 */ /* 0x002fc8000f8e0233 */
[----:B------:R-:W-:-:S06]  /*ab60*/  UIMAD.WIDE UR12, UR4, 0x80, UR12 ;  /* 0x00000080040c78a5 */ /* 0x000fcc000f8e020c */
[----:B------:R-:W-:Y:S06]  /*ab70*/  @!P0 BRA `(.L_x_199) ;  /* 0x0000000000c88947 */ /* 0x000fec0003800000 */
[----:B------:R-:W1:Y:S01]  /*ab80*/  LDC.64 R20, c[0x0][0x300] ;  /* 0x0000c000ff147b82 */ /* 0x000e620000000a00 */
[----:B------:R-:W-:Y:S02]  /*ab90*/  UMOV UR4, 0x400 ;  /* 0x0000040000047882 */ /* 0x000fe40000000000 */
[----:B--2---:R-:W-:-:S05]  /*aba0*/  ULEA UR4, UR58, UR4, 0x18 ;  /* 0x000000043a047291 */ /* 0x004fca000f8ec03f */
[----:B------:R-:W1:Y:S08]  /*abb0*/  LDC.64 R22, c[0x0][0x308] ;  /* 0x0000c200ff167b82 */ /* 0x000e700000000a00 */
[----:B------:R-:W2:Y:S08]  /*abc0*/  LDC.64 R12, c[0x0][0x310] ;  /* 0x0000c400ff0c7b82 */ /* 0x000eb00000000a00 */
[----:B------:R-:W2:Y:S08]  /*abd0*/  LDC.64 R14, c[0x0][0x318] ;  /* 0x0000c600ff0e7b82 */ /* 0x000eb00000000a00 */
[----:B------:R-:W4:Y:S01]  /*abe0*/  LDC.64 R8, c[0x0][0x320] ;  /* 0x0000c800ff087b82 */ /* 0x000f220000000a00 */
[----:B-1----:R1:W-:Y:S07]  /*abf0*/  STS.128 [UR4+0x34600], R20 ;  /* 0x03460014ff007988 */ /* 0x0023ee0008000c04 */
[----:B------:R-:W4:Y:S08]  /*ac00*/  LDC.64 R10, c[0x0][0x328] ;  /* 0x0000ca00ff0a7b82 */ /* 0x000f300000000a00 */
[----:B------:R-:W5:Y:S01]  /*ac10*/  LDC.64 R4, c[0x0][0x330] ;  /* 0x0000cc00ff047b82 */ /* 0x000f620000000a00 */
[----:B--2---:R2:W-:Y:S07]  /*ac20*/  STS.128 [UR4+0x34610], R12 ;  /* 0x0346100cff007988 */ /* 0x0045ee0008000c04 */
[----:B------:R-:W5:Y:S01]  /*ac30*/  LDC.64 R6, c[0x0][0x338] ;  /* 0x0000ce00ff067b82 */ /* 0x000f620000000a00 */
[----:B----4-:R4:W-:Y:S07]  /*ac40*/  STS.128 [UR4+0x34620], R8 ;  /* 0x03462008ff007988 */ /* 0x0109ee0008000c04 */
[----:B------:R-:W3:Y:S08]  /*ac50*/  LDC.64 R28, c[0x0][0x340] ;  /* 0x0000d000ff1c7b82 */ /* 0x000ef00000000a00 */
[----:B------:R-:W3:Y:S01]  /*ac60*/  LDC.64 R30, c[0x0][0x348] ;  /* 0x0000d200ff1e7b82 */ /* 0x000ee20000000a00 */
[----:B-----5:R5:W-:Y:S07]  /*ac70*/  STS.128 [UR4+0x34630], R4 ;  /* 0x03463004ff007988 */ /* 0x020bee0008000c04 */
[----:B------:R-:W4:Y:S08]  /*ac80*/  LDC.64 R24, c[0x0][0x350] ;  /* 0x0000d400ff187b82 */ /* 0x000f300000000a00 */
[----:B------:R-:W4:Y:S08]  /*ac90*/  LDC.64 R26, c[0x0][0x358] ;  /* 0x0000d600ff1a7b82 */ /* 0x000f300000000a00 */
[----:B-1----:R-:W1:Y:S01]  /*aca0*/  LDC.64 R20, c[0x0][0x360] ;  /* 0x0000d800ff147b82 */ /* 0x002e620000000a00 */
[----:B---3--:R3:W-:Y:S07]  /*acb0*/  STS.128 [UR4+0x34640], R28 ;  /* 0x0346401cff007988 */ /* 0x0087ee0008000c04 */
[----:B------:R-:W1:Y:S08]  /*acc0*/  LDC.64 R22, c[0x0][0x368] ;  /* 0x0000da00ff167b82 */ /* 0x000e700000000a00 */
[----:B--2---:R-:W2:Y:S01]  /*acd0*/  LDC.64 R12, c[0x0][0x370] ;  /* 0x0000dc00ff0c7b82 */ /* 0x004ea20000000a00 */
[----:B----4-:R4:W-:Y:S07]  /*ace0*/  STS.128 [UR4+0x34650], R24 ;  /* 0x03465018ff007988 */ /* 0x0109ee0008000c04 */
[----:B------:R-:W2:Y:S08]  /*acf0*/  LDC.64 R14, c[0x0][0x378] ;  /* 0x0000de00ff0e7b82 */ /* 0x000eb00000000a00 */
[----:B------:R-:W3:Y:S01]  /*ad00*/  LDC.64 R8, c[0x0][0x400] ;  /* 0x00010000ff087b82 */ /* 0x000ee20000000a00 */
[----:B-1----:R1:W-:Y:S07]  /*ad10*/  STS.128 [UR4+0x34660], R20 ;  /* 0x03466014ff007988 */ /* 0x0023ee0008000c04 */
[----:B------:R-:W3:Y:S08]  /*ad20*/  LDC.64 R10, c[0x0][0x408] ;  /* 0x00010200ff0a7b82 */ /* 0x000ef00000000a00 */
[----:B-----5:R-:W5:Y:S01]  /*ad30*/  LDC.64 R4, c[0x0][0x410] ;  /* 0x00010400ff047b82 */ /* 0x020f620000000a00 */
[----:B--2---:R2:W-:Y:S07]  /*ad40*/  STS.128 [UR4+0x34670], R12 ;  /* 0x0346700cff007988 */ /* 0x0045ee0008000c04 */
[----:B------:R-:W5:Y:S01]  /*ad50*/  LDC.64 R6, c[0x0][0x418] ;  /* 0x00010600ff067b82 */ /* 0x000f620000000a00 */
[----:B---3--:R3:W-:Y:S07]  /*ad60*/  STS.128 [UR4+0x34680], R8 ;  /* 0x03468008ff007988 */ /* 0x0087ee0008000c04 */
[----:B------:R-:W2:Y:S08]  /*ad70*/  LDC.64 R28, c[0x0][0x420] ;  /* 0x00010800ff1c7b82 */ /* 0x000eb00000000a00 */
[----:B------:R-:W2:Y:S01]  /*ad80*/  LDC.64 R30, c[0x0][0x428] ;  /* 0x00010a00ff1e7b82 */ /* 0x000ea20000000a00 */
[----:B-----5:R5:W-:Y:S07]  /*ad90*/  STS.128 [UR4+0x34690], R4 ;  /* 0x03469004ff007988 */ /* 0x020bee0008000c04 */
[----:B----4-:R-:W4:Y:S08]  /*ada0*/  LDC.64 R24, c[0x0][0x430] ;  /* 0x00010c00ff187b82 */ /* 0x010f300000000a00 */
[----:B------:R-:W4:Y:S08]  /*adb0*/  LDC.64 R26, c[0x0][0x438] ;  /* 0x00010e00ff1a7b82 */ /* 0x000f300000000a00 */
[----:B-1----:R-:W1:Y:S01]  /*adc0*/  LDC.64 R20, c[0x0][0x440] ;  /* 0x00011000ff147b82 */ /* 0x002e620000000a00 */
[----:B--2---:R2:W-:Y:S07]  /*add0*/  STS.128 [UR4+0x346a0], R28 ;  /* 0x0346a01cff007988 */ /* 0x0045ee0008000c04 */
[----:B------:R-:W1:Y:S08]  /*ade0*/  LDC.64 R22, c[0x0][0x448] ;  /* 0x00011200ff167b82 */ /* 0x000e700000000a00 */
[----:B------:R-:W2:Y:S01]  /*adf0*/  LDC.64 R12, c[0x0][0x450] ;  /* 0x00011400ff0c7b82 */ /* 0x000ea20000000a00 */
[----:B----4-:R4:W-:Y:S07]  /*ae00*/  STS.128 [UR4+0x346b0], R24 ;  /* 0x0346b018ff007988 */ /* 0x0109ee0008000c04 */
[----:B------:R-:W2:Y:S08]  /*ae10*/  LDC.64 R14, c[0x0][0x458] ;  /* 0x00011600ff0e7b82 */ /* 0x000eb00000000a00 */
[----:B---3--:R-:W3:Y:S01]  /*ae20*/  LDC.64 R8, c[0x0][0x460] ;  /* 0x00011800ff087b82 */ /* 0x008ee20000000a00 */
[----:B-1----:R4:W-:Y:S07]  /*ae30*/  STS.128 [UR4+0x346c0], R20 ;  /* 0x0346c014ff007988 */ /* 0x0029ee0008000c04 */
[----:B------:R-:W3:Y:S08]  /*ae40*/  LDC.64 R10, c[0x0][0x468] ;  /* 0x00011a00ff0a7b82 */ /* 0x000ef00000000a00 */
[----:B-----5:R-:W1:Y:S01]  /*ae50*/  LDC.64 R4, c[0x0][0x470] ;  /* 0x00011c00ff047b82 */ /* 0x020e620000000a00 */
[----:B--2---:R4:W-:Y:S07]  /*ae60*/  STS.128 [UR4+0x346d0], R12 ;  /* 0x0346d00cff007988 */ /* 0x0049ee0008000c04 */
[----:B------:R-:W1:Y:S01]  /*ae70*/  LDC.64 R6, c[0x0][0x478] ;  /* 0x00011e00ff067b82 */ /* 0x000e620000000a00 */
[----:B---3--:R4:W-:Y:S04]  /*ae80*/  STS.128 [UR4+0x346e0], R8 ;  /* 0x0346e008ff007988 */ /* 0x0089e80008000c04 */
[----:B-1----:R4:W-:Y:S02]  /*ae90*/  STS.128 [UR4+0x346f0], R4 ;  /* 0x0346f004ff007988 */ /* 0x0029e40008000c04 */
.L_x_199:
[----:B--2---:R-:W-:Y:S05]  /*aea0*/  BSYNC B0 ;  /* 0x0000000000007941 */ /* 0x004fea0003800000 */
.L_x_198:
[----:B------:R-:W-:Y:S01]  /*aeb0*/  ELECT P0, URZ, PT ;  /* 0x00000000003f782f */ /* 0x000fe20003800000 */
[----:B------:R-:W-:Y:S01]  /*aec0*/  NOP ;  /* 0x0000000000007918 */ /* 0x000fe20000000000 */
[----:B------:R-:W-:Y:S11]  /*aed0*/  BSSY B0, `(.L_x_200) ;  /* 0x000004a000007945 */ /* 0x000ff60003800000 */
[----:B------:R-:W-:Y:S05]  /*aee0*/  @!P0 BRA `(.L_x_201) ;  /* 0x0000000400208947 */ /* 0x000fea0003800000 */
[----:B----4-:R-:W1:Y:S08]  /*aef0*/  LDC.64 R10, c[0x0][0x518] ;  /* 0x00014600ff0a7b82 */ /* 0x010e700000000a00 */
[----:B------:R-:W2:Y:S08]  /*af00*/  LDC.64 R8, c[0x0][0x528] ;  /* 0x00014a00ff087b82 */ /* 0x000eb00000000a00 */
[----:B------:R-:W4:Y:S01]  /*af10*/  LDC.64 R22, c[0x0][0x510] ;  /* 0x00014400ff167b82 */ /* 0x000f220000000a00 */
[----:B-1----:R-:W-:-:S07]  /*af20*/  IMAD.WIDE R10, R18, 0x8, R10 ;  /* 0x00000008120a7825 */ /* 0x002fce00078e020a */
[----:B------:R-:W1:Y:S01]  /*af30*/  LDC.64 R12, c[0x0][0x520] ;  /* 0x00014800ff0c7b82 */ /* 0x000e620000000a00 */
[----:B------:R-:W5:Y:S01]  /*af40*/  LDG.E.64 R10, desc[UR38][R10.64] ;  /* 0x000000260a0a7981 */ /* 0x000f62000c1e1b00 */
[----:B--2---:R-:W-:-:S06]  /*af50*/  IMAD.WIDE R8, R18, 0x8, R8 ;  /* 0x0000000812087825 */ /* 0x004fcc00078e0208 */
[----:B------:R-:W2:Y:S01]  /*af60*/  LDG.E.64 R8, desc[UR38][R8.64] ;  /* 0x0000002608087981 */ /* 0x000ea2000c1e1b00 */
[----:B----4-:R-:W-:-:S06]  /*af70*/  IMAD.WIDE R22, R18, 0x8, R22 ;  /* 0x0000000812167825 */ /* 0x010fcc00078e0216 */
[----:B------:R-:W4:Y:S01]  /*af80*/  LDG.E.64 R22, desc[UR38][R22.64] ;  /* 0x0000002616167981 */ /* 0x000f22000c1e1b00 */
[----:B-1----:R-:W-:-:S06]  /*af90*/  IMAD.WIDE R12, R18, 0x8, R12 ;  /* 0x00000008120c7825 */ /* 0x002fcc00078e020c */
[----:B------:R-:W3:Y:S01]  /*afa0*/  LDG.E.64 R12, desc[UR38][R12.64] ;  /* 0x000000260c0c7981 */ /* 0x000ee2000c1e1b00 */
[----:B------:R-:W-:Y:S02]  /*afb0*/  UMOV UR4, 0x400 ;  /* 0x0000040000047882 */ /* 0x000fe40000000000 */
[----:B------:R-:W-:-:S09]  /*afc0*/  ULEA UR4, UR58, UR4, 0x18 ;  /* 0x000000043a047291 */ /* 0x000fd2000f8ec03f */
[----:B------:R-:W1:Y:S04]  /*afd0*/  LDS R4, [UR4+0x3461c] ;  /* 0x03461c04ff047984 */ /* 0x000e680008000800 */
[----:B------:R-:W1:Y:S01]  /*afe0*/  LDS R5, [UR4+0x3469c] ;  /* 0x03469c04ff057984 */ /* 0x000e620008000800 */
[----:B------:R-:W-:Y:S02]  /*aff0*/  UIADD3 UR5, UR4, 0x34600, URZ ;  /* 0x0003460004057890 */ /* 0x000fe4000fffe03f */
[----:B------:R-:W-:-:S04]  /*b000*/  UIADD3 UR6, UR4, 0x34680, URZ ;  /* 0x0003468004067890 */ /* 0x000fc8000fffe03f */
[----:B------:R-:W-:Y:S02]  /*b010*/  IMAD.U32 R14, RZ, RZ, UR5 ;  /* 0x00000005ff0e7e24 */ /* 0x000fe4000f8e00ff */
[----:B------:R-:W-:-:S03]  /*b020*/  IMAD.U32 R20, RZ, RZ, UR6 ;  /* 0x00000006ff147e24 */ /* 0x000fc6000f8e00ff */
[----:B------:R-:W-:Y:S02]  /*b030*/  SHF.R.U64 R14, R14, 0x4, RZ ;  /* 0x000000040e0e7819 */ /* 0x000fe400000012ff */
[----:B------:R-:W-:Y:S01]  /*b040*/  SHF.R.U64 R20, R20, 0x4, RZ ;  /* 0x0000000414147819 */ /* 0x000fe200000012ff */
[----:B------:R-:W-:Y:S04]  /*b050*/  STS [UR4+0x34630], RZ ;  /* 0x034630ffff007988 */ /* 0x000fe80008000804 */
[----:B------:R-:W-:Y:S04]  /*b060*/  STS [UR4+0x34610], R14 ;  /* 0x0346100eff007988 */ /* 0x000fe80008000804 */
[----:B------:R-:W-:Y:S04]  /*b070*/  STS [UR4+0x34614], R14 ;  /* 0x0346140eff007988 */ /* 0x000fe80008000804 */
[----:B------:R-:W-:Y:S04]  /*b080*/  STS [UR4+0x34690], R20 ;  /* 0x03469014ff007988 */ /* 0x000fe80008000804 */
[----:B------:R-:W-:Y:S04]  /*b090*/  STS [UR4+0x34694], R20 ;  /* 0x03469414ff007988 */ /* 0x000fe80008000804 */
[----:B------:R-:W-:Y:S01]  /*b0a0*/  STS [UR4+0x346b0], RZ ;  /* 0x0346b0ffff007988 */ /* 0x000fe20008000804 */
[----:B-----5:R-:W-:-:S04]  /*b0b0*/  SHF.L.U64.HI R11, R10, 0x1, R11 ;  /* 0x000000010a0b7819 */ /* 0x020fc8000001020b */
[----:B------:R-:W-:Y:S02]  /*b0c0*/  LOP3.LUT R11, R11, 0x1fffffff, RZ, 0xc0, !PT ;  /* 0x1fffffff0b0b7812 */ /* 0x000fe400078ec0ff */
[----:B--2---:R-:W-:-:S04]  /*b0d0*/  SHF.L.U64.HI R9, R8, 0x1, R9 ;  /* 0x0000000108097819 */ /* 0x004fc80000010209 */
[----:B------:R-:W-:Y:S02]  /*b0e0*/  LOP3.LUT R9, R9, 0x1fffffff, RZ, 0xc0, !PT ;  /* 0x1fffffff09097812 */ /* 0x000fe400078ec0ff */
[----:B------:R-:W-:Y:S02]  /*b0f0*/  SHF.R.U32.HI R7, RZ, 0x4, R11 ;  /* 0x00000004ff077819 */ /* 0x000fe4000001160b */
[----:B------:R-:W-:Y:S02]  /*b100*/  SHF.R.U32.HI R6, RZ, 0x4, R9 ;  /* 0x00000004ff067819 */ /* 0x000fe40000011609 */
[----:B-1----:R-:W-:Y:S02]  /*b110*/  LOP3.LUT R4, R4, 0xf, R7, 0xb8, !PT ;  /* 0x0000000f04047812 */ /* 0x002fe400078eb807 */
[----:B------:R-:W-:-:S03]  /*b120*/  LOP3.LUT R6, R5, 0xf, R6, 0xb8, !PT ;  /* 0x0000000f05067812 */ /* 0x000fc600078eb806 */
[----:B------:R-:W-:Y:S04]  /*b130*/  STS [UR4+0x3461c], R4 ;  /* 0x03461c04ff007988 */ /* 0x000fe80008000804 */
[----:B------:R-:W-:Y:S04]  /*b140*/  STS [UR4+0x3469c], R6 ;  /* 0x03469c06ff007988 */ /* 0x000fe80008000804 */
[----:B------:R-:W1:Y:S04]  /*b150*/  LDS R5, [UR4+0x3461c] ;  /* 0x03461c04ff057984 */ /* 0x000e680008000800 */
[----:B------:R-:W2:Y:S01]  /*b160*/  LDS R7, [UR4+0x3469c] ;  /* 0x03469c04ff077984 */ /* 0x000ea20008000800 */
[----:B-1----:R-:W-:-:S02]  /*b170*/  LOP3.LUT R5, R5, 0xf0, RZ, 0xb8, !PT ;  /* 0x000000f005057812 */ /* 0x002fc400078eb8ff */
[----:B--2---:R-:W-:-:S03]  /*b180*/  LOP3.LUT R7, R7, 0xf0, RZ, 0xb8, !PT ;  /* 0x000000f007077812 */ /* 0x004fc600078eb8ff */
[----:B------:R-:W-:Y:S04]  /*b190*/  STS [UR4+0x3461c], R5 ;  /* 0x03461c05ff007988 */ /* 0x000fe80008000804 */
[----:B------:R-:W-:Y:S04]  /*b1a0*/  STS [UR4+0x3469c], R7 ;  /* 0x03469c07ff007988 */ /* 0x000fe80008000804 */
[----:B------:R-:W1:Y:S04]  /*b1b0*/  LDS R15, [UR4+0x3461c] ;  /* 0x03461c04ff0f7984 */ /* 0x000e680008000800 */
[----:B------:R-:W2:Y:S01]  /*b1c0*/  LDS R21, [UR4+0x3469c] ;  /* 0x03469c04ff157984 */ /* 0x000ea20008000800 */
[----:B-1----:R-:W-:-:S02]  /*b1d0*/  LOP3.LUT R15, R15, 0xf00, RZ, 0xb8, !PT ;  /* 0x00000f000f0f7812 */ /* 0x002fc400078eb8ff */
[----:B--2---:R-:W-:-:S03]  /*b1e0*/  LOP3.LUT R21, R21, 0xf00, RZ, 0xb8, !PT ;  /* 0x00000f0015157812 */ /* 0x004fc600078eb8ff */
[----:B------:R-:W-:Y:S04]  /*b1f0*/  STS.64 [UR4+0x34618], R14 ;  /* 0x0346180eff007988 */ /* 0x000fe80008000a04 */
[----:B------:R-:W-:Y:S04]  /*b200*/  STS.64 [UR4+0x34698], R20 ;  /* 0x03469814ff007988 */ /* 0x000fe80008000a04 */
[----:B------:R-:W1:Y:S04]  /*b210*/  LDS R25, [UR4+0x3461c] ;  /* 0x03461c04ff197984 */ /* 0x000e680008000800 */
[----:B------:R-:W2:Y:S01]  /*b220*/  LDS R24, [UR4+0x3469c] ;  /* 0x03469c04ff187984 */ /* 0x000ea20008000800 */
[----:B------:R-:W-:-:S02]  /*b230*/  VIADD R5, R0, 0xffffffff ;  /* 0xffffffff00057836 */ /* 0x000fc40000000000 */
[----:B------:R-:W-:Y:S02]  /*b240*/  IMAD.SHL.U32 R10, R10, 0x2, RZ ;  /* 0x000000020a0a7824 */ /* 0x000fe400078e00ff */
[----:B------:R-:W-:Y:S01]  /*b250*/  IMAD.SHL.U32 R0, R8, 0x2, RZ ;  /* 0x0000000208007824 */ /* 0x000fe200078e00ff */
[----:B------:R-:W-:Y:S01]  /*b260*/  CS2R R6, SRZ ;  /* 0x0000000000067805 */ /* 0x000fe2000001ff00 */
[----:B------:R-:W-:Y:S01]  /*b270*/  VIADD R4, R19, 0xffffffff ;  /* 0xffffffff13047836 */ /* 0x000fe20000000000 */
[----:B------:R-:W-:Y:S02]  /*b280*/  LOP3.LUT R8, R10, 0xfffffffe, RZ, 0xc0, !PT ;  /* 0xfffffffe0a087812 */ /* 0x000fe400078ec0ff */
[----:B------:R-:W-:Y:S02]  /*b290*/  LOP3.LUT R0, R0, 0xfffffffe, RZ, 0xc0, !PT ;  /* 0xfffffffe00007812 */ /* 0x000fe400078ec0ff */
[----:B------:R5:W-:Y:S01]  /*b2a0*/  STS.128 [UR4+0x34620], R4 ;  /* 0x03462004ff007988 */ /* 0x000be20008000c04 */
[----:B------:R-:W-:-:S02]  /*b2b0*/  SHF.R.U64 R11, R8, 0x4, R11 ;  /* 0x00000004080b7819 */ /* 0x000fc4000000120b */
[----:B------:R-:W-:Y:S01]  /*b2c0*/  SHF.R.U64 R9, R0, 0x4, R9 ;  /* 0x0000000400097819 */ /* 0x000fe20000001209 */
[----:B----4-:R4:W-:Y:S04]  /*b2d0*/  STS.64 [UR4+0x34600], R22 ;  /* 0x03460016ff007988 */ /* 0x0109e80008000a04 */
[----:B------:R4:W-:Y:S01]  /*b2e0*/  STS [UR4+0x3460c], R11 ;  /* 0x03460c0bff007988 */ /* 0x0009e20008000804 */
[----:B-----5:R-:W-:-:S03]  /*b2f0*/  VIADD R5, R3, 0xffffffff ;  /* 0xffffffff03057836 */ /* 0x020fc60000000000 */
[----:B------:R4:W-:Y:S04]  /*b300*/  STS [UR4+0x3468c], R9 ;  /* 0x03468c09ff007988 */ /* 0x0009e80008000804 */
[----:B------:R4:W-:Y:S01]  /*b310*/  STS.128 [UR4+0x346a0], R4 ;  /* 0x0346a004ff007988 */ /* 0x0009e20008000c04 */
[----:B-1----:R-:W-:Y:S02]  /*b320*/  LOP3.LUT R25, R25, 0xf000, RZ, 0xb8, !PT ;  /* 0x0000f00019197812 */ /* 0x002fe400078eb8ff */
[----:B--2---:R-:W-:Y:S01]  /*b330*/  LOP3.LUT R24, R24, 0xf000, RZ, 0xb8, !PT ;  /* 0x0000f00018187812 */ /* 0x004fe200078eb8ff */
[----:B---3--:R4:W-:Y:S04]  /*b340*/  STS.64 [UR4+0x34680], R12 ;  /* 0x0346800cff007988 */ /* 0x0089e80008000a04 */
[----:B------:R4:W-:Y:S04]  /*b350*/  STS [UR4+0x3461c], R25 ;  /* 0x03461c19ff007988 */ /* 0x0009e80008000804 */
[----:B------:R4:W-:Y:S02]  /*b360*/  STS [UR4+0x3469c], R24 ;  /* 0x03469c18ff007988 */ /* 0x0009e40008000804 */
.L_x_201:
[----:B------:R-:W-:Y:S05]  /*b370*/  BSYNC B0 ;  /* 0x0000000000007941 */ /* 0x000fea0003800000 */
.L_x_200:
[----:B------:R-:W-:Y:S01]  /*b380*/  ELECT P0, URZ, PT ;  /* 0x00000000003f782f */ /* 0x000fe20003800000 */
[----:B------:R-:W-:Y:S01]  /*b390*/  NOP ;  /* 0x0000000000007918 */ /* 0x000fe20000000000 */
[----:B------:R-:W-:Y:S11]  /*b3a0*/  BSSY B0, `(.L_x_202) ;  /* 0x0000004000007945 */ /* 0x000ff60003800000 */
[----:B------:R-:W-:Y:S05]  /*b3b0*/  @!P0 BRA `(.L_x_203) ;  /* 0x0000000000088947 */ /* 0x000fea0003800000 */
[----:B------:R0:W-:Y:S01]  /*b3c0*/  UTMACMDFLUSH ;  /* 0x00000000000079b7 */ /* 0x0001e20000000000 */
[----:B------:R-:W-:-:S04]  /*b3d0*/  DEPBAR.LE SB0, 0x0 ;  /* 0x000080000000791a */ /* 0x000fc80000000000 */
.L_x_203:
[----:B------:R-:W-:Y:S05]  /*b3e0*/  BSYNC B0 ;  /* 0x0000000000007941 */ /* 0x000fea0003800000 */
.L_x_202:
[----:B------:R-:W-:Y:S01]  /*b3f0*/  UMOV UR4, 0x400 ;  /* 0x0000040000047882 */ /* 0x000fe20000000000 */
[----:B---3--:R-:W-:Y:S01]  /*b400*/  SHF.L.U32 R32, R32, 0x2, RZ ;  /* 0x0000000220207819 */ /* 0x008fe200000006ff */
[----:B------:R-:W-:Y:S01]  /*b410*/  ULEA UR18, UR58, UR4, 0x18 ;  /* 0x000000043a127291 */ /* 0x000fe2000f8ec03f */
[----:B------:R-:W-:Y:S02]  /*b420*/  ULDC UR14, c[0x0][0x884] ;  /* 0x00022100000e7ab9 */ /* 0x000fe40000000800 */
[----:B----4-:R-:W-:Y:S01]  /*b430*/  IADD3 R6, P0, R32, UR12, RZ ;  /* 0x0000000c20067c10 */ /* 0x010fe2000ff1e0ff */
[----:B------:R-:W-:Y:S02]  /*b440*/  UIADD3 UR28, UR18, 0x34600, URZ ;  /* 0x00034600121c7890 */ /* 0x000fe4000fffe03f */
[----:B------:R-:W-:Y:S02]  /*b450*/  UIMAD.WIDE UR14, UR14, 0x80, UR12 ;  /* 0x000000800e0e78a5 */ /* 0x000fe4000f8e020c */
[----:B------:R-:W-:-:S04]  /*b460*/  IMAD.X R7, RZ, RZ, UR13, P0 ;  /* 0x0000000dff077e24 */ /* 0x000fc800080e06ff */
[----:B------:R-:W-:Y:S01]  /*b470*/  IADD3 R4, P1, R32, UR14, RZ ;  /* 0x0000000e20047c10 */ /* 0x000fe2000ff3e0ff */
[----:B------:R-:W1:Y:S04]  /*b480*/  LDS R9, [R32+UR28] ;  /* 0x0000001c20097984 */ /* 0x000e680008000800 */
[----:B------:R-:W2:Y:S01]  /*b490*/  LDS R11, [R32+UR28+0x80] ;  /* 0x0000801c200b7984 */ /* 0x000ea20008000800 */
[----:B------:R-:W-:Y:S01]  /*b4a0*/  IMAD.X R5, RZ, RZ, UR15, P1 ;  /* 0x0000000fff057e24 */ /* 0x000fe200088e06ff */
[----:B------:R-:W-:Y:S01]  /*b4b0*/  LOP3.LUT P1, RZ, R33, 0x7f, RZ, 0xc0, !PT ;  /* 0x0000007f21ff7812 */ /* 0x000fe2000782c0ff */
[----:B------:R-:W-:Y:S02]  /*b4c0*/  IMAD.MOV.U32 R8, RZ, RZ, 0x1 ;  /* 0x00000001ff087424 */ /* 0x000fe400078e00ff */
[----:B------:R-:W-:Y:S01]  /*b4d0*/  IMAD.MOV.U32 R10, RZ, RZ, 0x1 ;  /* 0x00000001ff0a7424 */ /* 0x000fe200078e00ff */
[----:B------:R-:W-:Y:S01]  /*b4e0*/  BSSY B0, `(.L_x_204) ;  /* 0x00000f2000007945 */ /* 0x000fe20003800000 */
[----:B------:R-:W-:Y:S01]  /*b4f0*/  ISETP.EQ.OR P2, PT, R34, RZ, P1 ;  /* 0x000000ff2200720c */ /* 0x000fe20000f42670 */
[----:B------:R-:W-:-:S02]  /*b500*/  IMAD.MOV.U32 R0, RZ, RZ, RZ ;  /* 0x000000ffff007224 */ /* 0x000fc400078e00ff */
[----:B------:R-:W-:Y:S02]  /*b510*/  IMAD.MOV.U32 R3, RZ, RZ, 0x1 ;  /* 0x00000001ff037424 */ /* 0x000fe400078e00ff */
[----:B------:R-:W-:Y:S01]  /*b520*/  IMAD.MOV.U32 R20, RZ, RZ, RZ ;  /* 0x000000ffff147224 */ /* 0x000fe200078e00ff */
[----:B------:R-:W-:Y:S02]  /*b530*/  ULOP3.LUT UR30, UR59, 0x1, URZ, 0xfc, !UPT ;  /* 0x000000013b1e7892 */ /* 0x000fe4000f8efc3f */
[----:B------:R-:W-:Y:S02]  /*b540*/  ULOP3.LUT UR19, UR42, 0x2, URZ, 0xfc, !UPT ;  /* 0x000000022a137892 */ /* 0x000fe4000f8efc3f */
[----:B------:R-:W-:Y:S01]  /*b550*/  UIADD3 UR29, UR18, 0x34680, URZ ;  /* 0x00034680121d7890 */ /* 0x000fe2000fffe03f */
[----:B-1----:R-:W5:Y:S04]  /*b560*/  ATOMG.E.EXCH.STRONG.GPU PT, RZ, [R6], R9 ;  /* 0x0000000906ff73a8 */ /* 0x002f6800041ee100 */
[----:B--2---:R1:W5:Y:S02]  /*b570*/  ATOMG.E.EXCH.STRONG.GPU PT, RZ, [R4], R11 ;  /* 0x0000000b04ff73a8 */ /* 0x00436400041ee100 */
[----:B-1----:R-:W-:-:S02]  /*b580*/  PRMT R4, R8, 0x7610, R4 ;  /* 0x0000761008047816 */ /* 0x002fc40000000004 */
[----:B------:R-:W-:-:S07]  /*b590*/  PRMT R5, R10, 0x7610, R5 ;  /* 0x000076100a057816 */ /* 0x000fce0000000005 */
.L_x_224:
[----:B------:R-:W-:Y:S01]  /*b5a0*/  LOP3.LUT P0, RZ, R5, 0xff, RZ, 0xc0, !PT ;  /* 0x000000ff05ff7812 */ /* 0x000fe2000780c0ff */
[----:B------:R-:W-:Y:S05]  /*b5b0*/  YIELD ;  /* 0x0000000000007946 */ /* 0x000fea0003800000 */
[----:B-----5:R-:W-:Y:S01]  /*b5c0*/  IADD3 R6, R19, 0x7f, RZ ;  /* 0x0000007f13067810 */ /* 0x020fe20007ffe0ff */
[----:B------:R-:W-:Y:S03]  /*b5d0*/  BSSY B1, `(.L_x_205) ;  /* 0x0000009000017945 */ /* 0x000fe60003800000 */
[----:B------:R-:W-:-:S04]  /*b5e0*/  SHF.R.S32.HI R7, RZ, 0x1f, R6 ;  /* 0x0000001fff077819 */ /* 0x000fc80000011406 */
[----:B------:R-:W-:Y:S01]  /*b5f0*/  LEA.HI R7, R7, R6, RZ, 0x7 ;  /* 0x0000000607077211 */ /* 0x000fe200078f38ff */
[----:B------:R-:W-:Y:S06]  /*b600*/  @!P0 BRA `(.L_x_206) ;  /* 0x0000000000148947 */ /* 0x000fec0003800000 */
[----:B------:R-:W-:-:S04]  /*b610*/  DEPBAR {5,4,3,2,1,0} ;  /* 0x0000003f0000791a */ /* 0x000fc80000000000 */
[----:B------:R1:W-:Y:S01]  /*b620*/  UTMACCTL.IV [UR12] ;  /* 0x000000000c0079b9 */ /* 0x0003e20008000000 */
[----:B------:R-:W-:-:S04]  /*b630*/  DEPBAR {5,4,3,2,1,0} ;  /* 0x0000003f0000791a */ /* 0x000fc80000000000 */
[----:B------:R1:W-:Y:S02]  /*b640*/  UTMACCTL.IV [UR14] ;  /* 0x000000000e0079b9 */ /* 0x0003e40008000000 */
[----:B-1----:R-:W-:Y:S01]  /*b650*/  NOP ;  /* 0x0000000000007918 */ /* 0x002fe20000000000 */
.L_x_206:
[----:B------:R-:W-:Y:S05]  /*b660*/  BSYNC B1 ;  /* 0x0000000000017941 */ /* 0x000fea0003800000 */
.L_x_205:
[----:B------:R-:W-:Y:S01]  /*b670*/  UMOV UR4, 0xffffffff ;  /* 0xffffffff00047882 */ /* 0x000fe20000000000 */
[----:B------:R-:W-:Y:S02]  /*b680*/  SHF.R.S32.HI R9, RZ, 0x7, R7 ;  /* 0x00000007ff097819 */ /* 0x000fe40000011407 */
[----:B------:R-:W-:Y:S05]  /*b690*/  BRA.DIV UR4, `(.L_x_207) ;  /* 0x0000003e04807947 */ /* 0x000fea000b800000 */
[----:B-----5:R-:W-:-:S13]  /*b6a0*/  ELECT P6, URZ, PT ;  /* 0x00000000003f782f */ /* 0x020fda00038c0000 */
.L_x_299:
[----:B------:R-:W-:Y:S01]  /*b6b0*/  ISETP.LT.OR P6, PT, R19, 0x1, !P6 ;  /* 0x000000011300780c */ /* 0x000fe200077c1670 */
[----:B------:R-:W-:-:S12]  /*b6c0*/  BSSY B1, `(.L_x_208) ;  /* 0x0000037000017945 */ /* 0x000fd80003800000 */
[----:B------:R-:W-:Y:S05]  /*b6d0*/  @P6 BRA `(.L_x_209) ;  /* 0x0000000000d46947 */ /* 0x000fea0003800000 */
[----:B------:R-:W-:Y:S02]  /*b6e0*/  IMAD.SHL.U32 R16, R16, 0x80, RZ ;  /* 0x0000008010107824 */ /* 0x000fe400078e00ff */
[----:B------:R-:W-:Y:S02]  /*b6f0*/  IMAD.SHL.U32 R17, R17, 0x80, RZ ;  /* 0x0000008011117824 */ /* 0x000fe400078e00ff */
[----:B------:R-:W-:Y:S02]  /*b700*/  VIADD R11, R9, 0x1 ;  /* 0x00000001090b7836 */ /* 0x000fe40000000000 */
[----:B------:R-:W-:Y:S02]  /*b710*/  IMAD.MOV.U32 R12, RZ, RZ, RZ ;  /* 0x000000ffff0c7224 */ /* 0x000fe400078e00ff */
[----:B------:R-:W-:Y:S02]  /*b720*/  IMAD.MOV.U32 R5, RZ, RZ, R3 ;  /* 0x000000ffff057224 */ /* 0x000fe400078e0003 */
[----:B------:R-:W-:-:S07]  /*b730*/  IMAD.MOV.U32 R6, RZ, RZ, R0 ;  /* 0x000000ffff067224 */ /* 0x000fce00078e0000 */
.L_x_213:
[----:B--2---:R-:W-:Y:S01]  /*b740*/  LEA R10, R6, UR18, 0x3 ;  /* 0x00000012060a7c11 */ /* 0x004fe2000f8e18ff */
[----:B------:R-:W-:Y:S05]  /*b750*/  YIELD ;  /* 0x0000000000007946 */ /* 0x000fea0003800000 */
[----:B------:R-:W-:Y:S01]  /*b760*/  SHF.L.U32 R7, R5, 0x1f, RZ ;  /* 0x0000001f05077819 */ /* 0x000fe200000006ff */
[----:B------:R-:W1:Y:S03]  /*b770*/  @!P1 LDC R8, c[0x0][0x500] ;  /* 0x00014000ff089b82 */ /* 0x000e660000000800 */
[----:B------:R-:W2:Y:S02]  /*b780*/  SYNCS.PHASECHK.TRANS64.TRYWAIT P0, [R10+URZ+0x34498], R7 ;  /* 0x034498070a0075a7 */ /* 0x000ea4000800017f */
[----:B--2---:R-:W-:Y:S05]  /*b790*/  @!P0 BRA `(.L_x_210) ;  /* 0x0000003c00608947 */ /* 0x004fea0003800000 */
.L_x_300:
[----:B------:R-:W-:Y:S01]  /*b7a0*/  UPRMT UR4, UR19, 0x9910, URZ ;  /* 0x0000991013047896 */ /* 0x000fe2000800003f */
[----:B-1----:R1:W-:Y:S03]  /*b7b0*/  @!P1 SYNCS.ARRIVE.TRANS64 RZ, [R10+URZ+0x34480], R8 ;  /* 0x034480080aff99a7 */ /* 0x0023e6000800003f */
[----:B------:R-:W-:-:S06]  /*b7c0*/  UISETP.NE.AND UP0, UPT, UR4, 0x2, UPT ;  /* 0x000000020400788c */ /* 0x000fcc000bf05270 */
[----:B------:R-:W-:-:S13]  /*b7d0*/  PLOP3.LUT P0, PT, PT, PT, UP0, 0x80, 0x0 ;  /* 0x000000000000781c */ /* 0x000fda0003f0f008 */
[----:B-1----:R-:W-:Y:S05]  /*b7e0*/  @P0 BRA `(.L_x_211) ;  /* 0x0000000000040947 */ /* 0x002fea0003800000 */
[----:B------:R-:W-:Y:S01]  /*b7f0*/  BPT.TRAP 0x1 ;  /* 0x000000040000795c */ /* 0x000fe20000300000 */
.L_x_211:
[----:B------:R-:W-:Y:S05]  /*b800*/  @P2 BRA `(.L_x_212) ;  /* 0x0000000000042947 */ /* 0x000fea0003800000 */
[----:B------:R-:W-:Y:S01]  /*b810*/  BPT.TRAP 0x1 ;  /* 0x000000040000795c */ /* 0x000fe20000300000 */
.L_x_212:
[C---:B------:R-:W-:Y:S01]  /*b820*/  R2UR UR4, R6.reuse ;  /* 0x00000000060472ca */ /* 0x040fe200000e0000 */
[----:B------:R-:W-:Y:S01]  /*b830*/  VIADD R6, R6, 0x1 ;  /* 0x0000000106067836 */ /* 0x000fe20000000000 */
[----:B------:R-:W-:Y:S01]  /*b840*/  R2UR UR5, R10 ;  /* 0x000000000a0572ca */ /* 0x000fe200000e0000 */
[----:B------:R-:W-:Y:S01]  /*b850*/  UMOV UR16, 0x0 ;  /* 0x0000000000107882 */ /* 0x000fe20000000000 */
[----:B------:R-:W-:Y:S01]  /*b860*/  R2UR UR6, R12 ;  /* 0x000000000c0672ca */ /* 0x000fe200000e0000 */
[----:B------:R-:W-:Y:S01]  /*b870*/  UMOV UR17, 0x10000000 ;  /* 0x1000000000117882 */ /* 0x000fe20000000000 */
[----:B------:R-:W-:Y:S01]  /*b880*/  R2UR UR7, R16 ;  /* 0x00000000100772ca */ /* 0x000fe200000e0000 */
[----:B------:R-:W-:Y:S01]  /*b890*/  VIADD R12, R12, 0x80 ;  /* 0x000000800c0c7836 */ /* 0x000fe20000000000 */
[----:B------:R-:W-:Y:S02]  /*b8a0*/  IADD3 R11, R11, -0x1, RZ ;  /* 0xffffffff0b0b7810 */ /* 0x000fe40007ffe0ff */
[----:B------:R-:W-:-:S02]  /*b8b0*/  R2UR UR23, R17 ;  /* 0x00000000111772ca */ /* 0x000fc400000e0000 */
[----:B------:R-:W-:Y:S01]  /*b8c0*/  ISETP.GT.AND P3, PT, R11, 0x1, PT ;  /* 0x000000010b00780c */ /* 0x000fe20003f64270 */
[----:B------:R-:W-:Y:S01]  /*b8d0*/  ULEA UR4, UR4, UR18, 0xf ;  /* 0x0000001204047291 */ /* 0x000fe2000f8e783f */
[C---:B------:R-:W-:Y:S01]  /*b8e0*/  ISETP.NE.AND P0, PT, R6.reuse, 0x3, PT ;  /* 0x000000030600780c */ /* 0x040fe20003f05270 */
[----:B------:R-:W-:Y:S02]  /*b8f0*/  UIADD3 UR5, UR5, 0x34480, URZ ;  /* 0x0003448005057890 */ /* 0x000fe4000fffe03f */
[----:B------:R-:W-:Y:S01]  /*b900*/  UIADD3 UR10, UR6, 0x40, URZ ;  /* 0x00000040060a7890 */ /* 0x000fe2000fffe03f */
[----:B------:R-:W-:Y:S01]  /*b910*/  SEL R8, RZ, 0x1, P0 ;  /* 0x00000001ff087807 */ /* 0x000fe20000000000 */
[----:B------:R-:W-:Y:S01]  /*b920*/  UIADD3 UR8, UR4, 0x4000, URZ ;  /* 0x0000400004087890 */ /* 0x000fe2000fffe03f */
[----:B------:R-:W-:Y:S01]  /*b930*/  SEL R6, R6, RZ, P0 ;  /* 0x000000ff06067207 */ /* 0x000fe20000000000 */
[----:B------:R-:W-:Y:S01]  /*b940*/  UIADD3 UR20, UR4, 0x18000, URZ ;  /* 0x0001800004147890 */ /* 0x000fe2000fffe03f */
[----:B------:R-:W-:Y:S01]  /*b950*/  LOP3.LUT R5, R5, R8, RZ, 0x3c, !PT ;  /* 0x0000000805057212 */ /* 0x000fe200078e3cff */
[----:B------:R-:W-:-:S02]  /*b960*/  UIADD3 UR24, UR4, 0x1c000, URZ ;  /* 0x0001c00004187890 */ /* 0x000fc4000fffe03f */
[----:B------:R1:W-:Y:S01]  /*b970*/  UTMALDG.2D [UR4], [UR12], desc[UR16] ;  /* 0x000010040c0075b4 */ /* 0x0003e20008009000 */
[----:B------:R-:W-:Y:S01]  /*b980*/  UMOV UR11, UR7 ;  /* 0x00000007000b7c82 */ /* 0x000fe20008000000 */
[----:B------:R-:W-:Y:S01]  /*b990*/  UMOV UR9, UR5 ;  /* 0x0000000500097c82 */ /* 0x000fe20008000000 */
[----:B------:R-:W-:Y:S01]  /*b9a0*/  UMOV UR22, UR6 ;  /* 0x0000000600167c82 */ /* 0x000fe20008000000 */
[----:B------:R-:W-:Y:S01]  /*b9b0*/  UMOV UR21, UR5 ;  /* 0x0000000500157c82 */ /* 0x000fe20008000000 */
[----:B------:R-:W-:Y:S01]  /*b9c0*/  UMOV UR27, UR23 ;  /* 0x00000017001b7c82 */ /* 0x000fe20008000000 */
[----:B------:R-:W-:Y:S01]  /*b9d0*/  UMOV UR25, UR5 ;  /* 0x0000000500197c82 */ /* 0x000fe20008000000 */
[----:B------:R-:W-:Y:S01]  /*b9e0*/  UMOV UR26, UR10 ;  /* 0x0000000a001a7c82 */ /* 0x000fe20008000000 */
[----:B------:R1:W-:Y:S01]  /*b9f0*/  UTMALDG.2D [UR8], [UR12], desc[UR16] ;  /* 0x000010080c0075b4 */ /* 0x0003e20008009000 */
[----:B------:R1:W-:Y:S01]  /*ba00*/  UTMALDG.2D [UR20], [UR14], desc[UR16] ;  /* 0x000010140e0075b4 */ /* 0x0003e20008009000 */
[----:B------:R1:W-:Y:S02]  /*ba10*/  UTMALDG.2D [UR24], [UR14], desc[UR16] ;  /* 0x000010180e0075b4 */ /* 0x0003e40008009000 */
[----:B-1----:R-:W-:Y:S05]  /*ba20*/  @P3 BRA `(.L_x_213) ;  /* 0xfffffffc00443947 */ /* 0x002fea000383ffff */
.L_x_209:
[----:B------:R-:W-:Y:S05]  /*ba30*/  BSYNC B1 ;  /* 0x0000000000017941 */ /* 0x000fea0003800000 */
.L_x_208:
[----:B------:R-:W-:Y:S01]  /*ba40*/  LOP3.LUT P3, RZ, R4, 0xff, RZ, 0xc0, !PT ;  /* 0x000000ff04ff7812 */ /* 0x000fe2000786c0ff */
[----:B--2---:R-:W-:Y:S02]  /*ba50*/  IMAD.IADD R7, R9, 0x1, R0 ;  /* 0x0000000109077824 */ /* 0x004fe400078e0200 */
[----:B------:R-:W-:Y:S02]  /*ba60*/  IMAD.U32 R6, RZ, RZ, UR30 ;  /* 0x0000001eff067e24 */ /* 0x000fe4000f8e00ff */
[C---:B------:R-:W-:Y:S01]  /*ba70*/  IMAD.WIDE.U32 R4, R7.reuse, -0x55555555, RZ ;  /* 0xaaaaaaab07047825 */ /* 0x040fe200078e00ff */
[----:B------:R-:W-:Y:S02]  /*ba80*/  ISETP.GT.U32.AND P0, PT, R7, 0x2, PT ;  /* 0x000000020700780c */ /* 0x000fe40003f04070 */
[----:B------:R-:W-:Y:S02]  /*ba90*/  ISETP.NE.AND P4, PT, R6, 0x3, PT ;  /* 0x000000030600780c */ /* 0x000fe40003f85270 */
[----:B------:R-:W-:-:S02]  /*baa0*/  ISETP.LT.U32.AND P0, PT, R9, 0x3, P0 ;  /* 0x000000030900780c */ /* 0x000fc40000701070 */
[----:B------:R-:W-:Y:S01]  /*bab0*/  SHF.R.U32.HI R4, RZ, 0x1, R5 ;  /* 0x00000001ff047819 */ /* 0x000fe20000011605 */
[----:B------:R-:W-:Y:S01]  /*bac0*/  @P3 SYNCS.ARRIVE.TRANS64.A1T0 RZ, [UR18+0x344f8], RZ ;  /* 0x0344f8ffffff39a7 */ /* 0x000fe20008100012 */
[----:B------:R-:W-:Y:S02]  /*bad0*/  ISETP.GE.U32.AND P3, PT, R9, 0x3, PT ;  /* 0x000000030900780c */ /* 0x000fe40003f66070 */
[----:B------:R-:W-:-:S04]  /*bae0*/  SEL R0, RZ, 0x1, !P0 ;  /* 0x00000001ff007807 */ /* 0x000fc80004000000 */
[----:B------:R-:W-:Y:S01]  /*baf0*/  LOP3.LUT R3, R3, R0, RZ, 0x3c, !PT ;  /* 0x0000000003037212 */ /* 0x000fe200078e3cff */
[----:B------:R-:W-:-:S06]  /*bb00*/  IMAD R0, R4, -0x3, R7 ;  /* 0xfffffffd04007824 */ /* 0x000fcc00078e0207 */
[----:B------:R-:W-:Y:S01]  /*bb10*/  @P3 LOP3.LUT R3, R3, 0x1, R4, 0x78, !PT ;  /* 0x0000000103033812 */ /* 0x000fe200078e7804 */
[----:B------:R-:W-:Y:S06]  /*bb20*/  @!P4 BRA `(.L_x_214) ;  /* 0x000000000004c947 */ /* 0x000fec0003800000 */
[----:B------:R-:W-:Y:S01]  /*bb30*/  BPT.TRAP 0x1 ;  /* 0x000000040000795c */ /* 0x000fe20000300000 */
.L_x_214:
[----:B------:R-:W-:Y:S01]  /*bb40*/  LEA R5, R2, UR18, 0x3 ;  /* 0x0000001202057c11 */ /* 0x000fe2000f8e18ff */
[----:B------:R-:W-:Y:S01]  /*bb50*/  BSSY B1, `(.L_x_215) ;  /* 0x0000005000017945 */ /* 0x000fe20003800000 */
[----:B------:R-:W-:Y:S02]  /*bb60*/  SHF.L.U32 R4, R20, 0x1f, RZ ;  /* 0x0000001f14047819 */ /* 0x000fe400000006ff */
[----:B------:R-:W-:Y:S02]  /*bb70*/  LEA R8, R2, UR18, 0x4 ;  /* 0x0000001202087c11 */ /* 0x000fe4000f8e20ff */
[----:B------:R-:W1:Y:S02]  /*bb80*/  SYNCS.PHASECHK.TRANS64.TRYWAIT P0, [R5+URZ+0x34400], R4 ;  /* 0x03440004050075a7 */ /* 0x000e64000800017f */
[----:B-1----:R-:W-:Y:S05]  /*bb90*/  @!P0 BRA `(.L_x_216) ;  /* 0x0000003800748947 */ /* 0x002fea0003800000 */
.L_x_301:
[----:B------:R-:W-:Y:S05]  /*bba0*/  BSYNC B1 ;  /* 0x0000000000017941 */ /* 0x000fea0003800000 */
.L_x_215:
[----:B------:R-:W2:Y:S01]  /*bbb0*/  LDS.128 R8, [R8+0x34520] ;  /* 0x0345200008087984 */ /* 0x000ea20000000c00 */
[----:B------:R-:W-:Y:S01]  /*bbc0*/  @!PT LDS RZ, [RZ] ;  /* 0x00000000fffff984 */ /* 0x000fe20000000800 */
[----:B------:R-:W-:Y:S01]  /*bbd0*/  @!PT LDS RZ, [RZ] ;  /* 0x00000000fffff984 */ /* 0x000fe20000000800 */
[----:B------:R-:W-:Y:S01]  /*bbe0*/  @!PT LDS RZ, [RZ] ;  /* 0x00000000fffff984 */ /* 0x000fe20000000800 */
[----:B------:R-:W-:Y:S01]  /*bbf0*/  @!PT LDS RZ, [RZ] ;  /* 0x00000000fffff984 */ /* 0x000fe20000000800 */
[----:B------:R3:W-:Y:S06]  /*bc00*/  MEMBAR.ALL.CTA ;  /* 0x0000000000007992 */ /* 0x0007ec0000008000 */
[----:B---3--:R-:W3:Y:S01]  /*bc10*/  FENCE.VIEW.ASYNC.S ;  /* 0x00000000000073c6 */ /* 0x008ee20000000000 */
[----:B--2---:R-:W-:Y:S02]  /*bc20*/  IMAD.MOV.U32 R17, RZ, RZ, R9 ;  /* 0x000000ffff117224 */ /* 0x004fe400078e0009 */
[----:B------:R-:W-:Y:S01]  /*bc30*/  IMAD.MOV.U32 R16, RZ, RZ, R8 ;  /* 0x000000ffff107224 */ /* 0x000fe200078e0008 */
[----:B---3--:R-:W-:Y:S06]  /*bc40*/  @!P4 BRA `(.L_x_217) ;  /* 0x000000000004c947 */ /* 0x008fec0003800000 */
[----:B------:R-:W-:Y:S01]  /*bc50*/  BPT.TRAP 0x1 ;  /* 0x000000040000795c */ /* 0x000fe20000300000 */
.L_x_217:
[----:B------:R-:W2:Y:S01]  /*bc60*/  S2R R7, SR_CgaCtaId ;  /* 0x0000000000077919 */ /* 0x000ea20000008800 */
[----:B------:R-:W-:Y:S01]  /*bc70*/  ISETP.NE.AND P0, PT, R11, RZ, PT ;  /* 0x000000ff0b00720c */ /* 0x000fe20003f05270 */
[----:B-1----:R-:W-:Y:S01]  /*bc80*/  VIADD R4, R5, 0x34440 ;  /* 0x0003444005047836 */ /* 0x002fe20000000000 */
[CC--:B------:R-:W-:Y:S02]  /*bc90*/  ISETP.NE.AND P3, PT, R10.reuse, R18.reuse, PT ;  /* 0x000000120a00720c */ /* 0x0c0fe40003f65270 */
[----:B------:R-:W-:Y:S02]  /*bca0*/  ISETP.EQ.OR P0, PT, R10, R18, !P0 ;  /* 0x000000120a00720c */ /* 0x000fe40004702670 */
[----:B--2---:R-:W-:-:S04]  /*bcb0*/  PRMT R4, R7, 0x654, R4 ;  /* 0x0000065407047816 */ /* 0x004fc80000000004 */
[----:B------:R1:W-:Y:S07]  /*bcc0*/  SYNCS.ARRIVE.TRANS64.RED.A1T0 RZ, [R4+URZ], RZ ;  /* 0x000000ff04ff79a7 */ /* 0x0003ee000810043f */
[----:B------:R-:W-:Y:S05]  /*bcd0*/  @P0 BRA `(.L_x_218) ;  /* 0x0000000400a40947 */ /* 0x000fea0003800000 */
[----:B-1----:R-:W1:Y:S02]  /*bce0*/  LDC.64 R4, c[0x0][0x290] ;  /* 0x0000a400ff047b82 */ /* 0x002e640000000a00 */
[----:B-1----:R-:W-:-:S05]  /*bcf0*/  IMAD.WIDE R4, R10, 0xc, R4 ;  /* 0x0000000c0a047825 */ /* 0x002fca00078e0204 */
[----:B------:R1:W5:Y:S01]  /*bd00*/  LDG.E R19, desc[UR38][R4.64+0x8] ;  /* 0x0000082604137981 */ /* 0x000362000c1e1900 */
[----:B------:R-:W-:-:S03]  /*bd10*/  UMOV UR4, 0xffffffff ;  /* 0xffffffff00047882 */ /* 0x000fc60000000000 */
[----:B------:R-:W-:Y:S05]  /*bd20*/  BRA.DIV UR4, `(.L_x_219) ;  /* 0x0000003a04247947 */ /* 0x000fea000b800000 */
[----:B------:R-:W-:-:S13]  /*bd30*/  ELECT P6, URZ, PT ;  /* 0x00000000003f782f */ /* 0x000fda00038c0000 */
.L_x_304:
[----:B------:R-:W-:Y:S04]  /*bd40*/  BSSY B1, `(.L_x_220) ;  /* 0x000004f000017945 */ /* 0x000fe80003800000 */
[----:B------:R-:W-:Y:S05]  /*bd50*/  @!P6 BRA `(.L_x_221) ;  /* 0x000000040034e947 */ /* 0x000fea0003800000 */
[C---:B------:R-:W-:Y:S01]  /*bd60*/  IMAD.SHL.U32 R6, R10.reuse, 0x8, RZ ;  /* 0x000000080a067824 */ /* 0x040fe200078e00ff */
[----:B------:R-:W-:Y:S01]  /*bd70*/  SHF.R.S32.HI R7, RZ, 0x1f, R10 ;  /* 0x0000001fff077819 */ /* 0x000fe2000001140a */
[----:B------:R-:W-:Y:S01]  /*bd80*/  ULDC.64 UR4, c[0x0][0x510] ;  /* 0x0001440000047ab9 */ /* 0x000fe20000000a00 */
[----:B------:R-:W-:Y:S01]  /*bd90*/  ULDC.64 UR6, c[0x0][0x520] ;  /* 0x0001480000067ab9 */ /* 0x000fe20000000a00 */
[----:B------:R-:W2:Y:S01]  /*bda0*/  LDG.E R18, desc[UR38][R4.64] ;  /* 0x0000002604127981 */ /* 0x000ea2000c1e1900 */
[----:B------:R-:W-:Y:S02]  /*bdb0*/  SHF.L.U64.HI R7, R10, 0x3, R7 ;  /* 0x000000030a077819 */ /* 0x000fe40000010207 */
[C---:B------:R-:W-:Y:S02]  /*bdc0*/  IADD3 R14, P0, R6.reuse, UR4, RZ ;  /* 0x00000004060e7c10 */ /* 0x040fe4000ff1e0ff */
[C---:B------:R-:W-:Y:S02]  /*bdd0*/  IADD3 R12, P4, R6.reuse, UR6, RZ ;  /* 0x00000006060c7c10 */ /* 0x040fe4000ff9e0ff */
[C---:B------:R-:W-:Y:S01]  /*bde0*/  IADD3.X R15, R7.reuse, UR5, RZ, P0, !PT ;  /* 0x00000005070f7c10 */ /* 0x040fe200087fe4ff */
[----:B------:R-:W-:Y:S01]  /*bdf0*/  ULDC.64 UR4, c[0x0][0x518] ;  /* 0x0001460000047ab9 */ /* 0x000fe20000000a00 */
[----:B------:R-:W-:Y:S01]  /*be00*/  IADD3.X R13, R7, UR7, RZ, P4, !PT ;  /* 0x00000007070d7c10 */ /* 0x000fe2000a7fe4ff */
[----:B-1----:R1:W3:Y:S04]  /*be10*/  LDG.E R4, desc[UR38][R4.64+0x4] ;  /* 0x0000042604047981 */ /* 0x0022e8000c1e1900 */
[----:B------:R-:W4:Y:S04]  /*be20*/  LDG.E.64 R14, desc[UR38][R14.64] ;  /* 0x000000260e0e7981 */ /* 0x000f28000c1e1b00 */
[----:B------:R-:W2:Y:S01]  /*be30*/  LDG.E.64 R12, desc[UR38][R12.64] ;  /* 0x000000260c0c7981 */ /* 0x000ea2000c1e1b00 */
[----:B------:R-:W-:-:S04]  /*be40*/  IADD3 R8, P0, R6, UR4, RZ ;  /* 0x0000000406087c10 */ /* 0x000fc8000ff1e0ff */
[----:B------:R-:W-:Y:S01]  /*be50*/  IADD3.X R9, R7, UR5, RZ, P0, !PT ;  /* 0x0000000507097c10 */ /* 0x000fe200087fe4ff */
[----:B------:R-:W-:-:S05]  /*be60*/  ULDC.64 UR4, c[0x0][0x528] ;  /* 0x00014a0000047ab9 */ /* 0x000fca0000000a00 */
[----:B------:R-:W3:Y:S01]  /*be70*/  LDG.E.64 R8, desc[UR38][R8.64] ;  /* 0x0000002608087981 */ /* 0x000ee2000c1e1b00 */
[----:B------:R-:W-:-:S04]  /*be80*/  IADD3 R6, P0, R6, UR4, RZ ;  /* 0x0000000406067c10 */ /* 0x000fc8000ff1e0ff */
[----:B------:R-:W-:-:S06]  /*be90*/  IADD3.X R7, R7, UR5, RZ, P0, !PT ;  /* 0x0000000507077c10 */ /* 0x000fcc00087fe4ff */
[----:B------:R-:W3:Y:S04]  /*bea0*/  LDG.E.64 R6, desc[UR38][R6.64] ;  /* 0x0000002606067981 */ /* 0x000ee8000c1e1b00 */
[----:B----4-:R-:W-:Y:S04]  /*beb0*/  STS.64 [UR28], R14 ;  /* 0x0000000eff007988 */ /* 0x010fe80008000a1c */
[----:B--2---:R-:W-:Y:S04]  /*bec0*/  STS.64 [UR29], R12 ;  /* 0x0000000cff007988 */ /* 0x004fe80008000a1d */
[----:B------:R-:W2:Y:S01]  /*bed0*/  LDS R21, [UR28+0x1c] ;  /* 0x00001c1cff157984 */ /* 0x000ea20008000800 */
[----:B---3--:R-:W-:-:S04]  /*bee0*/  SHF.L.U64.HI R24, R8, 0x1, R9 ;  /* 0x0000000108187819 */ /* 0x008fc80000010209 */
[----:B------:R-:W-:-:S04]  /*bef0*/  LOP3.LUT R24, R24, 0x1fffffff, RZ, 0xc0, !PT ;  /* 0x1fffffff18187812 */ /* 0x000fc800078ec0ff */
[----:B------:R-:W-:-:S04]  /*bf00*/  SHF.R.U32.HI R22, RZ, 0x4, R24 ;  /* 0x00000004ff167819 */ /* 0x000fc80000011618 */
[----:B--2---:R-:W-:-:S05]  /*bf10*/  LOP3.LUT R21, R21, 0xf, R22, 0xb8, !PT ;  /* 0x0000000f15157812 */ /* 0x004fca00078eb816 */
[----:B------:R-:W-:Y:S04]  /*bf20*/  STS [UR28+0x1c], R21 ;  /* 0x00001c15ff007988 */ /* 0x000fe8000800081c */
[----:B------:R-:W2:Y:S02]  /*bf30*/  LDS R9, [UR28+0x1c] ;  /* 0x00001c1cff097984 */ /* 0x000ea40008000800 */
[----:B--2---:R-:W-:-:S05]  /*bf40*/  LOP3.LUT R9, R9, 0xf0, RZ, 0xb8, !PT ;  /* 0x000000f009097812 */ /* 0x004fca00078eb8ff */
[----:B------:R-:W-:Y:S04]  /*bf50*/  STS [UR28+0x1c], R9 ;  /* 0x00001c09ff007988 */ /* 0x000fe8000800081c */
[----:B------:R-:W2:Y:S01]  /*bf60*/  LDS R23, [UR28+0x1c] ;  /* 0x00001c1cff177984 */ /* 0x000ea20008000800 */
[----:B------:R-:W-:-:S04]  /*bf70*/  MOV R22, UR28 ;  /* 0x0000001c00167c02 */ /* 0x000fc80008000f00 */
[----:B------:R-:W-:Y:S02]  /*bf80*/  SHF.R.U64 R22, R22, 0x4, RZ ;  /* 0x0000000416167819 */ /* 0x000fe400000012ff */
[----:B--2---:R-:W-:-:S05]  /*bf90*/  LOP3.LUT R23, R23, 0xf00, RZ, 0xb8, !PT ;  /* 0x00000f0017177812 */ /* 0x004fca00078eb8ff */
[----:B------:R-:W-:Y:S04]  /*bfa0*/  STS.64 [UR28+0x18], R22 ;  /* 0x00001816ff007988 */ /* 0x000fe80008000a1c */
[----:B------:R-:W1:Y:S01]  /*bfb0*/  LDS R25, [UR28+0x1c] ;  /* 0x00001c1cff197984 */ /* 0x000e620008000800 */
[----:B------:R-:W-:Y:S01]  /*bfc0*/  IMAD.SHL.U32 R21, R8, 0x2, RZ ;  /* 0x0000000208157824 */ /* 0x000fe200078e00ff */
[----:B------:R-:W-:-:S04]  /*bfd0*/  CS2R R14, SRZ ;  /* 0x00000000000e7805 */ /* 0x000fc8000001ff00 */
[----:B------:R-:W-:Y:S01]  /*bfe0*/  LOP3.LUT R21, R21, 0xfffffffe, RZ, 0xc0, !PT ;  /* 0xfffffffe15157812 */ /* 0x000fe200078ec0ff */
[----:B-----5:R-:W-:Y:S02]  /*bff0*/  VIADD R12, R19, 0xffffffff ;  /* 0xffffffff130c7836 */ /* 0x020fe40000000000 */
[----:B------:R-:W-:Y:S01]  /*c000*/  VIADD R13, R18, 0xffffffff ;  /* 0xffffffff120d7836 */ /* 0x000fe20000000000 */
[----:B------:R-:W-:Y:S01]  /*c010*/  SHF.R.U64 R21, R21, 0x4, R24 ;  /* 0x0000000415157819 */ /* 0x000fe20000001218 */
[----:B------:R-:W-:Y:S04]  /*c020*/  STS [UR28+0x10], R22 ;  /* 0x00001016ff007988 */ /* 0x000fe8000800081c */
[----:B------:R-:W-:Y:S04]  /*c030*/  STS [UR28+0x14], R22 ;  /* 0x00001416ff007988 */ /* 0x000fe8000800081c */
[----:B------:R-:W-:Y:S04]  /*c040*/  STS.128 [UR28+0x20], R12 ;  /* 0x0000200cff007988 */ /* 0x000fe80008000c1c */
[----:B------:R-:W-:Y:S04]  /*c050*/  STS [UR28+0xc], R21 ;  /* 0x00000c15ff007988 */ /* 0x000fe8000800081c */
[----:B------:R-:W-:Y:S01]  /*c060*/  STS [UR28+0x30], RZ ;  /* 0x000030ffff007988 */ /* 0x000fe2000800081c */
[----:B-1----:R-:W-:-:S05]  /*c070*/  LOP3.LUT R5, R25, 0xf000, RZ, 0xb8, !PT ;  /* 0x0000f00019057812 */ /* 0x002fca00078eb8ff */
[----:B------:R-:W-:Y:S04]  /*c080*/  STS [UR28+0x1c], R5 ;  /* 0x00001c05ff007988 */ /* 0x000fe8000800081c */
[----:B------:R-:W1:Y:S01]  /*c090*/  LDS R8, [UR29+0x1c] ;  /* 0x00001c1dff087984 */ /* 0x000e620008000800 */
[----:B------:R-:W-:-:S04]  /*c0a0*/  SHF.L.U64.HI R18, R6, 0x1, R7 ;  /* 0x0000000106127819 */ /* 0x000fc80000010207 */
[----:B------:R-:W-:-:S04]  /*c0b0*/  LOP3.LUT R18, R18, 0x1fffffff, RZ, 0xc0, !PT ;  /* 0x1fffffff12127812 */ /* 0x000fc800078ec0ff */
[----:B------:R-:W-:-:S04]  /*c0c0*/  SHF.R.U32.HI R7, RZ, 0x4, R18 ;  /* 0x00000004ff077819 */ /* 0x000fc80000011612 */
[----:B-1----:R-:W-:-:S05]  /*c0d0*/  LOP3.LUT R7, R8, 0xf, R7, 0xb8, !PT ;  /* 0x0000000f08077812 */ /* 0x002fca00078eb807 */
[----:B------:R-:W-:Y:S04]  /*c0e0*/  STS [UR29+0x1c], R7 ;  /* 0x00001c07ff007988 */ /* 0x000fe8000800081d */
[----:B------:R-:W1:Y:S02]  /*c0f0*/  LDS R8, [UR29+0x1c] ;  /* 0x00001c1dff087984 */ /* 0x000e640008000800 */
[----:B-1----:R-:W-:-:S05]  /*c100*/  LOP3.LUT R13, R8, 0xf0, RZ, 0xb8, !PT ;  /* 0x000000f0080d7812 */ /* 0x002fca00078eb8ff */
[----:B------:R-:W-:Y:S04]  /*c110*/  STS [UR29+0x1c], R13 ;  /* 0x00001c0dff007988 */ /* 0x000fe8000800081d */
[----:B------:R-:W1:Y:S01]  /*c120*/  LDS R9, [UR29+0x1c] ;  /* 0x00001c1dff097984 */ /* 0x000e620008000800 */
[----:B------:R-:W-:-:S05]  /*c130*/  IMAD.U32 R8, RZ, RZ, UR29 ;  /* 0x0000001dff087e24 */ /* 0x000fca000f8e00ff */
[----:B------:R-:W-:Y:S02]  /*c140*/  SHF.R.U64 R8, R8, 0x4, RZ ;  /* 0x0000000408087819 */ /* 0x000fe400000012ff */
[----:B-1----:R-:W-:-:S05]  /*c150*/  LOP3.LUT R9, R9, 0xf00, RZ, 0xb8, !PT ;  /* 0x00000f0009097812 */ /* 0x002fca00078eb8ff */
[----:B------:R-:W-:Y:S04]  /*c160*/  STS.64 [UR29+0x18], R8 ;  /* 0x00001808ff007988 */ /* 0x000fe80008000a1d */
[----:B------:R-:W1:Y:S01]  /*c170*/  LDS R21, [UR29+0x1c] ;  /* 0x00001c1dff157984 */ /* 0x000e620008000800 */
[----:B------:R-:W-:Y:S02]  /*c180*/  IMAD.SHL.U32 R5, R6, 0x2, RZ ;  /* 0x0000000206057824 */ /* 0x000fe400078e00ff */
[----:B------:R-:W-:-:S03]  /*c190*/  VIADD R13, R4, 0xffffffff ;  /* 0xffffffff040d7836 */ /* 0x000fc60000000000 */
[----:B------:R-:W-:-:S04]  /*c1a0*/  LOP3.LUT R5, R5, 0xfffffffe, RZ, 0xc0, !PT ;  /* 0xfffffffe05057812 */ /* 0x000fc800078ec0ff */
[----:B------:R-:W-:Y:S01]  /*c1b0*/  SHF.R.U64 R5, R5, 0x4, R18 ;  /* 0x0000000405057819 */ /* 0x000fe20000001212 */
[----:B------:R2:W-:Y:S04]  /*c1c0*/  STS.128 [UR29+0x20], R12 ;  /* 0x0000200cff007988 */ /* 0x0005e80008000c1d */
[----:B------:R2:W-:Y:S04]  /*c1d0*/  STS [UR29+0xc], R5 ;  /* 0x00000c05ff007988 */ /* 0x0005e8000800081d */
[----:B------:R2:W-:Y:S04]  /*c1e0*/  STS [UR29+0x10], R8 ;  /* 0x00001008ff007988 */ /* 0x0005e8000800081d */
[----:B------:R2:W-:Y:S04]  /*c1f0*/  STS [UR29+0x14], R8 ;  /* 0x00001408ff007988 */ /* 0x0005e8000800081d */
[----:B------:R-:W-:Y:S01]  /*c200*/  STS [UR29+0x30], RZ ;  /* 0x000030ffff007988 */ /* 0x000fe2000800081d */
[----:B-1----:R-:W-:-:S05]  /*c210*/  LOP3.LUT R4, R21, 0xf000, RZ, 0xb8, !PT ;  /* 0x0000f00015047812 */ /* 0x002fca00078eb8ff */
[----:B------:R2:W-:Y:S02]  /*c220*/  STS [UR29+0x1c], R4 ;  /* 0x00001c04ff007988 */ /* 0x0005e4000800081d */
.L_x_221:
[----:B------:R-:W-:Y:S05]  /*c230*/  BSYNC B1 ;  /* 0x0000000000017941 */ /* 0x000fea0003800000 */
.L_x_220:
[----:B------:R-:W-:-:S03]  /*c240*/  UMOV UR4, 0xffffffff ;  /* 0xffffffff00047882 */ /* 0x000fc60000000000 */
[----:B------:R-:W-:Y:S05]  /*c250*/  BRA.DIV UR4, `(.L_x_222) ;  /* 0x0000003204f87947 */ /* 0x000fea000b800000 */
[----:B------:R-:W-:Y:S01]  /*c260*/  ELECT P6, URZ, PT ;  /* 0x00000000003f782f */ /* 0x000fe200038c0000 */
[----:B------:R-:W-:-:S12]  /*c270*/  NOP ;  /* 0x0000000000007918 */ /* 0x000fd80000000000 */
.L_x_308:
[----:B-12---:R-:W1:Y:S02]  /*c280*/  S2R R4, SR_LANEID ;  /* 0x0000000000047919 */ /* 0x006e640000000000 */
[----:B-1----:R-:W-:-:S05]  /*c290*/  IMAD.SHL.U32 R8, R4, 0x4, RZ ;  /* 0x0000000404087824 */ /* 0x002fca00078e00ff */
[----:B------:R1:W2:Y:S01]  /*c2a0*/  LDS R9, [R8+UR28] ;  /* 0x0000001c08097984 */ /* 0x0002a20008000800 */
[C---:B------:R-:W-:Y:S02]  /*c2b0*/  IADD3 R6, P0, R8.reuse, UR12, RZ ;  /* 0x0000000c08067c10 */ /* 0x040fe4000ff1e0ff */
[----:B------:R-:W-:Y:S01]  /*c2c0*/  IADD3 R4, P4, R8, UR14, RZ ;  /* 0x0000000e08047c10 */ /* 0x000fe2000ff9e0ff */
[----:B------:R1:W3:Y:S01]  /*c2d0*/  LDS R13, [R8+UR28+0x80] ;  /* 0x0000801c080d7984 */ /* 0x0002e20008000800 */
[----:B------:R-:W-:Y:S11]  /*c2e0*/  @!P6 BRA `(.L_x_223) ;  /* 0x000000000008e947 */ /* 0x000ff60003800000 */
[----:B------:R0:W-:Y:S01]  /*c2f0*/  UTMACMDFLUSH ;  /* 0x00000000000079b7 */ /* 0x0001e20000000000 */
[----:B------:R-:W-:-:S04]  /*c300*/  DEPBAR.LE SB0, 0x0 ;  /* 0x000080000000791a */ /* 0x000fc80000000000 */
.L_x_223:
[----:B------:R-:W-:Y:S01]  /*c310*/  IADD3.X R7, RZ, UR13, RZ, P0, !PT ;  /* 0x0000000dff077c10 */ /* 0x000fe200087fe4ff */
[----:B------:R-:W-:Y:S01]  /*c320*/  IMAD.X R5, RZ, RZ, UR15, P4 ;  /* 0x0000000fff057e24 */ /* 0x000fe2000a0e06ff */
[----:B------:R-:W-:Y:S05]  /*c330*/  WARPSYNC.ALL ;  /* 0x0000000000007948 */ /* 0x000fea0003800000 */
[----:B--2---:R2:W5:Y:S04]  /*c340*/  ATOMG.E.EXCH.STRONG.GPU PT, RZ, [R6], R9 ;  /* 0x0000000906ff73a8 */ /* 0x00456800041ee100 */
[----:B---3--:R2:W5:Y:S01]  /*c350*/  ATOMG.E.EXCH.STRONG.GPU PT, RZ, [R4], R13 ;  /* 0x0000000d04ff73a8 */ /* 0x00856200041ee100 */
[----:B------:R-:W-:-:S07]  /*c360*/  IMAD.MOV.U32 R18, RZ, RZ, R10 ;  /* 0x000000ffff127224 */ /* 0x000fce00078e000a */
.L_x_218:
[----:B------:R-:W-:Y:S01]  /*c370*/  ISETP.NE.AND P4, PT, R11, RZ, PT ;  /* 0x000000ff0b00720c */ /* 0x000fe20003f85270 */
[----:B------:R-:W-:Y:S01]  /*c380*/  VIADD R2, R2, 0x1 ;  /* 0x0000000102027836 */ /* 0x000fe20000000000 */
[----:B--2---:R-:W-:Y:S02]  /*c390*/  SEL R5, RZ, 0x1, !P3 ;  /* 0x00000001ff057807 */ /* 0x004fe40005800000 */
[----:B-1----:R-:W-:Y:S02]  /*c3a0*/  PRMT R4, RZ, 0x7610, R4 ;  /* 0x00007610ff047816 */ /* 0x002fe40000000004 */
[----:B------:R-:W-:-:S04]  /*c3b0*/  ISETP.NE.AND P0, PT, R2, 0x8, PT ;  /* 0x000000080200780c */ /* 0x000fc80003f05270 */
[----:B------:R-:W-:Y:S02]  /*c3c0*/  SEL R7, RZ, 0x1, P0 ;  /* 0x00000001ff077807 */ /* 0x000fe40000000000 */
[----:B------:R-:W-:Y:S02]  /*c3d0*/  SEL R2, R2, RZ, P0 ;  /* 0x000000ff02027207 */ /* 0x000fe40000000000 */
[----:B------:R-:W-:Y:S01]  /*c3e0*/  LOP3.LUT R20, R20, R7, RZ, 0x3c, !PT ;  /* 0x0000000714147212 */ /* 0x000fe200078e3cff */
[----:B------:R-:W-:Y:S06]  /*c3f0*/  @P4 BRA `(.L_x_224) ;  /* 0xfffffff000684947 */ /* 0x000fec000383ffff */
[----:B------:R-:W-:Y:S05]  /*c400*/  BSYNC B0 ;  /* 0x0000000000007941 */ /* 0x000fea0003800000 */
.L_x_204:
[----:B------:R-:W-:-:S03]  /*c410*/  UMOV UR4, 0xffffffff ;  /* 0xffffffff00047882 */ /* 0x000fc60000000000 */
[----:B------:R-:W-:Y:S05]  /*c420*/  BRA.DIV UR4, `(.L_x_225) ;  /* 0x0000003204b47947 */ /* 0x000fea000b800000 */
[----:B-----5:R-:W-:-:S13]  /*c430*/  ELECT P6, URZ, PT ;  /* 0x00000000003f782f */ /* 0x020fda00038c0000 */
.L_x_311:
[----:B------:R-:W-:Y:S04]  /*c440*/  BSSY B0, `(.L_x_226) ;  /* 0x0000021000007945 */ /* 0x000fe80003800000 */
[----:B------:R-:W-:Y:S05]  /*c450*/  @!P6 BRA `(.L_x_227) ;  /* 0x00000000007ce947 */ /* 0x000fea0003800000 */
[----:B------:R-:W-:-:S04]  /*c460*/  ULOP3.LUT UR4, UR42, 0x2, URZ, 0xfc, !UPT ;  /* 0x000000022a047892 */ /* 0x000fc8000f8efc3f */
[----:B------:R-:W-:-:S06]  /*c470*/  UISETP.NE.AND UP0, UPT, UR4, 0x3, UPT ;  /* 0x000000030400788c */ /* 0x000fcc000bf05270 */
[----:B------:R-:W-:-:S13]  /*c480*/  PLOP3.LUT P0, PT, PT, PT, UP0, 0x80, 0x0 ;  /* 0x000000000000781c */ /* 0x000fda0003f0f008 */
[----:B------:R-:W-:Y:S05]  /*c490*/  @!P0 BRA `(.L_x_228) ;  /* 0x0000000000048947 */ /* 0x000fea0003800000 */
[----:B------:R-:W-:Y:S01]  /*c4a0*/  BPT.TRAP 0x1 ;  /* 0x000000040000795c */ /* 0x000fe20000300000 */
.L_x_228:
[----:B------:R-:W-:Y:S01]  /*c4b0*/  IMAD.U32 R5, RZ, RZ, UR18 ;  /* 0x00000012ff057e24 */ /* 0x000fe2000f8e00ff */
[----:B------:R-:W-:-:S03]  /*c4c0*/  SHF.L.U32 R4, R3, 0x1f, RZ ;  /* 0x0000001f03047819 */ /* 0x000fc600000006ff */
[----:B------:R-:W-:-:S04]  /*c4d0*/  VIADD R5, R5, 0x34498 ;  /* 0x0003449805057836 */ /* 0x000fc80000000000 */
[C---:B------:R-:W-:Y:S02]  /*c4e0*/  IMAD R7, R0.reuse, 0x8, R5 ;  /* 0x0000000800077824 */ /* 0x040fe400078e0205 */
[----:B------:R-:W-:Y:S02]  /*c4f0*/  VIADD R0, R0, 0x1 ;  /* 0x0000000100007836 */ /* 0x000fe40000000000 */
[----:B------:R-:W1:Y:S03]  /*c500*/  SYNCS.PHASECHK.TRANS64.TRYWAIT P0, [R7+URZ], R4 ;  /* 0x00000004070075a7 */ /* 0x000e66000800017f */
[----:B------:R-:W-:-:S04]  /*c510*/  ISETP.NE.AND P1, PT, R0, 0x3, PT ;  /* 0x000000030000780c */ /* 0x000fc80003f25270 */
[----:B------:R-:W-:Y:S02]  /*c520*/  SEL R2, RZ, 0x1, P1 ;  /* 0x00000001ff027807 */ /* 0x000fe40000800000 */
[----:B------:R-:W-:Y:S02]  /*c530*/  SEL R0, R0, RZ, P1 ;  /* 0x000000ff00007207 */ /* 0x000fe40000800000 */
[----:B------:R-:W-:Y:S02]  /*c540*/  LOP3.LUT R9, R3, R2, RZ, 0x3c, !PT ;  /* 0x0000000203097212 */ /* 0x000fe400078e3cff */
[----:B------:R-:W-:Y:S02]  /*c550*/  LEA R6, R0, R5, 0x3 ;  /* 0x0000000500067211 */ /* 0x000fe400078e18ff */
[----:B------:R-:W-:Y:S01]  /*c560*/  SHF.L.U32 R3, R9, 0x1f, RZ ;  /* 0x0000001f09037819 */ /* 0x000fe200000006ff */
[----:B-1----:R-:W-:Y:S06]  /*c570*/  @!P0 BRA `(.L_x_229) ;  /* 0x0000003000808947 */ /* 0x002fec0003800000 */
.L_x_312:
[----:B------:R-:W2:Y:S01]  /*c580*/  SYNCS.PHASECHK.TRANS64.TRYWAIT P0, [R6+URZ], R3 ;  /* 0x00000003060075a7 */ /* 0x000ea2000800017f */
[----:B------:R-:W-:-:S05]  /*c590*/  VIADD R0, R0, 0x1 ;  /* 0x0000000100007836 */ /* 0x000fca0000000000 */
[----:B------:R-:W-:-:S04]  /*c5a0*/  ISETP.NE.AND P1, PT, R0, 0x3, PT ;  /* 0x000000030000780c */ /* 0x000fc80003f25270 */
[----:B------:R-:W-:Y:S02]  /*c5b0*/  SEL R2, RZ, 0x1, P1 ;  /* 0x00000001ff027807 */ /* 0x000fe40000800000 */
[----:B------:R-:W-:Y:S02]  /*c5c0*/  SEL R0, R0, RZ, P1 ;  /* 0x000000ff00007207 */ /* 0x000fe40000800000 */
[----:B------:R-:W-:Y:S01]  /*c5d0*/  LOP3.LUT R2, R9, R2, RZ, 0x3c, !PT ;  /* 0x0000000209027212 */ /* 0x000fe200078e3cff */
[----:B--2---:R-:W-:Y:S06]  /*c5e0*/  @!P0 BRA `(.L_x_230) ;  /* 0x0000003000788947 */ /* 0x004fec0003800000 */
.L_x_313:
[----:B------:R-:W-:Y:S01]  /*c5f0*/  IMAD R5, R0, 0x8, R5 ;  /* 0x0000000800057824 */ /* 0x000fe200078e0205 */
[----:B------:R-:W-:-:S07]  /*c600*/  SHF.L.U32 R0, R2, 0x1f, RZ ;  /* 0x0000001f02007819 */ /* 0x000fce00000006ff */
.L_x_231:
[----:B---3--:R3:W4:Y:S02]  /*c610*/  SYNCS.PHASECHK.TRANS64.TRYWAIT P0, [R5+URZ], R0 ;  /* 0x00000000050075a7 */ /* 0x008724000800017f */
[----:B----4-:R-:W-:Y:S05]  /*c620*/  @!P0 NANOSLEEP.SYNCS 0x989680 ;  /* 0x009896800000895d */ /* 0x010fea0003900000 */
[----:B------:R-:W4:Y:S02]  /*c630*/  @!P0 SYNCS.PHASECHK.TRANS64 P0, [R5+URZ], R0 ;  /* 0x00000000050085a7 */ /* 0x000f24000800007f */
[----:B----4-:R-:W-:Y:S05]  /*c640*/  @!P0 BRA `(.L_x_231) ;  /* 0xfffffffc00f08947 */ /* 0x010fea000383ffff */
.L_x_227:
[----:B------:R-:W-:Y:S05]  /*c650*/  BSYNC B0 ;  /* 0x0000000000007941 */ /* 0x000fea0003800000 */
.L_x_226:
[----:B------:R-:W-:Y:S05]  /*c660*/  EXIT ;  /* 0x000000000000794d */ /* 0x000fea0003800000 */
.L_x_117:
[----:B------:R-:W-:Y:S01]  /*c670*/  PLOP3.LUT P1, PT, PT, PT, UP3, 0x80, 0x0 ;  /* 0x000000000000781c */ /* 0x000fe20003f2f038 */
[----:B------:R-:W-:Y:S01]  /*c680*/  ULDC UR18, c[0x0][0x10] ;  /* 0x0000040000127ab9 */ /* 0x000fe20000000800 */
[----:B------:R-:W-:Y:S01]  /*c690*/  ULDC UR21, c[0x0][0x904] ;  /* 0x0002410000157ab9 */ /* 0x000fe20000000800 */
[----:B------:R-:W-:Y:S01]  /*c6a0*/  UMOV UR20, 0xffffffff ;  /* 0xffffffff00147882 */ /* 0x000fe20000000000 */
[----:B------:R-:W-:Y:S01]  /*c6b0*/  P2R R0, PR, RZ, 0x2 ;  /* 0x00000002ff007803 */ /* 0x000fe20000000000 */
[----:B------:R-:W-:Y:S01]  /*c6c0*/  UIMAD.WIDE.U32 UR18, UR60, UR18, URZ ;  /* 0x000000123c1272a5 */ /* 0x000fe2000f8e003f */
[----:B------:R-:W-:Y:S01]  /*c6d0*/  IMAD.MOV.U32 R16, RZ, RZ, RZ ;  /* 0x000000ffff107224 */ /* 0x000fe200078e00ff */
[----:B------:R-:W-:Y:S01]  /*c6e0*/  ULDC.64 UR12, c[0x0][0x8c8] ;  /* 0x00023200000c7ab9 */ /* 0x000fe20000000a00 */
[----:B------:R-:W-:Y:S01]  /*c6f0*/  USHF.L.U32 UR22, UR20, UR21, URZ ;  /* 0x0000001514167299 */ /* 0x000fe2000800063f */
[----:B------:R-:W-:Y:S02]  /*c700*/  ULDC.64 UR14, c[0x0][0x8e0] ;  /* 0x00023800000e7ab9 */ /* 0x000fe40000000a00 */
[----:B------:R-:W-:Y:S01]  /*c710*/  ULDC UR20, c[0x0][0x14] ;  /* 0x0000050000147ab9 */ /* 0x000fe20000000800 */
[----:B------:R-:W-:Y:S01]  /*c720*/  UIADD3 UR11, UP1, UR12, -0x1, URZ ;  /* 0xffffffff0c0b7890 */ /* 0x000fe2000ff3e03f */
[----:B------:R-:W1:Y:S01]  /*c730*/  @P1 S2R R0, SR_CTAID.Y ;  /* 0x0000000000001919 */ /* 0x000e620000002600 */
[----:B------:R-:W-:-:S02]  /*c740*/  UIADD3 UR12, UP2, UR14, -0x1, URZ ;  /* 0xffffffff0e0c7890 */ /* 0x000fc4000ff5e03f */
[----:B------:R-:W-:Y:S02]  /*c750*/  UIMAD.WIDE.U32 UR26, UR18, UR20, URZ ;  /* 0x00000014121a72a5 */ /* 0x000fe4000f8e003f */
[----:B------:R-:W-:Y:S01]  /*c760*/  UIMAD UR20, UR19, UR20, URZ ;  /* 0x00000014131472a4 */ /* 0x000fe2000f8e023f */
[----:B------:R-:W-:Y:S01]  /*c770*/  ULDC UR35, c[0x0][0x8a8] ;  /* 0x00022a0000237ab9 */ /* 0x000fe20000000800 */
[----:B------:R-:W-:Y:S01]  /*c780*/  UMOV UR23, 0x1 ;  /* 0x0000000100177882 */ /* 0x000fe20000000000 */
[----:B------:R-:W-:Y:S02]  /*c790*/  UIADD3.X UR14, UR15, -0x1, URZ, UP2, !UPT ;  /* 0xffffffff0f0e7890 */ /* 0x000fe400097fe43f */
[----:B------:R-:W-:Y:S02]  /*c7a0*/  UIADD3.X UR13, UR13, -0x1, URZ, UP1, !UPT ;  /* 0xffffffff0d0d7890 */ /* 0x000fe40008ffe43f */
[----:B------:R-:W-:Y:S02]  /*c7b0*/  ULOP3.LUT UR15, UR59, 0x2, URZ, 0xfc, !UPT ;  /* 0x000000023b0f7892 */ /* 0x000fe4000f8efc3f */
[----:B------:R-:W-:-:S02]  /*c7c0*/  UIADD3 UR16, UR9, -0x1, URZ ;  /* 0xffffffff09107890 */ /* 0x000fc4000fffe03f */
[----:B------:R-:W-:Y:S02]  /*c7d0*/  UIADD3 UR17, UR10, -0x1, URZ ;  /* 0xffffffff0a117890 */ /* 0x000fe4000fffe03f */
[----:B------:R-:W-:Y:S02]  /*c7e0*/  UIADD3 UR35, UR35, -0x1, URZ ;  /* 0xffffffff23237890 */ /* 0x000fe4000fffe03f */
[----:B------:R-:W-:Y:S02]  /*c7f0*/  USHF.L.U32 UR18, UR23, UR21, URZ ;  /* 0x0000001517127299 */ /* 0x000fe4000800063f */
[----:B------:R-:W-:Y:S02]  /*c800*/  ULOP3.LUT UR19, URZ, UR22, URZ, 0x33, !UPT ;  /* 0x000000163f137292 */ /* 0x000fe4000f8e333f */
[----:B------:R-:W-:Y:S01]  /*c810*/  UIADD3 UR20, UR27, UR20, URZ ;  /* 0x000000141b147290 */ /* 0x000fe2000fffe03f */
[----:B-1----:R-:W-:Y:S01]  /*c820*/  @P1 R2UR UR51, R0 ;  /* 0x00000000003312ca */ /* 0x002fe200000e0000 */
[----:B------:R-:W-:-:S14]  /*c830*/  IMAD.MOV.U32 R0, RZ, RZ, 0x1 ;  /* 0x00000001ff007424 */ /* 0x000fdc00078e00ff */
.L_x_252:
[----:B------:R-:W1:Y:S01]  /*c840*/  LDC.64 R2, c[0x0][0x8f8] ;  /* 0x00023e00ff027b82 */ /* 0x000e620000000a00 */
[----:B------:R-:W-:Y:S01]  /*c850*/  UIADD3 UR8, UP1, UR8, UR26, URZ ;  /* 0x0000001a08087290 */ /* 0x000fe2000ff3e03f */
[----:B------:R-:W-:Y:S01]  /*c860*/  ISETP.NE.AND P2, PT, R20, RZ, PT ;  /* 0x000000ff1400720c */ /* 0x000fe20003f45270 */
[----:B------:R-:W-:Y:S01]  /*c870*/  UMOV UR21, 0xffffffff ;  /* 0xffffffff00157882 */ /* 0x000fe20000000000 */
[----:B------:R-:W-:Y:S01]  /*c880*/  UMOV UR22, 0xffffffff ;  /* 0xffffffff00167882 */ /* 0x000fe20000000000 */
[----:B------:R-:W-:Y:S01]  /*c890*/  UIADD3.X UR7, UR7, UR20, URZ, UP1, !UPT ;  /* 0x0000001407077290 */ /* 0x000fe20008ffe43f */
[----:B------:R-:W-:Y:S01]  /*c8a0*/  IMAD.MOV.U32 R15, RZ, RZ, RZ ;  /* 0x000000ffff0f7224 */ /* 0x000fe200078e00ff */
[----:B------:R-:W-:Y:S01]  /*c8b0*/  UMOV UR23, 0xffffffff ;  /* 0xffffffff00177882 */ /* 0x000fe20000000000 */
[----:B-1----:R-:W-:-:S03]  /*c8c0*/  ISETP.LE.U32.AND P1, PT, R2, UR8, PT ;  /* 0x0000000802007c0c */ /* 0x002fc6000bf23070 */
[----:B------:R-:W-:-:S05]  /*c8d0*/  IMAD.U32 R2, RZ, RZ, UR7 ;  /* 0x00000007ff027e24 */ /* 0x000fca000f8e00ff */
[----:B------:R-:W-:-:S13]  /*c8e0*/  ISETP.GE.U32.AND.EX P1, PT, R2, R3, PT, P1 ;  /* 0x000000030200720c */ /* 0x000fda0003f26110 */
[----:B---345:R-:W-:Y:S05]  /*c8f0*/  @P2 BRA P1, `(.L_x_232) ;  /* 0x0000001800402947 */ /* 0x038fea0000800000 */
[----:B------:R-:W-:-:S04]  /*c900*/  IADD3 R2, P2, R6, UR5, RZ ;  /* 0x0000000506027c10 */ /* 0x000fc8000ff5e0ff */
[----:B------:R-:W-:Y:S02]  /*c910*/  ISETP.GT.U32.AND P1, PT, R2, UR8, PT ;  /* 0x0000000802007c0c */ /* 0x000fe4000bf24070 */
[----:B------:R-:W-:-:S04]  /*c920*/  IADD3.X R2, R7, UR6, RZ, P2, !PT ;  /* 0x0000000607027c10 */ /* 0x000fc800097fe4ff */
[----:B------:R-:W-:-:S13]  /*c930*/  ISETP.GT.U32.AND.EX P1, PT, R2, UR7, PT, P1 ;  /* 0x0000000702007c0c */ /* 0x000fda000bf24110 */
[----:B------:R-:W-:Y:S05]  /*c940*/  @P1 BRA `(.L_x_233) ;  /* 0x0000001400201947 */ /* 0x000fea0003800000 */
[----:B------:R-:W-:Y:S01]  /*c950*/  VIADD R12, R34, UR4 ;  /* 0x00000004220c7c36 */ /* 0x000fe20008000000 */
[----:B------:R-:W-:Y:S01]  /*c960*/  ULDC UR21, c[0x0][0x910] ;  /* 0x0002440000157ab9 */ /* 0x000fe20000000800 */
[----:B------:R-:W-:Y:S02]  /*c970*/  IMAD.MOV.U32 R22, RZ, RZ, R8 ;  /* 0x000000ffff167224 */ /* 0x000fe400078e0008 */
[----:B------:R-:W-:Y:S01]  /*c980*/  IMAD.MOV.U32 R14, RZ, RZ, R9 ;  /* 0x000000ffff0e7224 */ /* 0x000fe200078e0009 */
[----:B------:R-:W-:-:S04]  /*c990*/  IADD3 R13, R12, 0x20, RZ ;  /* 0x000000200c0d7810 */ /* 0x000fc80007ffe0ff */
[----:B------:R-:W-:-:S13]  /*c9a0*/  ISETP.GE.AND P1, PT, R13, UR21, PT ;  /* 0x000000150d007c0c */ /* 0x000fda000bf26270 */
[----:B------:R-:W1:Y:S01]  /*c9b0*/  @!P1 LDC.64 R2, c[0x0][0x918] ;  /* 0x00024600ff029b82 */ /* 0x000e620000000a00 */
[----:B------:R-:W-:Y:S01]  /*c9c0*/  @!P1 VIADD R7, R12, 0x20 ;  /* 0x000000200c079836 */ /* 0x000fe20000000000 */
[----:B------:R-:W-:Y:S01]  /*c9d0*/  BSSY B0, `(.L_x_234) ;  /* 0x0000064000007945 */ /* 0x000fe20003800000 */
[----:B------:R-:W-:Y:S02]  /*c9e0*/  IMAD.MOV.U32 R6, RZ, RZ, 0x7fffffff ;  /* 0x7fffffffff067424 */ /* 0x000fe400078e00ff */
[----:B-1----:R-:W-:-:S05]  /*c9f0*/  @!P1 IMAD.WIDE R2, R7, 0xc, R2 ;  /* 0x0000000c07029825 */ /* 0x002fca00078e0202 */
[----:B------:R1:W5:Y:S04]  /*ca00*/  @!P1 LDG.E R8, desc[UR38][R2.64] ;  /* 0x0000002602089981 */ /* 0x000368000c1e1900 */
[----:B------:R1:W5:Y:S01]  /*ca10*/  @!P1 LDG.E R9, desc[UR38][R2.64+0x4] ;  /* 0x0000042602099981 */ /* 0x000362000c1e1900 */
[----:B------:R-:W-:Y:S01]  /*ca20*/  ISETP.GE.AND P1, PT, R12, UR21, PT ;  /* 0x000000150c007c0c */ /* 0x000fe2000bf26270 */
[----:B------:R-:W-:-:S12]  /*ca30*/  IMAD.MOV.U32 R7, RZ, RZ, RZ ;  /* 0x000000ffff077224 */ /* 0x000fd800078e00ff */
[----:B-1----:R-:W-:Y:S05]  /*ca40*/  @P1 BRA `(.L_x_235) ;  /* 0x0000000400701947 */ /* 0x002fea0003800000 */
[----:B------:R-:W-:Y:S01]  /*ca50*/  IABS R7, R11 ;  /* 0x0000000b00077213 */ /* 0x000fe20000000000 */
[----:B------:R-:W-:Y:S01]  /*ca60*/  ULDC UR24, c[0x0][0x8f0] ;  /* 0x00023c0000187ab9 */ /* 0x000fe20000000800 */
[----:B------:R-:W-:Y:S02]  /*ca70*/  IABS R6, R10 ;  /* 0x0000000a00067213 */ /* 0x000fe40000000000 */
[----:B------:R-:W1:Y:S01]  /*ca80*/  I2F.RP R3, R7 ;  /* 0x0000000700037306 */ /* 0x000e620000209400 */
[----:B------:R-:W-:Y:S02]  /*ca90*/  PLOP3.LUT P3, PT, PT, PT, UP0, 0x80, 0x0 ;  /* 0x000000000000781c */ /* 0x000fe40003f6f008 */
[----:B------:R-:W-:Y:S02]  /*caa0*/  IADD3 R21, P2, R14, UR12, RZ ;  /* 0x0000000c0e157c10 */ /* 0x000fe4000ff5e0ff */
[----:B------:R-:W-:Y:S02]  /*cab0*/  IADD3 R19, P1, R22, UR11, RZ ;  /* 0x0000000b16137c10 */ /* 0x000fe4000ff3e0ff */
[----:B------:R-:W-:Y:S01]  /*cac0*/  LEA.HI.X.SX32 R24, R14, UR14, 0x1, P2 ;  /* 0x0000000e0e187c11 */ /* 0x000fe200090f0eff */
[----:B------:R-:W3:Y:S01]  /*cad0*/  I2F.RP R2, R6 ;  /* 0x0000000600027306 */ /* 0x000ee20000209400 */
[----:B------:R-:W-:-:S07]  /*cae0*/  LEA.HI.X.SX32 R22, R22, UR13, 0x1, P1 ;  /* 0x0000000d16167c11 */ /* 0x000fce00088f0eff */
[----:B-1----:R-:W1:Y:S08]  /*caf0*/  MUFU.RCP R3, R3 ;  /* 0x0000000300037308 */ /* 0x002e700000001000 */
[----:B---3--:R-:W3:Y:S01]  /*cb00*/  MUFU.RCP R2, R2 ;  /* 0x0000000200027308 */ /* 0x008ee20000001000 */
[----:B-1----:R-:W-:-:S07]  /*cb10*/  VIADD R17, R3, 0xffffffe ;  /* 0x0ffffffe03117836 */ /* 0x002fce0000000000 */
[----:B------:R-:W1:Y:S01]  /*cb20*/  F2I.FTZ.U32.TRUNC.NTZ R17, R17 ;  /* 0x0000001100117305 */ /* 0x000e62000021f000 */
[----:B---3--:R-:W-:-:S07]  /*cb30*/  VIADD R15, R2, 0xffffffe ;  /* 0x0ffffffe020f7836 */ /* 0x008fce0000000000 */
[----:B------:R-:W3:Y:S01]  /*cb40*/  F2I.FTZ.U32.TRUNC.NTZ R15, R15 ;  /* 0x0000000f000f7305 */ /* 0x000ee2000021f000 */
[----:B-1----:R-:W-:Y:S01]  /*cb50*/  IADD3 R18, RZ, -R17, RZ ;  /* 0x80000011ff127210 */ /* 0x002fe20007ffe0ff */
[----:B---3--:R-:W-:Y:S01]  /*cb60*/  IMAD.MOV R14, RZ, RZ, -R15 ;  /* 0x000000ffff0e7224 */ /* 0x008fe200078e0a0f */
[----:B------:R-:W-:Y:S06]  /*cb70*/  @!P3 BRA `(.L_x_236) ;  /* 0x000000000034b947 */ /* 0x000fec0003800000 */
[----:B------:R-:W-:Y:S01]  /*cb80*/  ULDC UR4, c[0x0][0x8dc] ;  /* 0x0002370000047ab9 */ /* 0x000fe20000000800 */
[----:B------:R-:W-:Y:S01]  /*cb90*/  ULDC.64 UR22, c[0x0][0x8d0] ;  /* 0x0002340000167ab9 */ /* 0x000fe20000000a00 */
[----:B------:R-:W-:-:S05]  /*cba0*/  IADD3 R3, P1, R19, UR4, RZ ;  /* 0x0000000413037c10 */ /* 0x000fca000ff3e0ff */
[----:B------:R-:W-:-:S04]  /*cbb0*/  IMAD.X R19, RZ, RZ, R22, P1 ;  /* 0x000000ffff137224 */ /* 0x000fc800008e0616 */
[----:B------:R-:W-:-:S04]  /*cbc0*/  IMAD.WIDE.U32 R4, R19, UR22, RZ ;  /* 0x0000001613047c25 */ /* 0x000fc8000f8e00ff */
[----:B------:R-:W-:-:S04]  /*cbd0*/  IMAD.WIDE.U32 R4, P1, R3, UR23, R4 ;  /* 0x0000001703047c25 */ /* 0x000fc8000f820004 */
[----:B------:R-:W-:-:S04]  /*cbe0*/  IMAD.WIDE.U32 R2, R3, UR22, RZ ;  /* 0x0000001603027c25 */ /* 0x000fc8000f8e00ff */
[----:B------:R-:W-:Y:S01]  /*cbf0*/  IMAD.MOV.U32 R2, RZ, RZ, R5 ;  /* 0x000000ffff027224 */ /* 0x000fe200078e0005 */
[----:B------:R-:W-:Y:S01]  /*cc00*/  IADD3 RZ, P2, R3, R4, RZ ;  /* 0x0000000403ff7210 */ /* 0x000fe20007f5e0ff */
[----:B------:R-:W-:-:S04]  /*cc10*/  IMAD.X R3, RZ, RZ, RZ, P1 ;  /* 0x000000ffff037224 */ /* 0x000fc800008e06ff */
[----:B------:R-:W-:-:S04]  /*cc20*/  IMAD.WIDE.U32.X R2, R19, UR23, R2, P2 ;  /* 0x0000001713027c25 */ /* 0x000fc800090e0402 */
[----:B------:R-:W-:Y:S02]  /*cc30*/  IMAD.MOV.U32 R19, RZ, RZ, R2 ;  /* 0x000000ffff137224 */ /* 0x000fe400078e0002 */
[----:B------:R-:W-:-:S07]  /*cc40*/  IMAD.MOV.U32 R22, RZ, RZ, R3 ;  /* 0x000000ffff167224 */ /* 0x000fce00078e0003 */
.L_x_236:
[----:B------:R-:W-:Y:S05]  /*cc50*/  @!P0 BRA `(.L_x_237) ;  /* 0x0000000000348947 */ /* 0x000fea0003800000 */
        /* <DEDUP_REMOVED lines=8> */
[----:B------:R-:W-:Y:S02]  /*cce0*/  IADD3 RZ, P2, R3, R4, RZ ;  /* 0x0000000403ff7210 */ /* 0x000fe40007f5e0ff */
[----:B------:R-:W-:-:S03]  /*ccf0*/  IADD3.X R3, RZ, RZ, RZ, P1, !PT ;  /* 0x000000ffff037210 */ /* 0x000fc60000ffe4ff */
[----:B------:R-:W-:-:S04]  /*cd00*/  IMAD.WIDE.U32.X R2, R21, UR23, R2, P2 ;  /* 0x0000001715027c25 */ /* 0x000fc800090e0402 */
[----:B------:R-:W-:Y:S02]  /*cd10*/  IMAD.MOV.U32 R21, RZ, RZ, R2 ;  /* 0x000000ffff157224 */ /* 0x000fe400078e0002 */
[----:B------:R-:W-:-:S07]  /*cd20*/  IMAD.MOV.U32 R24, RZ, RZ, R3 ;  /* 0x000000ffff187224 */ /* 0x000fce00078e0003 */
.L_x_237:
[----:B------:R-:W-:Y:S01]  /*cd30*/  IMAD R18, R18, R7, RZ ;  /* 0x0000000712127224 */ /* 0x000fe200078e02ff */
[----:B------:R-:W-:Y:S01]  /*cd40*/  SHF.R.U64 R21, R21, UR24, R24 ;  /* 0x0000001815157c19 */ /* 0x000fe20008001218 */
[----:B------:R-:W-:Y:S01]  /*cd50*/  IMAD.MOV.U32 R2, RZ, RZ, RZ ;  /* 0x000000ffff027224 */ /* 0x000fe200078e00ff */
[----:B------:R-:W-:Y:S01]  /*cd60*/  ULDC UR4, c[0x0][0x8d8] ;  /* 0x0002360000047ab9 */ /* 0x000fe20000000800 */
[----:B------:R-:W-:Y:S01]  /*cd70*/  IMAD.MOV.U32 R3, RZ, RZ, R17 ;  /* 0x000000ffff037224 */ /* 0x000fe200078e0011 */
[----:B------:R-:W-:Y:S01]  /*cd80*/  SHF.R.U64 R19, R19, UR4, R22 ;  /* 0x0000000413137c19 */ /* 0x000fe20008001216 */
[----:B------:R-:W-:Y:S01]  /*cd90*/  IMAD R4, R14, R6, RZ ;  /* 0x000000060e047224 */ /* 0x000fe200078e02ff */
[----:B------:R-:W-:Y:S01]  /*cda0*/  PLOP3.LUT P5, PT, PT, PT, UP3, 0x80, 0x0 ;  /* 0x000000000000781c */ /* 0x000fe20003faf038 */
[----:B------:R-:W-:Y:S01]  /*cdb0*/  IMAD.HI.U32 R17, R17, R18, R2 ;  /* 0x0000001211117227 */ /* 0x000fe200078e0002 */
[----:B------:R-:W-:-:S03]  /*cdc0*/  IADD3 R14, R19, UR16, RZ ;  /* 0x00000010130e7c10 */ /* 0x000fc6000fffe0ff */
[----:B------:R-:W-:Y:S01]  /*cdd0*/  IMAD.MOV.U32 R3, RZ, RZ, R15 ;  /* 0x000000ffff037224 */ /* 0x000fe200078e000f */
[----:B------:R-:W-:Y:S01]  /*cde0*/  IABS R5, R14 ;  /* 0x0000000e00057213 */ /* 0x000fe20000000000 */
[----:B------:R-:W-:Y:S02]  /*cdf0*/  VIADD R21, R21, UR17 ;  /* 0x0000001115157c36 */ /* 0x000fe40008000000 */
[----:B------:R-:W-:Y:S01]  /*ce00*/  IMAD.HI.U32 R2, R15, R4, R2 ;  /* 0x000000040f027227 */ /* 0x000fe200078e0002 */
[----:B------:R-:W-:Y:S02]  /*ce10*/  IABS R15, R11 ;  /* 0x0000000b000f7213 */ /* 0x000fe40000000000 */
[----:B------:R-:W-:Y:S02]  /*ce20*/  IABS R3, R10 ;  /* 0x0000000a00037213 */ /* 0x000fe40000000000 */
[----:B------:R-:W-:Y:S01]  /*ce30*/  IABS R4, R21 ;  /* 0x0000001500047213 */ /* 0x000fe20000000000 */
[----:B------:R-:W-:-:S02]  /*ce40*/  IMAD.MOV R18, RZ, RZ, -R15 ;  /* 0x000000ffff127224 */ /* 0x000fc400078e0a0f */
[----:B------:R-:W-:Y:S02]  /*ce50*/  IMAD.MOV R15, RZ, RZ, -R3 ;  /* 0x000000ffff0f7224 */ /* 0x000fe400078e0a03 */
[----:B------:R-:W-:-:S04]  /*ce60*/  IMAD.HI.U32 R3, R17, R4, RZ ;  /* 0x0000000411037227 */ /* 0x000fc800078e00ff */
[----:B------:R-:W-:-:S04]  /*ce70*/  IMAD.HI.U32 R2, R2, R5, RZ ;  /* 0x0000000502027227 */ /* 0x000fc800078e00ff */
[----:B------:R-:W-:Y:S02]  /*ce80*/  IMAD R4, R3, R18, R4 ;  /* 0x0000001203047224 */ /* 0x000fe400078e0204 */
[----:B------:R-:W-:-:S03]  /*ce90*/  IMAD R3, R2, R15, R5 ;  /* 0x0000000f02037224 */ /* 0x000fc600078e0205 */
[----:B------:R-:W-:Y:S02]  /*cea0*/  ISETP.GT.U32.AND P2, PT, R7, R4, PT ;  /* 0x000000040700720c */ /* 0x000fe40003f44070 */
[----:B------:R-:W-:-:S11]  /*ceb0*/  ISETP.GT.U32.AND P1, PT, R6, R3, PT ;  /* 0x000000030600720c */ /* 0x000fd60003f24070 */
[----:B------:R-:W-:Y:S01]  /*cec0*/  @!P2 IMAD.IADD R4, R4, 0x1, -R7 ;  /* 0x000000010404a824 */ /* 0x000fe200078e0a07 */
[----:B------:R-:W-:Y:S01]  /*ced0*/  ISETP.GE.AND P2, PT, R21, RZ, PT ;  /* 0x000000ff1500720c */ /* 0x000fe20003f46270 */
[----:B------:R-:W-:Y:S01]  /*cee0*/  @!P1 IMAD.IADD R3, R3, 0x1, -R6 ;  /* 0x0000000103039824 */ /* 0x000fe200078e0a06 */
[----:B------:R-:W-:Y:S02]  /*cef0*/  ISETP.GE.AND P1, PT, R14, RZ, PT ;  /* 0x000000ff0e00720c */ /* 0x000fe40003f26270 */
[----:B------:R-:W-:Y:S02]  /*cf00*/  ISETP.GT.U32.AND P4, PT, R7, R4, PT ;  /* 0x000000040700720c */ /* 0x000fe40003f84070 */
[----:B------:R-:W-:-:S11]  /*cf10*/  ISETP.GT.U32.AND P3, PT, R6, R3, PT ;  /* 0x000000030600720c */ /* 0x000fd60003f64070 */
[----:B------:R-:W-:Y:S01]  /*cf20*/  @!P4 IMAD.IADD R4, R4, 0x1, -R7 ;  /* 0x000000010404c824 */ /* 0x000fe200078e0a07 */
[----:B------:R-:W-:Y:S01]  /*cf30*/  ISETP.NE.AND P4, PT, RZ, UR10, PT ;  /* 0x0000000aff007c0c */ /* 0x000fe2000bf85270 */
[----:B------:R-:W-:Y:S01]  /*cf40*/  @!P3 IMAD.IADD R3, R3, 0x1, -R6 ;  /* 0x000000010303b824 */ /* 0x000fe200078e0a06 */
[----:B------:R-:W-:Y:S01]  /*cf50*/  ISETP.NE.AND P3, PT, RZ, UR9, PT ;  /* 0x00000009ff007c0c */ /* 0x000fe2000bf65270 */
[----:B------:R-:W-:-:S03]  /*cf60*/  @!P2 IMAD.MOV R4, RZ, RZ, -R4 ;  /* 0x000000ffff04a224 */ /* 0x000fc600078e0a04 */
[----:B------:R-:W-:-:S07]  /*cf70*/  @!P1 IADD3 R3, -R3, RZ, RZ ;  /* 0x000000ff03039210 */ /* 0x000fce0007ffe1ff */
[----:B------:R-:W-:Y:S02]  /*cf80*/  @!P4 LOP3.LUT R4, RZ, UR10, RZ, 0x33, !PT ;  /* 0x0000000aff04cc12 */ /* 0x000fe4000f8e33ff */
[----:B------:R-:W-:-:S03]  /*cf90*/  @!P3 LOP3.LUT R3, RZ, UR9, RZ, 0x33, !PT ;  /* 0x00000009ff03bc12 */ /* 0x000fc6000f8e33ff */
[----:B------:R-:W-:Y:S02]  /*cfa0*/  IMAD.IADD R4, R21, 0x1, -R4 ;  /* 0x0000000115047824 */ /* 0x000fe400078e0a04 */
[----:B------:R-:W-:-:S04]  /*cfb0*/  IMAD.IADD R3, R14, 0x1, -R3 ;  /* 0x000000010e037824 */ /* 0x000fc800078e0a03 */
[----:B------:R-:W-:Y:S01]  /*cfc0*/  IMAD R6, R3, R4, RZ ;  /* 0x0000000403067224 */ /* 0x000fe200078e02ff */
[----:B------:R-:W-:-:S04]  /*cfd0*/  SEL R2, R4, R3, !P5 ;  /* 0x0000000304027207 */ /* 0x000fc80006800000 */
[--C-:B------:R-:W-:Y:S01]  /*cfe0*/  SHF.R.S32.HI R5, RZ, 0x1f, R2.reuse ;  /* 0x0000001fff057819 */ /* 0x100fe20000011402 */
[----:B------:R-:W-:Y:S01]  /*cff0*/  IMAD.MOV.U32 R4, RZ, RZ, R2 ;  /* 0x000000ffff047224 */ /* 0x000fe200078e0002 */
[----:B------:R-:W-:-:S07]  /*d000*/  SHF.R.S32.HI R7, RZ, 0x1f, R6 ;  /* 0x0000001fff077819 */ /* 0x000fce0000011406 */
.L_x_235:
[----:B--2---:R-:W-:Y:S05]  /*d010*/  BSYNC B0 ;  /* 0x0000000000007941 */ /* 0x004fea0003800000 */
.L_x_234:
[----:B------:R-:W1:Y:S01]  /*d020*/  SHFL.UP PT, R3, R6, 0x1, RZ ;  /* 0x0420000006037989 */ /* 0x000e6200000e00ff */
[----:B------:R-:W-:-:S03]  /*d030*/  ISETP.NE.AND P1, PT, R34, RZ, PT ;  /* 0x000000ff2200720c */ /* 0x000fc60003f25270 */
[----:B------:R-:W2:Y:S01]  /*d040*/  SHFL.UP PT, R2, R7, 0x1, RZ ;  /* 0x0420000007027989 */ /* 0x000ea200000e00ff */
[----:B-1----:R-:W-:Y:S02]  /*d050*/  SEL R3, R3, RZ, P1 ;  /* 0x000000ff03037207 */ /* 0x002fe40000800000 */
[----:B--2---:R-:W-:Y:S02]  /*d060*/  SEL R2, R2, RZ, P1 ;  /* 0x000000ff02027207 */ /* 0x004fe40000800000 */
[----:B------:R-:W-:-:S05]  /*d070*/  IADD3 R18, P2, R3, R6, RZ ;  /* 0x0000000603127210 */ /* 0x000fca0007f5e0ff */
[----:B------:R-:W-:Y:S01]  /*d080*/  IMAD.X R15, R2, 0x1, R7, P2 ;  /* 0x00000001020f7824 */ /* 0x000fe200010e0607 */
[----:B------:R-:W1:Y:S01]  /*d090*/  SHFL.UP PT, R3, R18, 0x2, RZ ;  /* 0x0440000012037989 */ /* 0x000e6200000e00ff */
[----:B------:R-:W-:-:S03]  /*d0a0*/  ISETP.GE.U32.AND P2, PT, R34, 0x2, PT ;  /* 0x000000022200780c */ /* 0x000fc60003f46070 */
[----:B------:R-:W2:Y:S01]  /*d0b0*/  SHFL.UP PT, R2, R15, 0x2, RZ ;  /* 0x044000000f027989 */ /* 0x000ea200000e00ff */
[----:B-1----:R-:W-:-:S04]  /*d0c0*/  SEL R3, R3, RZ, P2 ;  /* 0x000000ff03037207 */ /* 0x002fc80001000000 */
[----:B------:R-:W-:Y:S02]  /*d0d0*/  IADD3 R14, P3, R3, R18, RZ ;  /* 0x00000012030e7210 */ /* 0x000fe40007f7e0ff */
[----:B--2---:R-:W-:-:S03]  /*d0e0*/  SEL R2, R2, RZ, P2 ;  /* 0x000000ff02027207 */ /* 0x004fc60001000000 */
[----:B------:R-:W1:Y:S02]  /*d0f0*/  SHFL.UP PT, R3, R14, 0x4, RZ ;  /* 0x048000000e037989 */ /* 0x000e6400000e00ff */
[----:B------:R-:W-:Y:S01]  /*d100*/  IMAD.X R17, R2, 0x1, R15, P3 ;  /* 0x0000000102117824 */ /* 0x000fe200018e060f */
[----:B------:R-:W-:-:S04]  /*d110*/  ISETP.GE.U32.AND P3, PT, R34, 0x4, PT ;  /* 0x000000042200780c */ /* 0x000fc80003f66070 */
        /* <DEDUP_REMOVED lines=17> */
[----:B--2---:R-:W-:-:S04]  /*d230*/  SEL R2, R2, RZ, P5 ;  /* 0x000000ff02027207 */ /* 0x004fc80002800000 */
[----:B------:R-:W-:Y:S02]  /*d240*/  IADD3.X R22, R2, R17, RZ, P6, !PT ;  /* 0x0000001102167210 */ /* 0x000fe400037fe4ff */
[----:B------:R-:W-:-:S04]  /*d250*/  IADD3 R2, P6, R15, UR5, RZ ;  /* 0x000000050f027c10 */ /* 0x000fc8000ffde0ff */
[----:B------:R-:W-:Y:S02]  /*d260*/  IADD3.X R3, R22, UR6, RZ, P6, !PT ;  /* 0x0000000616037c10 */ /* 0x000fe4000b7fe4ff */
[----:B------:R-:W-:-:S04]  /*d270*/  ISETP.GT.U32.AND P6, PT, R2, UR8, PT ;  /* 0x0000000802007c0c */ /* 0x000fc8000bfc4070 */
[----:B------:R-:W-:-:S13]  /*d280*/  ISETP.GT.U32.AND.EX P6, PT, R3, UR7, PT, P6 ;  /* 0x0000000703007c0c */ /* 0x000fda000bfc4160 */
[----:B------:R-:W-:-:S04]  /*d290*/  VOTE.ANY R14, PT, P6 ;  /* 0x00000000000e7806 */ /* 0x000fc800030e0100 */
[----:B------:R-:W-:-:S13]  /*d2a0*/  ISETP.NE.AND P6, PT, R14, RZ, PT ;  /* 0x000000ff0e00720c */ /* 0x000fda0003fc5270 */
[----:B------:R-:W-:Y:S05]  /*d2b0*/  @P6 BRA `(.L_x_238) ;  /* 0x0000000800746947 */ /* 0x000fea0003800000 */
[----:B------:R-:W-:Y:S01]  /*d2c0*/  IMAD.MOV.U32 R17, RZ, RZ, R2 ;  /* 0x000000ffff117224 */ /* 0x000fe200078e0002 */
[----:B------:R-:W-:Y:S01]  /*d2d0*/  ULDC UR21, c[0x0][0x910] ;  /* 0x0002440000157ab9 */ /* 0x000fe20000000800 */
[----:B------:R-:W-:Y:S01]  /*d2e0*/  IMAD.MOV.U32 R19, RZ, RZ, R3 ;  /* 0x000000ffff137224 */ /* 0x000fe200078e0003 */
[----:B------:R-:W-:Y:S01]  /*d2f0*/  ULDC UR28, c[0x0][0x8f4] ;  /* 0x00023d00001c7ab9 */ /* 0x000fe20000000800 */
[----:B------:R-:W-:Y:S01]  /*d300*/  ULDC UR4, c[0x0][0x8dc] ;  /* 0x0002370000047ab9 */ /* 0x000fe20000000800 */
[----:B------:R-:W-:Y:S01]  /*d310*/  ULDC UR29, c[0x0][0x8d8] ;  /* 0x00023600001d7ab9 */ /* 0x000fe20000000800 */
[----:B------:R-:W-:Y:S01]  /*d320*/  ULDC UR30, c[0x0][0x8f0] ;  /* 0x00023c00001e7ab9 */ /* 0x000fe20000000800 */
[----:B------:R-:W-:Y:S01]  /*d330*/  ULDC.64 UR22, c[0x0][0x8d0] ;  /* 0x0002340000167ab9 */ /* 0x000fe20000000a00 */
[----:B------:R-:W-:-:S05]  /*d340*/  ULDC.64 UR24, c[0x0][0x8e8] ;  /* 0x00023a0000187ab9 */ /* 0x000fca0000000a00 */
.L_x_243:
[----:B------:R-:W-:Y:S02]  /*d350*/  IMAD.MOV.U32 R12, RZ, RZ, R13 ;  /* 0x000000ffff0c7224 */ /* 0x000fe400078e000d */
[----:B------:R-:W-:Y:S02]  /*d360*/  VIADD R13, R13, 0x20 ;  /* 0x000000200d0d7836 */ /* 0x000fe40000000000 */
[----:B-----5:R-:W-:Y:S02]  /*d370*/  IMAD.MOV.U32 R14, RZ, RZ, R8 ;  /* 0x000000ffff0e7224 */ /* 0x020fe400078e0008 */
[----:B------:R-:W-:Y:S01]  /*d380*/  IMAD.MOV.U32 R15, RZ, RZ, R9 ;  /* 0x000000ffff0f7224 */ /* 0x000fe200078e0009 */
[----:B------:R-:W-:-:S13]  /*d390*/  ISETP.GE.AND P6, PT, R13, UR21, PT ;  /* 0x000000150d007c0c */ /* 0x000fda000bfc6270 */
[----:B------:R-:W1:Y:S01]  /*d3a0*/  @!P6 LDC.64 R2, c[0x0][0x918] ;  /* 0x00024600ff02eb82 */ /* 0x000e620000000a00 */
[----:B------:R-:W2:Y:S01]  /*d3b0*/  SHFL.IDX PT, R19, R19, 0x1f, 0x1f ;  /* 0x03e01f0013137f89 */ /* 0x000ea200000e0000 */
[----:B------:R-:W-:-:S03]  /*d3c0*/  @!P6 VIADD R7, R12, 0x20 ;  /* 0x000000200c07e836 */ /* 0x000fc60000000000 */
[----:B------:R-:W3:Y:S01]  /*d3d0*/  SHFL.IDX PT, R17, R17, 0x1f, 0x1f ;  /* 0x03e01f0011117f89 */ /* 0x000ee200000e0000 */
[----:B------:R-:W-:Y:S01]  /*d3e0*/  BSSY B0, `(.L_x_239) ;  /* 0x0000063000007945 */ /* 0x000fe20003800000 */
[----:B-1----:R-:W-:-:S05]  /*d3f0*/  @!P6 IMAD.WIDE R2, R7, 0xc, R2 ;  /* 0x0000000c0702e825 */ /* 0x002fca00078e0202 */
[----:B------:R1:W5:Y:S04]  /*d400*/  @!P6 LDG.E R8, desc[UR38][R2.64] ;  /* 0x000000260208e981 */ /* 0x000368000c1e1900 */
[----:B------:R1:W5:Y:S01]  /*d410*/  @!P6 LDG.E R9, desc[UR38][R2.64+0x4] ;  /* 0x000004260209e981 */ /* 0x000362000c1e1900 */
[----:B------:R-:W-:Y:S01]  /*d420*/  ISETP.GE.AND P6, PT, R12, UR21, PT ;  /* 0x000000150c007c0c */ /* 0x000fe2000bfc6270 */
[----:B------:R-:W-:Y:S01]  /*d430*/  IMAD.MOV.U32 R7, RZ, RZ, RZ ;  /* 0x000000ffff077224 */ /* 0x000fe200078e00ff */
[----:B--2---:R-:W-:Y:S02]  /*d440*/  R2UR UR6, R19 ;  /* 0x00000000130672ca */ /* 0x004fe400000e0000 */
[----:B---3--:R-:W-:Y:S02]  /*d450*/  R2UR UR5, R17 ;  /* 0x00000000110572ca */ /* 0x008fe400000e0000 */
[----:B------:R-:W-:-:S07]  /*d460*/  MOV R6, 0x7fffffff ;  /* 0x7fffffff00067802 */ /* 0x000fce0000000f00 */
[----:B-1----:R-:W-:Y:S06]  /*d470*/  @P6 BRA `(.L_x_240) ;  /* 0x0000000400646947 */ /* 0x002fec0003800000 */
[----:B------:R-:W-:-:S04]  /*d480*/  IADD3 R17, P6, R14, UR11, RZ ;  /* 0x0000000b0e117c10 */ /* 0x000fc8000ffde0ff */
[----:B------:R-:W-:Y:S02]  /*d490*/  LEA.HI.X.SX32 R22, R14, UR13, 0x1, P6 ;  /* 0x0000000d0e167c11 */ /* 0x000fe4000b0f0eff */
[----:B------:R-:W-:Y:S02]  /*d4a0*/  IABS R14, R11 ;  /* 0x0000000b000e7213 */ /* 0x000fe40000000000 */
[C---:B------:R-:W-:Y:S02]  /*d4b0*/  IADD3 R19, P6, R15.reuse, UR12, RZ ;  /* 0x0000000c0f137c10 */ /* 0x040fe4000ffde0ff */
[----:B------:R-:W1:Y:S02]  /*d4c0*/  I2F.RP R2, R14 ;  /* 0x0000000e00027306 */ /* 0x000e640000209400 */
[----:B------:R-:W-:Y:S02]  /*d4d0*/  LEA.HI.X.SX32 R24, R15, UR14, 0x1, P6 ;  /* 0x0000000e0f187c11 */ /* 0x000fe4000b0f0eff */
[----:B------:R-:W-:-:S04]  /*d4e0*/  PLOP3.LUT P6, PT, PT, PT, UP0, 0x80, 0x0 ;  /* 0x000000000000781c */ /* 0x000fc80003fcf008 */
[----:B-1----:R-:W1:Y:S02]  /*d4f0*/  MUFU.RCP R2, R2 ;  /* 0x0000000200027308 */ /* 0x002e640000001000 */
[----:B-1----:R-:W-:-:S06]  /*d500*/  VIADD R15, R2, 0xffffffe ;  /* 0x0ffffffe020f7836 */ /* 0x002fcc0000000000 */
[----:B------:R-:W1:Y:S02]  /*d510*/  F2I.FTZ.U32.TRUNC.NTZ R15, R15 ;  /* 0x0000000f000f7305 */ /* 0x000e64000021f000 */
[----:B-1----:R-:W-:Y:S01]  /*d520*/  IMAD.MOV R18, RZ, RZ, -R15 ;  /* 0x000000ffff127224 */ /* 0x002fe200078e0a0f */
[----:B------:R-:W-:Y:S06]  /*d530*/  @!P6 BRA `(.L_x_241) ;  /* 0x00000000002ce947 */ /* 0x000fec0003800000 */
        /* <DEDUP_REMOVED lines=9> */
[----:B------:R-:W-:Y:S01]  /*d5d0*/  IMAD.MOV.U32 R17, RZ, RZ, R2 ;  /* 0x000000ffff117224 */ /* 0x000fe200078e0002 */
[----:B------:R-:W-:-:S07]  /*d5e0*/  MOV R22, R3 ;  /* 0x0000000300167202 */ /* 0x000fce0000000f00 */
.L_x_241:
[----:B------:R-:W-:Y:S05]  /*d5f0*/  @!P0 BRA `(.L_x_242) ;  /* 0x00000000002c8947 */ /* 0x000fea0003800000 */
        /* <DEDUP_REMOVED lines=11> */
.L_x_242:
[----:B------:R-:W-:Y:S01]  /*d6b0*/  IABS R2, R11 ;  /* 0x0000000b00027213 */ /* 0x000fe20000000000 */
[----:B------:R-:W-:Y:S01]  /*d6c0*/  IMAD R5, R18, R14, RZ ;  /* 0x0000000e12057224 */ /* 0x000fe200078e02ff */
[----:B------:R-:W-:Y:S01]  /*d6d0*/  SHF.R.U64 R4, R19, UR30, R24 ;  /* 0x0000001e13047c19 */ /* 0x000fe20008001218 */
[----:B------:R-:W-:Y:S01]  /*d6e0*/  IMAD.MOV.U32 R3, RZ, RZ, R15 ;  /* 0x000000ffff037224 */ /* 0x000fe200078e000f */
[----:B------:R-:W-:Y:S01]  /*d6f0*/  SHF.R.U64 R17, R17, UR29, R22 ;  /* 0x0000001d11117c19 */ /* 0x000fe20008001216 */
[----:B------:R-:W-:Y:S01]  /*d700*/  IMAD.MOV R7, RZ, RZ, -R2 ;  /* 0x000000ffff077224 */ /* 0x000fe200078e0a02 */
[----:B------:R-:W-:Y:S01]  /*d710*/  MOV R2, RZ ;  /* 0x000000ff00027202 */ /* 0x000fe20000000f00 */
[----:B------:R-:W-:Y:S01]  /*d720*/  VIADD R4, R4, UR17 ;  /* 0x0000001104047c36 */ /* 0x000fe20008000000 */
[----:B------:R-:W-:Y:S01]  /*d730*/  IABS R19, R10 ;  /* 0x0000000a00137213 */ /* 0x000fe20000000000 */
[----:B------:R-:W-:Y:S02]  /*d740*/  VIADD R17, R17, UR16 ;  /* 0x0000001011117c36 */ /* 0x000fe40008000000 */
[----:B------:R-:W-:Y:S01]  /*d750*/  IMAD.HI.U32 R2, R15, R5, R2 ;  /* 0x000000050f027227 */ /* 0x000fe200078e0002 */
[----:B------:R-:W-:-:S03]  /*d760*/  IABS R6, R4 ;  /* 0x0000000400067213 */ /* 0x000fc60000000000 */
[----:B------:R-:W-:Y:S01]  /*d770*/  IMAD.MOV.U32 R3, RZ, RZ, R7 ;  /* 0x000000ffff037224 */ /* 0x000fe200078e0007 */
[----:B------:R-:W-:Y:S01]  /*d780*/  IABS R7, R10 ;  /* 0x0000000a00077213 */ /* 0x000fe20000000000 */
[----:B------:R-:W-:-:S03]  /*d790*/  IMAD.MOV.U32 R5, RZ, RZ, R6 ;  /* 0x000000ffff057224 */ /* 0x000fc600078e0006 */
[----:B------:R-:W1:Y:S01]  /*d7a0*/  I2F.RP R6, R7 ;  /* 0x0000000700067306 */ /* 0x000e620000209400 */
[----:B------:R-:W-:-:S04]  /*d7b0*/  IMAD.HI.U32 R2, R2, R5, RZ ;  /* 0x0000000502027227 */ /* 0x000fc800078e00ff */
[----:B------:R-:W-:-:S05]  /*d7c0*/  IMAD R5, R2, R3, R5 ;  /* 0x0000000302057224 */ /* 0x000fca00078e0205 */
[----:B------:R-:W-:Y:S01]  /*d7d0*/  ISETP.GT.U32.AND P6, PT, R14, R5, PT ;  /* 0x000000050e00720c */ /* 0x000fe20003fc4070 */
[----:B-1----:R-:W1:-:S12]  /*d7e0*/  MUFU.RCP R6, R6 ;  /* 0x0000000600067308 */ /* 0x002e580000001000 */
[----:B------:R-:W-:Y:S02]  /*d7f0*/  @!P6 IMAD.IADD R5, R5, 0x1, -R14 ;  /* 0x000000010505e824 */ /* 0x000fe400078e0a0e */
[----:B-1----:R-:W-:-:S04]  /*d800*/  VIADD R2, R6, 0xffffffe ;  /* 0x0ffffffe06027836 */ /* 0x002fc80000000000 */
[----:B------:R1:W2:Y:S02]  /*d810*/  F2I.FTZ.U32.TRUNC.NTZ R3, R2 ;  /* 0x0000000200037305 */ /* 0x0002a4000021f000 */
[----:B-1----:R-:W-:Y:S01]  /*d820*/  MOV R2, RZ ;  /* 0x000000ff00027202 */ /* 0x002fe20000000f00 */
[----:B--2---:R-:W-:-:S04]  /*d830*/  IMAD.MOV R18, RZ, RZ, -R3 ;  /* 0x000000ffff127224 */ /* 0x004fc800078e0a03 */
[----:B------:R-:W-:Y:S01]  /*d840*/  IMAD R15, R18, R7, RZ ;  /* 0x00000007120f7224 */ /* 0x000fe200078e02ff */
[----:B------:R-:W-:-:S03]  /*d850*/  IABS R18, R17 ;  /* 0x0000001100127213 */ /* 0x000fc60000000000 */
[----:B------:R-:W-:-:S04]  /*d860*/  IMAD.HI.U32 R6, R3, R15, R2 ;  /* 0x0000000f03067227 */ /* 0x000fc800078e0002 */
[----:B------:R-:W-:Y:S02]  /*d870*/  IMAD.MOV.U32 R3, RZ, RZ, R18 ;  /* 0x000000ffff037224 */ /* 0x000fe400078e0012 */
[----:B------:R-:W-:Y:S02]  /*d880*/  IMAD.MOV R15, RZ, RZ, -R19 ;  /* 0x000000ffff0f7224 */ /* 0x000fe400078e0a13 */
[----:B------:R-:W-:-:S04]  /*d890*/  IMAD.HI.U32 R2, R6, R3, RZ ;  /* 0x0000000306027227 */ /* 0x000fc800078e00ff */
[----:B------:R-:W-:-:S05]  /*d8a0*/  IMAD R2, R2, R15, R3 ;  /* 0x0000000f02027224 */ /* 0x000fca00078e0203 */
[----:B------:R-:W-:-:S13]  /*d8b0*/  ISETP.GT.U32.AND P6, PT, R7, R2, PT ;  /* 0x000000020700720c */ /* 0x000fda0003fc4070 */
[----:B------:R-:W-:Y:S01]  /*d8c0*/  @!P6 IMAD.IADD R2, R2, 0x1, -R7 ;  /* 0x000000010202e824 */ /* 0x000fe200078e0a07 */
        /* <DEDUP_REMOVED lines=8> */
[----:B------:R-:W-:Y:S02]  /*d950*/  @!P6 IADD3 R2, -R2, RZ, RZ ;  /* 0x000000ff0202e210 */ /* 0x000fe40007ffe1ff */
        /* <DEDUP_REMOVED lines=9> */
[----:B------:R-:W-:Y:S02]  /*d9f0*/  SHF.R.S32.HI R5, RZ, 0x1f, R4 ;  /* 0x0000001fff057819 */ /* 0x000fe40000011404 */
[----:B------:R-:W-:-:S07]  /*da00*/  SHF.R.S32.HI R7, RZ, 0x1f, R6 ;  /* 0x0000001fff077819 */ /* 0x000fce0000011406 */
.L_x_240:
[----:B------:R-:W-:Y:S05]  /*da10*/  BSYNC B0 ;  /* 0x0000000000007941 */ /* 0x000fea0003800000 */
.L_x_239:
[----:B------:R-:W1:Y:S04]  /*da20*/  SHFL.UP PT, R3, R6, 0x1, RZ ;  /* 0x0420000006037989 */ /* 0x000e6800000e00ff */
[----:B------:R-:W2:Y:S01]  /*da30*/  SHFL.UP PT, R2, R7, 0x1, RZ ;  /* 0x0420000007027989 */ /* 0x000ea200000e00ff */
[----:B-1----:R-:W-:Y:S02]  /*da40*/  SEL R3, R3, RZ, P1 ;  /* 0x000000ff03037207 */ /* 0x002fe40000800000 */
[----:B--2---:R-:W-:Y:S02]  /*da50*/  SEL R2, R2, RZ, P1 ;  /* 0x000000ff02027207 */ /* 0x004fe40000800000 */
[----:B------:R-:W-:-:S05]  /*da60*/  IADD3 R18, P6, R3, R6, RZ ;  /* 0x0000000603127210 */ /* 0x000fca0007fde0ff */
[----:B------:R-:W-:Y:S01]  /*da70*/  IMAD.X R15, R2, 0x1, R7, P6 ;  /* 0x00000001020f7824 */ /* 0x000fe200030e0607 */
        /* <DEDUP_REMOVED lines=24> */
[----:B------:R-:W-:-:S04]  /*dc00*/  IADD3 R17, P6, R2, UR5, RZ ;  /* 0x0000000502117c10 */ /* 0x000fc8000ffde0ff */
[----:B------:R-:W-:Y:S02]  /*dc10*/  IADD3.X R19, R3, UR6, RZ, P6, !PT ;  /* 0x0000000603137c10 */ /* 0x000fe4000b7fe4ff */
[----:B------:R-:W-:-:S04]  /*dc20*/  ISETP.GT.U32.AND P6, PT, R17, UR8, PT ;  /* 0x0000000811007c0c */ /* 0x000fc8000bfc4070 */
[----:B------:R-:W-:-:S13]  /*dc30*/  ISETP.GT.U32.AND.EX P6, PT, R19, UR7, PT, P6 ;  /* 0x0000000713007c0c */ /* 0x000fda000bfc4160 */
[----:B------:R-:W-:-:S04]  /*dc40*/  VOTE.ANY R14, PT, P6 ;  /* 0x00000000000e7806 */ /* 0x000fc800030e0100 */
[----:B------:R-:W-:-:S13]  /*dc50*/  ISETP.NE.AND P6, PT, R14, RZ, PT ;  /* 0x000000ff0e00720c */ /* 0x000fda0003fc5270 */
[----:B------:R-:W-:Y:S05]  /*dc60*/  @!P6 BRA `(.L_x_243) ;  /* 0xfffffff400b8e947 */ /* 0x000fea000383ffff */
[----:B------:R-:W-:Y:S01]  /*dc70*/  MOV R15, R2 ;  /* 0x00000002000f7202 */ /* 0x000fe20000000f00 */
[----:B------:R-:W-:-:S07]  /*dc80*/  IMAD.MOV.U32 R22, RZ, RZ, R3 ;  /* 0x000000ffff167224 */ /* 0x000fce00078e0003 */
.L_x_238:
[----:B------:R-:W1:Y:S08]  /*dc90*/  BREV R14, R14 ;  /* 0x0000000e000e7301 */ /* 0x000e700000000000 */
[----:B-1----:R-:W1:Y:S02]  /*dca0*/  FLO.U32.SH R13, R14 ;  /* 0x0000000e000d7300 */ /* 0x002e6400000e0400 */
[----:B-1----:R-:W1:Y:S02]  /*dcb0*/  SHFL.IDX PT, R12, R12, R13, 0x1f ;  /* 0x00001f0d0c0c7589 */ /* 0x002e6400000e0000 */
[----:B-1----:R-:W-:-:S13]  /*dcc0*/  R2UR UR4, R12 ;  /* 0x000000000c0472ca */ /* 0x002fda00000e0000 */
[----:B------:R-:W-:-:S05]  /*dcd0*/  VIADD R17, R34, UR4 ;  /* 0x0000000422117c36 */ /* 0x000fca0008000000 */
[----:B------:R-:W-:-:S13]  /*dce0*/  ISETP.GE.AND P1, PT, R17, UR21, PT ;  /* 0x0000001511007c0c */ /* 0x000fda000bf26270 */
[----:B------:R-:W1:Y:S02]  /*dcf0*/  @!P1 LDC.64 R2, c[0x0][0x918] ;  /* 0x00024600ff029b82 */ /* 0x000e640000000a00 */
[----:B-1----:R-:W-:-:S05]  /*dd00*/  @!P1 IMAD.WIDE R2, R17, 0xc, R2 ;  /* 0x0000000c11029825 */ /* 0x002fca00078e0202 */
[----:B-----5:R1:W5:Y:S04]  /*dd10*/  @!P1 LDG.E R8, desc[UR38][R2.64] ;  /* 0x0000002602089981 */ /* 0x020368000c1e1900 */
[----:B------:R1:W5:Y:S01]  /*dd20*/  @!P1 LDG.E R9, desc[UR38][R2.64+0x4] ;  /* 0x0000042602099981 */ /* 0x000362000c1e1900 */
[----:B------:R-:W-:-:S03]  /*dd30*/  IADD3 R18, P1, P2, R15, UR5, -R6 ;  /* 0x000000050f127c10 */ /* 0x000fc6000fa3e806 */
[----:B------:R-:W-:Y:S01]  /*dd40*/  SHFL.IDX PT, R6, R6, R13, 0x1f ;  /* 0x00001f0d06067589 */ /* 0x000fe200000e0000 */
[----:B------:R-:W-:-:S03]  /*dd50*/  IADD3.X R22, R22, UR6, ~R7, P1, P2 ;  /* 0x0000000616167c10 */ /* 0x000fc60008fe4c07 */
[----:B------:R-:W2:Y:S04]  /*dd60*/  SHFL.IDX PT, R18, R18, R13, 0x1f ;  /* 0x00001f0d12127589 */ /* 0x000ea800000e0000 */
[----:B------:R-:W3:Y:S04]  /*dd70*/  SHFL.IDX PT, R22, R22, R13, 0x1f ;  /* 0x00001f0d16167589 */ /* 0x000ee800000e0000 */
[----:B------:R1:W4:Y:S04]  /*dd80*/  SHFL.IDX PT, R7, R7, R13, 0x1f ;  /* 0x00001f0d07077589 */ /* 0x00032800000e0000 */
[----:B------:R1:W1:Y:S04]  /*dd90*/  SHFL.IDX PT, R5, R5, R13, 0x1f ;  /* 0x00001f0d05057589 */ /* 0x00026800000e0000 */
[----:B------:R1:W1:Y:S01]  /*dda0*/  SHFL.IDX PT, R4, R4, R13, 0x1f ;  /* 0x00001f0d04047589 */ /* 0x00026200000e0000 */
[----:B--2---:R-:W-:-:S02]  /*ddb0*/  R2UR UR5, R18 ;  /* 0x00000000120572ca */ /* 0x004fc400000e0000 */
[----:B---3--:R-:W-:-:S15]  /*ddc0*/  R2UR UR6, R22 ;  /* 0x00000000160672ca */ /* 0x008fde00000e0000 */
.L_x_233:
[----:B-1----:R-:W1:Y:S01]  /*ddd0*/  LDC R2, c[0x0][0x910] ;  /* 0x00024400ff027b82 */ /* 0x002e620000000800 */
[----:B------:R-:W-:Y:S01]  /*dde0*/  UMOV UR21, 0xffffffff ;  /* 0xffffffff00157882 */ /* 0x000fe20000000000 */
[----:B------:R-:W-:Y:S01]  /*ddf0*/  UMOV UR22, 0xffffffff ;  /* 0xffffffff00167882 */ /* 0x000fe20000000000 */
[----:B------:R-:W-:Y:S01]  /*de00*/  UMOV UR23, 0xffffffff ;  /* 0xffffffff00177882 */ /* 0x000fe20000000000 */
[----:B------:R-:W-:Y:S01]  /*de10*/  IMAD.MOV.U32 R15, RZ, RZ, RZ ;  /* 0x000000ffff0f7224 */ /* 0x000fe200078e00ff */
[----:B-1----:R-:W-:-:S13]  /*de20*/  ISETP.LE.AND P1, PT, R2, UR4, PT ;  /* 0x0000000402007c0c */ /* 0x002fda000bf23270 */
[----:B------:R-:W-:Y:S05]  /*de30*/  @P1 BRA `(.L_x_232) ;  /* 0x0000000000f01947 */ /* 0x000fea0003800000 */
[C---:B------:R-:W-:Y:S01]  /*de40*/  R2UR UR22, R4.reuse ;  /* 0x00000000041672ca */ /* 0x040fe200000e0000 */
[----:B------:R-:W-:Y:S01]  /*de50*/  UIADD3 UR21, UP1, -UR5, UR8, URZ ;  /* 0x0000000805157290 */ /* 0x000fe2000ff3e13f */
[----:B------:R-:W-:Y:S01]  /*de60*/  R2UR UR23, R5 ;  /* 0x00000000051772ca */ /* 0x000fe200000e0000 */
[----:B------:R-:W-:Y:S01]  /*de70*/  ULDC UR28, c[0x0][0x8c0] ;  /* 0x00023000001c7ab9 */ /* 0x000fe20000000800 */
[----:B------:R-:W-:Y:S01]  /*de80*/  ULDC UR30, c[0x0][0x8b0] ;  /* 0x00022c00001e7ab9 */ /* 0x000fe20000000800 */
[----:B------:R-:W-:Y:S01]  /*de90*/  ULDC UR31, c[0x0][0x904] ;  /* 0x00024100001f7ab9 */ /* 0x000fe20000000800 */
[----:B------:R-:W-:-:S03]  /*dea0*/  SHF.R.U64 R2, R4, UR30, R5 ;  /* 0x0000001e04027c19 */ /* 0x000fc60008001205 */
[----:B------:R-:W-:-:S04]  /*deb0*/  UIADD3.X UR22, ~UR6, UR7, URZ, UP1, !UPT ;  /* 0x0000000706167290 */ /* 0x000fc80008ffe53f */
[----:B------:R-:W-:Y:S02]  /*dec0*/  USHF.R.U32.HI UR29, URZ, UR28, UR22 ;  /* 0x0000001c3f1d7299 */ /* 0x000fe40008011616 */
[----:B------:R-:W-:Y:S01]  /*ded0*/  USHF.R.U32.HI UR34, URZ, UR30, UR23 ;  /* 0x0000001e3f227299 */ /* 0x000fe20008011617 */
[----:B------:R-:W-:Y:S01]  /*dee0*/  R2UR UR23, R2 ;  /* 0x00000000021772ca */ /* 0x000fe200000e0000 */
[----:B------:R-:W-:Y:S02]  /*def0*/  USHF.R.U32.HI UR24, URZ, UR30, UR29 ;  /* 0x0000001e3f187299 */ /* 0x000fe4000801161d */
[----:B------:R-:W-:Y:S02]  /*df00*/  USHF.R.U64 UR21, UR21, UR28, UR22 ;  /* 0x0000001c15157299 */ /* 0x000fe40008001216 */
[----:B------:R-:W-:Y:S02]  /*df10*/  USHF.R.U32.HI UR25, URZ, UR31, UR24 ;  /* 0x0000001f3f197299 */ /* 0x000fe40008011618 */
[----:B------:R-:W-:-:S02]  /*df20*/  USHF.R.U64 UR22, UR21, UR30, UR29 ;  /* 0x0000001e15167299 */ /* 0x000fc4000800121d */
[----:B------:R-:W-:Y:S02]  /*df30*/  ULOP3.LUT UR28, UR25, UR34, URZ, 0xfc, !UPT ;  /* 0x00000022191c7292 */ /* 0x000fe4000f8efc3f */
[----:B------:R-:W-:-:S04]  /*df40*/  USHF.R.U64 UR24, UR22, UR31, UR24 ;  /* 0x0000001f16187299 */ /* 0x000fc80008001218 */
[----:B------:R-:W-:-:S13]  /*df50*/  ISETP.NE.U32.AND P1, PT, RZ, UR28, PT ;  /* 0x0000001cff007c0c */ /* 0x000fda000bf25070 */
[----:B------:R-:W-:Y:S05]  /*df60*/  @!P1 BRA `(.L_x_244) ;  /* 0x0000000000189947 */ /* 0x000fea0003800000 */
[----:B------:R-:W-:-:S07]  /*df70*/  MOV R12, 0xdf90 ;  /* 0x0000df90000c7802 */ /* 0x000fce0000000f00 */
[----:B--2-45:R-:W-:Y:S05]  /*df80*/  CALL.REL.NOINC `(.L_x_245) ;  /* 0x0000001c00c47944 */ /* 0x034fea0003c00000 */
[----:B------:R-:W-:-:S04]  /*df90*/  UIADD3 UR25, -UR28, URZ, URZ ;  /* 0x0000003f1c197290 */ /* 0x000fc8000fffe13f */
[----:B------:R-:W-:-:S03]  /*dfa0*/  UIMAD UR24, UR23, UR25, UR24 ;  /* 0x00000019171872a4 */ /* 0x000fc6000f8e0218 */
[----:B------:R-:W-:Y:S01]  /*dfb0*/  UMOV UR23, UR28 ;  /* 0x0000001c00177c82 */ /* 0x000fe20008000000 */
[----:B------:R-:W-:Y:S08]  /*dfc0*/  BRA `(.L_x_246) ;  /* 0x0000000000587947 */ /* 0x000ff00003800000 */
.L_x_244:
[----:B------:R-:W1:Y:S01]  /*dfd0*/  I2F.U32.RP R2, UR23 ;  /* 0x0000001700027d06 */ /* 0x000e620008209000 */
[----:B------:R-:W-:Y:S01]  /*dfe0*/  UMOV UR28, URZ ;  /* 0x0000003f001c7c82 */ /* 0x000fe20008000000 */
[----:B------:R-:W-:-:S06]  /*dff0*/  UISETP.NE.U32.AND UP4, UPT, UR23, URZ, UPT ;  /* 0x0000003f1700728c */ /* 0x000fcc000bf85070 */
[----:B-1----:R-:W1:Y:S02]  /*e000*/  MUFU.RCP R2, R2 ;  /* 0x0000000200027308 */ /* 0x002e640000001000 */
[----:B-1----:R-:W-:-:S06]  /*e010*/  VIADD R3, R2, 0xffffffe ;  /* 0x0ffffffe02037836 */ /* 0x002fcc0000000000 */
[----:B------:R-:W1:Y:S02]  /*e020*/  F2I.FTZ.U32.TRUNC.NTZ R3, R3 ;  /* 0x0000000300037305 */ /* 0x000e64000021f000 */
[----:B-1----:R-:W-:-:S13]  /*e030*/  R2UR UR29, R3 ;  /* 0x00000000031d72ca */ /* 0x002fda00000e0000 */
[----:B------:R-:W-:-:S04]  /*e040*/  UIADD3 UR25, URZ, -UR29, URZ ;  /* 0x8000001d3f197290 */ /* 0x000fc8000fffe03f */
[----:B------:R-:W-:-:S04]  /*e050*/  UIMAD UR25, UR25, UR23, URZ ;  /* 0x00000017191972a4 */ /* 0x000fc8000f8e023f */
[----:B------:R-:W-:-:S04]  /*e060*/  UIMAD.WIDE.U32 UR28, UR29, UR25, UR28 ;  /* 0x000000191d1c72a5 */ /* 0x000fc8000f8e001c */
[----:B------:R-:W-:-:S04]  /*e070*/  UIMAD.WIDE.U32 UR28, UR29, UR24, URZ ;  /* 0x000000181d1c72a5 */ /* 0x000fc8000f8e003f */
[----:B------:R-:W-:-:S04]  /*e080*/  UIADD3 UR25, -UR29, URZ, URZ ;  /* 0x0000003f1d197290 */ /* 0x000fc8000fffe13f */
[----:B------:R-:W-:-:S04]  /*e090*/  UIMAD UR25, UR23, UR25, UR24 ;  /* 0x00000019171972a4 */ /* 0x000fc8000f8e0218 */
[----:B------:R-:W-:-:S11]  /*e0a0*/  UISETP.GE.U32.AND UP1, UPT, UR25, UR23, UPT ;  /* 0x000000171900728c */ /* 0x000fd6000bf26070 */
[----:B------:R-:W-:Y:S02]  /*e0b0*/  @UP1 UIADD3 UR25, UR25, -UR23, URZ ;  /* 0x8000001719191290 */ /* 0x000fe4000fffe03f */
[----:B------:R-:W-:Y:S02]  /*e0c0*/  @UP1 UIADD3 UR29, UR29, 0x1, URZ ;  /* 0x000000011d1d1890 */ /* 0x000fe4000fffe03f */
[----:B------:R-:W-:-:S11]  /*e0d0*/  UISETP.GE.U32.AND UP2, UPT, UR25, UR23, UPT ;  /* 0x000000171900728c */ /* 0x000fd6000bf46070 */
[----:B------:R-:W-:Y:S02]  /*e0e0*/  @UP2 UIADD3 UR29, UR29, 0x1, URZ ;  /* 0x000000011d1d2890 */ /* 0x000fe4000fffe03f */
[----:B------:R-:W-:-:S04]  /*e0f0*/  @!UP4 ULOP3.LUT UR29, URZ, UR23, URZ, 0x33, !UPT ;  /* 0x000000173f1dc292 */ /* 0x000fc8000f8e333f */
[----:B------:R-:W-:-:S04]  /*e100*/  UIADD3 UR25, -UR29, URZ, URZ ;  /* 0x0000003f1d197290 */ /* 0x000fc8000fffe13f */
[----:B------:R-:W-:-:S03]  /*e110*/  UIMAD UR24, UR23, UR25, UR24 ;  /* 0x00000019171872a4 */ /* 0x000fc6000f8e0218 */
[----:B------:R-:W-:-:S09]  /*e120*/  UMOV UR23, UR29 ;  /* 0x0000001d00177c82 */ /* 0x000fd20008000000 */
.L_x_246:
[----:B------:R-:W-:Y:S01]  /*e130*/  ULOP3.LUT UR22, UR22, UR19, URZ, 0xc0, !UPT ;  /* 0x0000001316167292 */ /* 0x000fe2000f8ec03f */
[----:B------:R-:W-:Y:S01]  /*e140*/  IMAD.MOV.U32 R15, RZ, RZ, 0x1 ;  /* 0x00000001ff0f7424 */ /* 0x000fe200078e00ff */
[----:B------:R-:W-:Y:S02]  /*e150*/  ULOP3.LUT UR21, UR21, UR35, URZ, 0xc0, !UPT ;  /* 0x0000002315157292 */ /* 0x000fe4000f8ec03f */
[----:B------:R-:W-:Y:S01]  /*e160*/  UIMAD UR22, UR18, UR23, UR22 ;  /* 0x00000017121672a4 */ /* 0x000fe2000f8e0216 */
[----:B------:R-:W-:Y:S01]  /*e170*/  ULDC UR28, c[0x0][0x8a8] ;  /* 0x00022a00001c7ab9 */ /* 0x000fe20000000800 */
[----:B------:R-:W-:Y:S01]  /*e180*/  ULDC UR25, c[0x0][0x8b8] ;  /* 0x00022e0000197ab9 */ /* 0x000fe20000000800 */
[----:B------:R-:W-:Y:S02]  /*e190*/  UIMAD UR24, UR24, UR28, UR21 ;  /* 0x0000001c181872a4 */ /* 0x000fe4000f8e0215 */
[----:B------:R-:W-:Y:S01]  /*e1a0*/  UIMAD UR22, UR22, UR25, UR51 ;  /* 0x00000019161672a4 */ /* 0x000fe2000f8e0233 */
[----:B------:R-:W-:Y:S01]  /*e1b0*/  @UP3 UMOV UR23, UR4 ;  /* 0x0000000400173c82 */ /* 0x000fe20008000000 */
[----:B------:R-:W-:-:S03]  /*e1c0*/  @!UP3 UMOV UR23, UR4 ;  /* 0x000000040017bc82 */ /* 0x000fc60008000000 */
[----:B------:R-:W-:Y:S02]  /*e1d0*/  @UP3 UMOV UR21, UR24 ;  /* 0x0000001800153c82 */ /* 0x000fe40008000000 */
[----:B------:R-:W-:Y:S01]  /*e1e0*/  @!UP3 UMOV UR21, UR22 ;  /* 0x000000160015bc82 */ /* 0x000fe20008000000 */
[----:B------:R-:W-:-:S05]  /*e1f0*/  @!UP3 UMOV UR22, UR24 ;  /* 0x000000180016bc82 */ /* 0x000fca0008000000 */
.L_x_232:
[----:B------:R-:W-:-:S06]  /*e200*/  UISETP.NE.AND UP1, UPT, UR15, 0x3, UPT ;  /* 0x000000030f00788c */ /* 0x000fcc000bf25270 */
[----:B------:R-:W-:-:S13]  /*e210*/  PLOP3.LUT P1, PT, PT, PT, UP1, 0x80, 0x0 ;  /* 0x000000000000781c */ /* 0x000fda0003f2f018 */
[----:B------:R-:W-:Y:S05]  /*e220*/  @!P1 BRA `(.L_x_247) ;  /* 0x0000000000049947 */ /* 0x000fea0003800000 */
[----:B--2---:R-:W-:Y:S01]  /*e230*/  BPT.TRAP 0x1 ;  /* 0x000000040000795c */ /* 0x004fe20000300000 */
.L_x_247:
[----:B------:R-:W1:Y:S01]  /*e240*/  S2R R2, SR_CgaCtaId ;  /* 0x0000000000027919 */ /* 0x000e620000008800 */
[----:B------:R-:W-:-:S04]  /*e250*/  MOV R3, 0x400 ;  /* 0x0000040000037802 */ /* 0x000fc80000000f00 */
[----:B-1----:R-:W-:Y:S02]  /*e260*/  LEA R3, R2, R3, 0x18 ;  /* 0x0000000302037211 */ /* 0x002fe400078ec0ff */
[----:B------:R-:W-:-:S03]  /*e270*/  SHF.L.U32 R2, R0, 0x1f, RZ ;  /* 0x0000001f00027819 */ /* 0x000fc600000006ff */
[----:B------:R-:W-:-:S04]  /*e280*/  IMAD R17, R16, 0x8, R3 ;  /* 0x0000000810117824 */ /* 0x000fc800078e0203 */
[----:B------:R-:W1:Y:S02]  /*e290*/  SYNCS.PHASECHK.TRANS64.TRYWAIT P2, [R17+URZ+0x34440], R2 ;  /* 0x03444002110075a7 */ /* 0x000e64000804017f */
[----:B-1----:R-:W-:Y:S05]  /*e2a0*/  @!P2 BRA `(.L_x_248) ;  /* 0x00000014005ca947 */ /* 0x002fea0003800000 */
.L_x_314:
[----:B------:R-:W-:Y:S01]  /*e2b0*/  ELECT P2, URZ, PT ;  /* 0x00000000003f782f */ /* 0x000fe20003840000 */
[----:B------:R-:W-:-:S12]  /*e2c0*/  BSSY B0, `(.L_x_249) ;  /* 0x0000010000007945 */ /* 0x000fd80003800000 */
[----:B------:R-:W-:Y:S05]  /*e2d0*/  @!P2 BRA `(.L_x_250) ;  /* 0x000000000038a947 */ /* 0x000fea0003800000 */
[----:B-1----:R-:W-:Y:S01]  /*e2e0*/  IMAD R2, R16, 0x10, R3 ;  /* 0x0000001010027824 */ /* 0x002fe200078e0203 */
[----:B------:R-:W-:Y:S01]  /*e2f0*/  MOV R14, UR23 ;  /* 0x00000017000e7c02 */ /* 0x000fe20008000f00 */
[----:B------:R-:W-:Y:S02]  /*e300*/  IMAD.U32 R13, RZ, RZ, UR22 ;  /* 0x00000016ff0d7e24 */ /* 0x000fe4000f8e00ff */
[----:B------:R-:W-:-:S05]  /*e310*/  IMAD.U32 R12, RZ, RZ, UR21 ;  /* 0x00000015ff0c7e24 */ /* 0x000fca000f8e00ff */
[----:B------:R1:W-:Y:S01]  /*e320*/  STS.128 [R2+0x34520], R12 ;  /* 0x0345200c02007388 */ /* 0x0003e20000000c00 */
[----:B------:R-:W-:Y:S01]  /*e330*/  @!PT LDS RZ, [RZ] ;  /* 0x00000000fffff984 */ /* 0x000fe20000000800 */
[----:B------:R-:W-:Y:S01]  /*e340*/  @!PT LDS RZ, [RZ] ;  /* 0x00000000fffff984 */ /* 0x000fe20000000800 */
[----:B------:R-:W-:Y:S01]  /*e350*/  @!PT LDS RZ, [RZ] ;  /* 0x00000000fffff984 */ /* 0x000fe20000000800 */
[----:B------:R-:W-:Y:S01]  /*e360*/  @!PT LDS RZ, [RZ] ;  /* 0x00000000fffff984 */ /* 0x000fe20000000800 */
[----:B------:R3:W-:Y:S06]  /*e370*/  MEMBAR.ALL.CTA ;  /* 0x0000000000007992 */ /* 0x0007ec0000008000 */
[----:B---3--:R-:W3:Y:S01]  /*e380*/  FENCE.VIEW.ASYNC.S ;  /* 0x00000000000073c6 */ /* 0x008ee20000000000 */
[----:B------:R-:W-:Y:S05]  /*e390*/  @!P1 BRA `(.L_x_251) ;  /* 0x0000000000049947 */ /* 0x000fea0003800000 */
[----:B--2---:R-:W-:Y:S01]  /*e3a0*/  BPT.TRAP 0x1 ;  /* 0x000000040000795c */ /* 0x004fe20000300000 */
.L_x_251:
[----:B---3--:R3:W-:Y:S02]  /*e3b0*/  SYNCS.ARRIVE.TRANS64.A1T0 RZ, [R17+URZ+0x34400], RZ ;  /* 0x034400ff11ff79a7 */ /* 0x0087e4000810003f */
.L_x_250:
[----:B--2---:R-:W-:Y:S05]  /*e3c0*/  BSYNC B0 ;  /* 0x0000000000007941 */ /* 0x004fea0003800000 */
.L_x_249:
[----:B------:R-:W-:Y:S01]  /*e3d0*/  ISETP.NE.AND P3, PT, R15, RZ, PT ;  /* 0x000000ff0f00720c */ /* 0x000fe20003f65270 */
[----:B------:R-:W-:-:S05]  /*e3e0*/  VIADD R16, R16, 0x1 ;  /* 0x0000000110107836 */ /* 0x000fca0000000000 */
[----:B------:R-:W-:-:S04]  /*e3f0*/  ISETP.NE.AND P2, PT, R16, 0x8, PT ;  /* 0x000000081000780c */ /* 0x000fc80003f45270 */
[----:B-1----:R-:W-:Y:S02]  /*e400*/  SEL R13, RZ, 0x1, P2 ;  /* 0x00000001ff0d7807 */ /* 0x002fe40001000000 */
[----:B------:R-:W-:Y:S02]  /*e410*/  SEL R16, R16, RZ, P2 ;  /* 0x000000ff10107207 */ /* 0x000fe40001000000 */
[----:B------:R-:W-:Y:S01]  /*e420*/  LOP3.LUT R0, R0, R13, RZ, 0x3c, !PT ;  /* 0x0000000d00007212 */ /* 0x000fe200078e3cff */
[----:B------:R-:W-:Y:S06]  /*e430*/  @P3 BRA `(.L_x_252) ;  /* 0xffffffe400003947 */ /* 0x000fec000383ffff */
[----:B------:R-:W-:Y:S05]  /*e440*/  @!P1 BRA `(.L_x_253) ;  /* 0x0000000000049947 */ /* 0x000fea0003800000 */
[----:B------:R-:W-:Y:S01]  /*e450*/  BPT.TRAP 0x1 ;  /* 0x000000040000795c */ /* 0x000fe20000300000 */
.L_x_253:
[----:B------:R-:W-:Y:S01]  /*e460*/  IMAD R5, R16, 0x8, R3 ;  /* 0x0000000810057824 */ /* 0x000fe200078e0203 */
[----:B------:R-:W-:-:S04]  /*e470*/  SHF.L.U32 R2, R0, 0x1f, RZ ;  /* 0x0000001f00027819 */ /* 0x000fc800000006ff */
[----:B------:R-:W1:Y:S02]  /*e480*/  SYNCS.PHASECHK.TRANS64.TRYWAIT P0, [R5+URZ+0x34440], R2 ;  /* 0x03444002050075a7 */ /* 0x000e64000800017f */
[----:B-1----:R-:W-:Y:S05]  /*e490*/  @!P0 BRA `(.L_x_254) ;  /* 0x0000001000f48947 */ /* 0x002fea0003800000 */
.L_x_315:
[----:B------:R-:W-:Y:S05]  /*e4a0*/  @!P1 BRA `(.L_x_255) ;  /* 0x0000000000049947 */ /* 0x000fea0003800000 */
[----:B------:R-:W-:Y:S01]  /*e4b0*/  BPT.TRAP 0x1 ;  /* 0x000000040000795c */ /* 0x000fe20000300000 */
.L_x_255:
[----:B------:R-:W-:-:S05]  /*e4c0*/  VIADD R16, R16, 0x1 ;  /* 0x0000000110107836 */ /* 0x000fca0000000000 */
[----:B------:R-:W-:-:S04]  /*e4d0*/  ISETP.NE.AND P0, PT, R16, 0x8, PT ;  /* 0x000000081000780c */ /* 0x000fc80003f05270 */
[----:B-1----:R-:W-:Y:S02]  /*e4e0*/  SEL R5, RZ, 0x1, P0 ;  /* 0x00000001ff057807 */ /* 0x002fe40000000000 */
[----:B------:R-:W-:Y:S02]  /*e4f0*/  SEL R16, R16, RZ, P0 ;  /* 0x000000ff10107207 */ /* 0x000fe40000000000 */
[----:B------:R-:W-:-:S03]  /*e500*/  LOP3.LUT R5, R0, R5, RZ, 0x3c, !PT ;  /* 0x0000000500057212 */ /* 0x000fc600078e3cff */
[----:B----4-:R-:W-:Y:S01]  /*e510*/  IMAD R7, R16, 0x8, R3 ;  /* 0x0000000810077824 */ /* 0x010fe200078e0203 */
[----:B------:R-:W-:-:S04]  /*e520*/  SHF.L.U32 R0, R5, 0x1f, RZ ;  /* 0x0000001f05007819 */ /* 0x000fc800000006ff */
[----:B------:R-:W1:Y:S02]  /*e530*/  SYNCS.PHASECHK.TRANS64.TRYWAIT P0, [R7+URZ+0x34440], R0 ;  /* 0x03444000070075a7 */ /* 0x000e64000800017f */
[----:B-1----:R-:W-:Y:S05]  /*e540*/  @!P0 BRA `(.L_x_256) ;  /* 0x0000001000dc8947 */ /* 0x002fea0003800000 */
.L_x_316:
[----:B------:R-:W-:Y:S05]  /*e550*/  @!P1 BRA `(.L_x_257) ;  /* 0x0000000000049947 */ /* 0x000fea0003800000 */
[----:B------:R-:W-:Y:S01]  /*e560*/  BPT.TRAP 0x1 ;  /* 0x000000040000795c */ /* 0x000fe20000300000 */
.L_x_257:
[----:B-1----:R-:W-:-:S05]  /*e570*/  VIADD R0, R16, 0x1 ;  /* 0x0000000110007836 */ /* 0x002fca0000000000 */
[----:B------:R-:W-:-:S04]  /*e580*/  ISETP.NE.AND P0, PT, R0, 0x8, PT ;  /* 0x000000080000780c */ /* 0x000fc80003f05270 */
[----:B------:R-:W-:Y:S02]  /*e590*/  SEL R2, RZ, 0x1, P0 ;  /* 0x00000001ff027807 */ /* 0x000fe40000000000 */
[----:B------:R-:W-:Y:S02]  /*e5a0*/  SEL R4, R0, RZ, P0 ;  /* 0x000000ff00047207 */ /* 0x000fe40000000000 */
[----:B------:R-:W-:Y:S02]  /*e5b0*/  LOP3.LUT R5, R5, R2, RZ, 0x3c, !PT ;  /* 0x0000000205057212 */ /* 0x000fe400078e3cff */
[----:B------:R-:W-:Y:S02]  /*e5c0*/  LEA R7, R4, R3, 0x3 ;  /* 0x0000000304077211 */ /* 0x000fe400078e18ff */
[----:B------:R-:W-:-:S04]  /*e5d0*/  SHF.L.U32 R0, R5, 0x1f, RZ ;  /* 0x0000001f05007819 */ /* 0x000fc800000006ff */
[----:B------:R-:W1:Y:S02]  /*e5e0*/  SYNCS.PHASECHK.TRANS64.TRYWAIT P0, [R7+URZ+0x34440], R0 ;  /* 0x03444000070075a7 */ /* 0x000e64000800017f */
[----:B-1----:R-:W-:Y:S05]  /*e5f0*/  @!P0 BRA `(.L_x_258) ;  /* 0x0000001000c48947 */ /* 0x002fea0003800000 */
.L_x_317:
[----:B------:R-:W-:Y:S05]  /*e600*/  @!P1 BRA `(.L_x_259) ;  /* 0x0000000000049947 */ /* 0x000fea0003800000 */
[----:B------:R-:W-:Y:S01]  /*e610*/  BPT.TRAP 0x1 ;  /* 0x000000040000795c */ /* 0x000fe20000300000 */
.L_x_259:
[----:B-1----:R-:W-:-:S05]  /*e620*/  VIADD R0, R4, 0x1 ;  /* 0x0000000104007836 */ /* 0x002fca0000000000 */
[----:B------:R-:W-:-:S04]  /*e630*/  ISETP.NE.AND P0, PT, R0, 0x8, PT ;  /* 0x000000080000780c */ /* 0x000fc80003f05270 */
[----:B------:R-:W-:Y:S02]  /*e640*/  SEL R2, RZ, 0x1, P0 ;  /* 0x00000001ff027807 */ /* 0x000fe40000000000 */
[----:B------:R-:W-:Y:S02]  /*e650*/  SEL R4, R0, RZ, P0 ;  /* 0x000000ff00047207 */ /* 0x000fe40000000000 */
[----:B------:R-:W-:-:S03]  /*e660*/  LOP3.LUT R5, R5, R2, RZ, 0x3c, !PT ;  /* 0x0000000205057212 */ /* 0x000fc600078e3cff */
[----:B------:R-:W-:Y:S01]  /*e670*/  IMAD R7, R4, 0x8, R3 ;  /* 0x0000000804077824 */ /* 0x000fe200078e0203 */
[----:B------:R-:W-:-:S04]  /*e680*/  SHF.L.U32 R0, R5, 0x1f, RZ ;  /* 0x0000001f05007819 */ /* 0x000fc800000006ff */
[----:B------:R-:W1:Y:S02]  /*e690*/  SYNCS.PHASECHK.TRANS64.TRYWAIT P0, [R7+URZ+0x34440], R0 ;  /* 0x03444000070075a7 */ /* 0x000e64000800017f */
[----:B-1----:R-:W-:Y:S05]  /*e6a0*/  @!P0 BRA `(.L_x_260) ;  /* 0x0000001000ac8947 */ /* 0x002fea0003800000 */
.L_x_318:
[----:B------:R-:W-:Y:S05]  /*e6b0*/  @!P1 BRA `(.L_x_261) ;  /* 0x0000000000049947 */ /* 0x000fea0003800000 */
[----:B------:R-:W-:Y:S01]  /*e6c0*/  BPT.TRAP 0x1 ;  /* 0x000000040000795c */ /* 0x000fe20000300000 */
.L_x_261:
        /* <DEDUP_REMOVED lines=9> */
.L_x_319:
[----:B------:R-:W-:Y:S05]  /*e760*/  @!P1 BRA `(.L_x_263) ;  /* 0x0000000000049947 */ /* 0x000fea0003800000 */
[----:B------:R-:W-:Y:S01]  /*e770*/  BPT.TRAP 0x1 ;  /* 0x000000040000795c */ /* 0x000fe20000300000 */
.L_x_263:
        /* <DEDUP_REMOVED lines=9> */
.L_x_320:
[----:B------:R-:W-:Y:S05]  /*e810*/  @!P1 BRA `(.L_x_265) ;  /* 0x0000000000049947 */ /* 0x000fea0003800000 */
[----:B------:R-:W-:Y:S01]  /*e820*/  BPT.TRAP 0x1 ;  /* 0x000000040000795c */ /* 0x000fe20000300000 */
.L_x_265:
        /* <DEDUP_REMOVED lines=9> */
.L_x_321:
[----:B------:R-:W-:Y:S05]  /*e8c0*/  @!P1 BRA `(.L_x_267) ;  /* 0x0000000000049947 */ /* 0x000fea0003800000 */
[----:B------:R-:W-:Y:S01]  /*e8d0*/  BPT.TRAP 0x1 ;  /* 0x000000040000795c */ /* 0x000fe20000300000 */
.L_x_267:
[----:B-1----:R-:W-:-:S05]  /*e8e0*/  VIADD R0, R4, 0x1 ;  /* 0x0000000104007836 */ /* 0x002fca0000000000 */
[----:B------:R-:W-:-:S04]  /*e8f0*/  ISETP.NE.AND P0, PT, R0, 0x8, PT ;  /* 0x000000080000780c */ /* 0x000fc80003f05270 */
[----:B------:R-:W-:Y:S02]  /*e900*/  SEL R2, RZ, 0x1, P0 ;  /* 0x00000001ff027807 */ /* 0x000fe40000000000 */
[----:B------:R-:W-:Y:S02]  /*e910*/  SEL R0, R0, RZ, P0 ;  /* 0x000000ff00007207 */ /* 0x000fe40000000000 */
[----:B------:R-:W-:-:S03]  /*e920*/  LOP3.LUT R2, R5, R2, RZ, 0x3c, !PT ;  /* 0x0000000205027212 */ /* 0x000fc600078e3cff */
[----:B------:R-:W-:Y:S01]  /*e930*/  IMAD R3, R0, 0x8, R3 ;  /* 0x0000000800037824 */ /* 0x000fe200078e0203 */
[----:B------:R-:W-:-:S07]  /*e940*/  SHF.L.U32 R0, R2, 0x1f, RZ ;  /* 0x0000001f02007819 */ /* 0x000fce00000006ff */
.L_x_268:
[----:B-1----:R1:W2:Y:S02]  /*e950*/  SYNCS.PHASECHK.TRANS64.TRYWAIT P0, [R3+URZ+0x34440], R0 ;  /* 0x03444000030075a7 */ /* 0x0022a4000800017f */
[----:B--2---:R-:W-:Y:S05]  /*e960*/  @!P0 NANOSLEEP.SYNCS 0x989680 ;  /* 0x009896800000895d */ /* 0x004fea0003900000 */
[----:B------:R-:W2:Y:S02]  /*e970*/  @!P0 SYNCS.PHASECHK.TRANS64 P0, [R3+URZ+0x34440], R0 ;  /* 0x03444000030085a7 */ /* 0x000ea4000800007f */
[----:B--2---:R-:W-:Y:S05]  /*e980*/  @P0 EXIT ;  /* 0x000000000000094d */ /* 0x004fea0003800000 */
[----:B------:R-:W-:Y:S05]  /*e990*/  BRA `(.L_x_268) ;  /* 0xfffffffc00ec7947 */ /* 0x000fea000383ffff */
.L_x_21:
[----:B-1----:R-:W-:-:S04]  /*e9a0*/  IMAD.U32 R3, RZ, RZ, UR11 ;  /* 0x0000000bff037e24 */ /* 0x002fc8000f8e00ff */
[----:B------:R1:W2:Y:S03]  /*e9b0*/  SYNCS.PHASECHK.TRANS64.TRYWAIT P1, [R3+URZ+0x34400], R0 ;  /* 0x03440000030075a7 */ /* 0x0002a6000802017f */
[----:B--2---:R-:W-:Y:S05]  /*e9c0*/  @!P1 NANOSLEEP.SYNCS 0x989680 ;  /* 0x009896800000995d */ /* 0x004fea0003900000 */
[----:B------:R-:W2:Y:S02]  /*e9d0*/  @!P1 SYNCS.PHASECHK.TRANS64 P1, [R3+URZ+0x34400], R0 ;  /* 0x03440000030095a7 */ /* 0x000ea4000802007f */
[----:B--2---:R-:W-:Y:S05]  /*e9e0*/  @!P1 BRA `(.L_x_21) ;  /* 0xfffffffc00ec9947 */ /* 0x004fea000383ffff */
[----:B------:R-:W-:Y:S05]  /*e9f0*/  BRA `(.L_x_269) ;  /* 0xffffff4000e07947 */ /* 0x000fea000383ffff */
.L_x_33:
[----:B------:R-:W-:-:S06]  /*ea00*/  UIADD3 UR4, UR50, UR49, URZ ;  /* 0x0000003132047290 */ /* 0x000fcc000fffe03f */
[----:B-1----:R-:W-:-:S04]  /*ea10*/  IMAD.U32 R5, RZ, RZ, UR4 ;  /* 0x00000004ff057e24 */ /* 0x002fc8000f8e00ff */
[----:B------:R1:W2:Y:S03]  /*ea20*/  SYNCS.PHASECHK.TRANS64.TRYWAIT P0, [R5+URZ], R6 ;  /* 0x00000006050075a7 */ /* 0x0002a6000800017f */
[----:B--2---:R-:W-:Y:S05]  /*ea30*/  @!P0 NANOSLEEP.SYNCS 0x989680 ;  /* 0x009896800000895d */ /* 0x004fea0003900000 */
[----:B------:R-:W2:Y:S02]  /*ea40*/  @!P0 SYNCS.PHASECHK.TRANS64 P0, [R5+URZ], R6 ;  /* 0x00000006050085a7 */ /* 0x000ea4000800007f */
[----:B--2---:R-:W-:Y:S05]  /*ea50*/  @!P0 BRA `(.L_x_33) ;  /* 0xfffffffc00e88947 */ /* 0x004fea000383ffff */
[----:B------:R-:W-:Y:S05]  /*ea60*/  BRA `(.L_x_270) ;  /* 0xffffff5000207947 */ /* 0x000fea000383ffff */
.L_x_38:
[----:B--2---:R-:W-:-:S04]  /*ea70*/  IMAD.U32 R5, RZ, RZ, UR4 ;  /* 0x00000004ff057e24 */ /* 0x004fc8000f8e00ff */
[----:B------:R2:W3:Y:S03]  /*ea80*/  SYNCS.PHASECHK.TRANS64.TRYWAIT P0, [R5+URZ+0x34480], R0 ;  /* 0x03448000050075a7 */ /* 0x0004e6000800017f */
[----:B---3--:R-:W-:Y:S05]  /*ea90*/  @!P0 NANOSLEEP.SYNCS 0x989680 ;  /* 0x009896800000895d */ /* 0x008fea0003900000 */
[----:B------:R-:W3:Y:S02]  /*eaa0*/  @!P0 SYNCS.PHASECHK.TRANS64 P0, [R5+URZ+0x34480], R0 ;  /* 0x03448000050085a7 */ /* 0x000ee4000800007f */
[----:B---3--:R-:W-:Y:S05]  /*eab0*/  @!P0 BRA `(.L_x_38) ;  /* 0xfffffffc00ec8947 */ /* 0x008fea000383ffff */
[----:B------:R-:W-:Y:S05]  /*eac0*/  BRA `(.L_x_37) ;  /* 0xffffff5400587947 */ /* 0x000fea000383ffff */
.L_x_43:
[----:B--2---:R-:W-:-:S04]  /*ead0*/  IMAD.U32 R5, RZ, RZ, UR7 ;  /* 0x00000007ff057e24 */ /* 0x004fc8000f8e00ff */
[----:B------:R2:W3:Y:S03]  /*eae0*/  SYNCS.PHASECHK.TRANS64.TRYWAIT P0, [R5+URZ+0x34480], R4 ;  /* 0x03448004050075a7 */ /* 0x0004e6000800017f */
[----:B---3--:R-:W-:Y:S05]  /*eaf0*/  @!P0 NANOSLEEP.SYNCS 0x989680 ;  /* 0x009896800000895d */ /* 0x008fea0003900000 */
[----:B------:R-:W3:Y:S02]  /*eb00*/  @!P0 SYNCS.PHASECHK.TRANS64 P0, [R5+URZ+0x34480], R4 ;  /* 0x03448004050085a7 */ /* 0x000ee4000800007f */
[----:B---3--:R-:W-:Y:S05]  /*eb10*/  @!P0 BRA `(.L_x_43) ;  /* 0xfffffffc00ec8947 */ /* 0x008fea000383ffff */
[----:B------:R-:W-:Y:S05]  /*eb20*/  BRA `(.L_x_42) ;  /* 0xffffff5c00487947 */ /* 0x000fea000383ffff */
.L_x_49:
[----:B------:R-:W-:-:S06]  /*eb30*/  UIADD3 UR4, UR50, UR49, URZ ;  /* 0x0000003132047290 */ /* 0x000fcc000fffe03f */
[----:B--2---:R-:W-:-:S04]  /*eb40*/  IMAD.U32 R5, RZ, RZ, UR4 ;  /* 0x00000004ff057e24 */ /* 0x004fc8000f8e00ff */
[----:B------:R2:W3:Y:S03]  /*eb50*/  SYNCS.PHASECHK.TRANS64.TRYWAIT P0, [R5+URZ+0x10], R0 ;  /* 0x00001000050075a7 */ /* 0x0004e6000800017f */
[----:B---3--:R-:W-:Y:S05]  /*eb60*/  @!P0 NANOSLEEP.SYNCS 0x989680 ;  /* 0x009896800000895d */ /* 0x008fea0003900000 */
[----:B------:R-:W3:Y:S02]  /*eb70*/  @!P0 SYNCS.PHASECHK.TRANS64 P0, [R5+URZ+0x10], R0 ;  /* 0x00001000050085a7 */ /* 0x000ee4000800007f */
[----:B---3--:R-:W-:Y:S05]  /*eb80*/  @!P0 BRA `(.L_x_49) ;  /* 0xfffffffc00e88947 */ /* 0x008fea000383ffff */
[----:B------:R-:W-:Y:S05]  /*eb90*/  BRA `(.L_x_271) ;  /* 0xffffff64009c7947 */ /* 0x000fea000383ffff */
.L_x_61:
[----:B------:R-:W-:-:S07]  /*eba0*/  MOV R15, 0xffffffff ;  /* 0xffffffff000f7802 */ /* 0x000fce0000000f00 */
[----:B-123-5:R-:W-:Y:S05]  /*ebb0*/  WARPSYNC.COLLECTIVE R15, `(.L_x_272) ;  /* 0x000000000f0c7348 */ /* 0x02efea0003c00000 */
[----:B------:R-:W-:Y:S02]  /*ebc0*/  ELECT P6, UR62, PT ;  /* 0x00000000003e782f */ /* 0x000fe400038c0000 */
[----:B------:R-:W-:Y:S01]  /*ebd0*/  MOV R14, UR62 ;  /* 0x0000003e000e7c02 */ /* 0x000fe20008000f00 */
[----:B-123-5:R-:W-:Y:S10]  /*ebe0*/  ENDCOLLECTIVE ;  /* 0x000000000000791b */ /* 0x02eff40003800000 */
.L_x_272:
[----:B------:R-:W-:Y:S05]  /*ebf0*/  BRA `(.L_x_273) ;  /* 0xffffff6c00207947 */ /* 0x000fea000383ffff */
.L_x_63:
[----:B-1----:R-:W-:-:S04]  /*ec00*/  IMAD.U32 R5, RZ, RZ, UR47 ;  /* 0x0000002fff057e24 */ /* 0x002fc8000f8e00ff */
[----:B------:R1:W2:Y:S03]  /*ec10*/  SYNCS.PHASECHK.TRANS64.TRYWAIT P2, [R5+URZ+0x344b0], R12 ;  /* 0x0344b00c050075a7 */ /* 0x0002a6000804017f */
[----:B--2---:R-:W-:Y:S05]  /*ec20*/  @!P2 NANOSLEEP.SYNCS 0x989680 ;  /* 0x009896800000a95d */ /* 0x004fea0003900000 */
[----:B------:R-:W2:Y:S02]  /*ec30*/  @!P2 SYNCS.PHASECHK.TRANS64 P2, [R5+URZ+0x344b0], R12 ;  /* 0x0344b00c0500a5a7 */ /* 0x000ea4000804007f */
[----:B--2---:R-:W-:Y:S05]  /*ec40*/  @!P2 BRA `(.L_x_63) ;  /* 0xfffffffc00eca947 */ /* 0x004fea000383ffff */
[----:B------:R-:W-:Y:S05]  /*ec50*/  BRA `(.L_x_274) ;  /* 0xffffff6c00387947 */ /* 0x000fea000383ffff */
.L_x_69:
[----:B--2---:R-:W-:-:S04]  /*ec60*/  IMAD.U32 R15, RZ, RZ, UR47 ;  /* 0x0000002fff0f7e24 */ /* 0x004fc8000f8e00ff */
[----:B------:R2:W3:Y:S03]  /*ec70*/  SYNCS.PHASECHK.TRANS64.TRYWAIT P3, [R15+URZ+0x344b8], R12 ;  /* 0x0344b80c0f0075a7 */ /* 0x0004e6000806017f */
[----:B---3--:R-:W-:Y:S05]  /*ec80*/  @!P3 NANOSLEEP.SYNCS 0x989680 ;  /* 0x009896800000b95d */ /* 0x008fea0003900000 */
[----:B------:R-:W3:Y:S02]  /*ec90*/  @!P3 SYNCS.PHASECHK.TRANS64 P3, [R15+URZ+0x344b8], R12 ;  /* 0x0344b80c0f00b5a7 */ /* 0x000ee4000806007f */
[----:B---3--:R-:W-:Y:S05]  /*eca0*/  @!P3 BRA `(.L_x_69) ;  /* 0xfffffffc00ecb947 */ /* 0x008fea000383ffff */
[----:B------:R-:W-:Y:S05]  /*ecb0*/  BRA `(.L_x_275) ;  /* 0xffffff70008c7947 */ /* 0x000fea000383ffff */
.L_x_74:
[----:B---3--:R-:W-:-:S04]  /*ecc0*/  IMAD.U32 R15, RZ, RZ, UR47 ;  /* 0x0000002fff0f7e24 */ /* 0x008fc8000f8e00ff */
[----:B------:R3:W4:Y:S03]  /*ecd0*/  SYNCS.PHASECHK.TRANS64.TRYWAIT P3, [R15+URZ+0x344c0], R12 ;  /* 0x0344c00c0f0075a7 */ /* 0x000726000806017f */
[----:B----4-:R-:W-:Y:S05]  /*ece0*/  @!P3 NANOSLEEP.SYNCS 0x989680 ;  /* 0x009896800000b95d */ /* 0x010fea0003900000 */
[----:B------:R-:W4:Y:S02]  /*ecf0*/  @!P3 SYNCS.PHASECHK.TRANS64 P3, [R15+URZ+0x344c0], R12 ;  /* 0x0344c00c0f00b5a7 */ /* 0x000f24000806007f */
[----:B----4-:R-:W-:Y:S05]  /*ed00*/  @!P3 BRA `(.L_x_74) ;  /* 0xfffffffc00ecb947 */ /* 0x010fea000383ffff */
[----:B------:R-:W-:Y:S05]  /*ed10*/  BRA `(.L_x_276) ;  /* 0xffffff7400d47947 */ /* 0x000fea000383ffff */
.L_x_79:
[----:B---3--:R-:W-:-:S04]  /*ed20*/  IMAD.U32 R15, RZ, RZ, UR47 ;  /* 0x0000002fff0f7e24 */ /* 0x008fc8000f8e00ff */
[----:B------:R3:W4:Y:S03]  /*ed30*/  SYNCS.PHASECHK.TRANS64.TRYWAIT P3, [R15+URZ+0x344c8], R12 ;  /* 0x0344c80c0f0075a7 */ /* 0x000726000806017f */
[----:B----4-:R-:W-:Y:S05]  /*ed40*/  @!P3 NANOSLEEP.SYNCS 0x989680 ;  /* 0x009896800000b95d */ /* 0x010fea0003900000 */
[----:B------:R-:W4:Y:S02]  /*ed50*/  @!P3 SYNCS.PHASECHK.TRANS64 P3, [R15+URZ+0x344c8], R12 ;  /* 0x0344c80c0f00b5a7 */ /* 0x000f24000806007f */
[----:B----4-:R-:W-:Y:S05]  /*ed60*/  @!P3 BRA `(.L_x_79) ;  /* 0xfffffffc00ecb947 */ /* 0x010fea000383ffff */
[----:B------:R-:W-:Y:S05]  /*ed70*/  BRA `(.L_x_277) ;  /* 0xffffff7c001c7947 */ /* 0x000fea000383ffff */
.L_x_84:
[----:B---3--:R-:W-:-:S04]  /*ed80*/  IMAD.U32 R15, RZ, RZ, UR47 ;  /* 0x0000002fff0f7e24 */ /* 0x008fc8000f8e00ff */
[----:B------:R3:W4:Y:S03]  /*ed90*/  SYNCS.PHASECHK.TRANS64.TRYWAIT P3, [R15+URZ+0x344b0], R12 ;  /* 0x0344b00c0f0075a7 */ /* 0x000726000806017f */
[----:B----4-:R-:W-:Y:S05]  /*eda0*/  @!P3 NANOSLEEP.SYNCS 0x989680 ;  /* 0x009896800000b95d */ /* 0x010fea0003900000 */
[----:B------:R-:W4:Y:S02]  /*edb0*/  @!P3 SYNCS.PHASECHK.TRANS64 P3, [R15+URZ+0x344b0], R12 ;  /* 0x0344b00c0f00b5a7 */ /* 0x000f24000806007f */
[----:B----4-:R-:W-:Y:S05]  /*edc0*/  @!P3 BRA `(.L_x_84) ;  /* 0xfffffffc00ecb947 */ /* 0x010fea000383ffff */
[----:B------:R-:W-:Y:S05]  /*edd0*/  BRA `(.L_x_278) ;  /* 0xffffff80006c7947 */ /* 0x000fea000383ffff */
.L_x_89:
[----:B---3--:R-:W-:-:S04]  /*ede0*/  IMAD.U32 R15, RZ, RZ, UR47 ;  /* 0x0000002fff0f7e24 */ /* 0x008fc8000f8e00ff */
[----:B------:R3:W4:Y:S03]  /*edf0*/  SYNCS.PHASECHK.TRANS64.TRYWAIT P3, [R15+URZ+0x344b8], R12 ;  /* 0x0344b80c0f0075a7 */ /* 0x000726000806017f */
[----:B----4-:R-:W-:Y:S05]  /*ee00*/  @!P3 NANOSLEEP.SYNCS 0x989680 ;  /* 0x009896800000b95d */ /* 0x010fea0003900000 */
[----:B------:R-:W4:Y:S02]  /*ee10*/  @!P3 SYNCS.PHASECHK.TRANS64 P3, [R15+URZ+0x344b8], R12 ;  /* 0x0344b80c0f00b5a7 */ /* 0x000f24000806007f */
[----:B----4-:R-:W-:Y:S05]  /*ee20*/  @!P3 BRA `(.L_x_89) ;  /* 0xfffffffc00ecb947 */ /* 0x010fea000383ffff */
[----:B------:R-:W-:Y:S05]  /*ee30*/  BRA `(.L_x_279) ;  /* 0xffffff8400b47947 */ /* 0x000fea000383ffff */
.L_x_94:
[----:B---3--:R-:W-:-:S04]  /*ee40*/  IMAD.U32 R15, RZ, RZ, UR47 ;  /* 0x0000002fff0f7e24 */ /* 0x008fc8000f8e00ff */
[----:B------:R3:W4:Y:S03]  /*ee50*/  SYNCS.PHASECHK.TRANS64.TRYWAIT P3, [R15+URZ+0x344c0], R12 ;  /* 0x0344c00c0f0075a7 */ /* 0x000726000806017f */
[----:B----4-:R-:W-:Y:S05]  /*ee60*/  @!P3 NANOSLEEP.SYNCS 0x989680 ;  /* 0x009896800000b95d */ /* 0x010fea0003900000 */
[----:B------:R-:W4:Y:S02]  /*ee70*/  @!P3 SYNCS.PHASECHK.TRANS64 P3, [R15+URZ+0x344c0], R12 ;  /* 0x0344c00c0f00b5a7 */ /* 0x000f24000806007f */
[----:B----4-:R-:W-:Y:S05]  /*ee80*/  @!P3 BRA `(.L_x_94) ;  /* 0xfffffffc00ecb947 */ /* 0x010fea000383ffff */
[----:B------:R-:W-:Y:S05]  /*ee90*/  BRA `(.L_x_280) ;  /* 0xffffff8800f47947 */ /* 0x000fea000383ffff */
.L_x_99:
[----:B---3--:R-:W-:-:S04]  /*eea0*/  MOV R15, UR47 ;  /* 0x0000002f000f7c02 */ /* 0x008fc80008000f00 */
[----:B------:R3:W4:Y:S03]  /*eeb0*/  SYNCS.PHASECHK.TRANS64.TRYWAIT P3, [R15+URZ+0x344c8], R12 ;  /* 0x0344c80c0f0075a7 */ /* 0x000726000806017f */
[----:B----4-:R-:W-:Y:S05]  /*eec0*/  @!P3 NANOSLEEP.SYNCS 0x989680 ;  /* 0x009896800000b95d */ /* 0x010fea0003900000 */
[----:B------:R-:W4:Y:S02]  /*eed0*/  @!P3 SYNCS.PHASECHK.TRANS64 P3, [R15+URZ+0x344c8], R12 ;  /* 0x0344c80c0f00b5a7 */ /* 0x000f24000806007f */
[----:B----4-:R-:W-:Y:S05]  /*eee0*/  @!P3 BRA `(.L_x_99) ;  /* 0xfffffffc00ecb947 */ /* 0x010fea000383ffff */
[----:B------:R-:W-:Y:S05]  /*eef0*/  BRA `(.L_x_281) ;  /* 0xffffff9000347947 */ /* 0x000fea000383ffff */
.L_x_104:
[----:B---3--:R-:W-:-:S04]  /*ef00*/  IMAD.U32 R3, RZ, RZ, UR4 ;  /* 0x00000004ff037e24 */ /* 0x008fc8000f8e00ff */
[----:B------:R3:W4:Y:S03]  /*ef10*/  SYNCS.PHASECHK.TRANS64.TRYWAIT P2, [R3+URZ+0x34400], R0 ;  /* 0x03440000030075a7 */ /* 0x000726000804017f */
[----:B----4-:R-:W-:Y:S05]  /*ef20*/  @!P2 NANOSLEEP.SYNCS 0x989680 ;  /* 0x009896800000a95d */ /* 0x010fea0003900000 */
[----:B------:R-:W4:Y:S02]  /*ef30*/  @!P2 SYNCS.PHASECHK.TRANS64 P2, [R3+URZ+0x34400], R0 ;  /* 0x034400000300a5a7 */ /* 0x000f24000804007f */
[----:B----4-:R-:W-:Y:S05]  /*ef40*/  @!P2 BRA `(.L_x_104) ;  /* 0xfffffffc00eca947 */ /* 0x010fea000383ffff */
[----:B------:R-:W-:Y:S05]  /*ef50*/  BRA `(.L_x_282) ;  /* 0xffffff94008c7947 */ /* 0x000fea000383ffff */
.L_x_108:
[----:B-1----:R-:W-:-:S04]  /*ef60*/  IMAD.U32 R4, RZ, RZ, UR4 ;  /* 0x00000004ff047e24 */ /* 0x002fc8000f8e00ff */
[----:B------:R1:W2:Y:S03]  /*ef70*/  SYNCS.PHASECHK.TRANS64.TRYWAIT P2, [R4+URZ+0x34400], R3 ;  /* 0x03440003040075a7 */ /* 0x0002a6000804017f */
[----:B--2---:R-:W-:Y:S05]  /*ef80*/  @!P2 NANOSLEEP.SYNCS 0x989680 ;  /* 0x009896800000a95d */ /* 0x004fea0003900000 */
[----:B------:R-:W2:Y:S02]  /*ef90*/  @!P2 SYNCS.PHASECHK.TRANS64 P2, [R4+URZ+0x34400], R3 ;  /* 0x034400030400a5a7 */ /* 0x000ea4000804007f */
[----:B--2---:R-:W-:Y:S05]  /*efa0*/  @!P2 BRA `(.L_x_108) ;  /* 0xfffffffc00eca947 */ /* 0x004fea000383ffff */
[----:B------:R-:W-:Y:S05]  /*efb0*/  BRA `(.L_x_283) ;  /* 0xffffff9800287947 */ /* 0x000fea000383ffff */
.L_x_126:
[----:B-1----:R-:W-:-:S04]  /*efc0*/  IMAD.U32 R3, RZ, RZ, UR6 ;  /* 0x00000006ff037e24 */ /* 0x002fc8000f8e00ff */
[----:B------:R1:W2:Y:S03]  /*efd0*/  SYNCS.PHASECHK.TRANS64.TRYWAIT P0, [R3+URZ+0x344f8], R0 ;  /* 0x0344f800030075a7 */ /* 0x0002a6000800017f */
[----:B--2---:R-:W-:Y:S05]  /*efe0*/  @!P0 NANOSLEEP.SYNCS 0x989680 ;  /* 0x009896800000895d */ /* 0x004fea0003900000 */
[----:B------:R-:W2:Y:S02]  /*eff0*/  @!P0 SYNCS.PHASECHK.TRANS64 P0, [R3+URZ+0x344f8], R0 ;  /* 0x0344f800030085a7 */ /* 0x000ea4000800007f */
[----:B--2---:R-:W-:Y:S05]  /*f000*/  @!P0 BRA `(.L_x_126) ;  /* 0xfffffffc00ec8947 */ /* 0x004fea000383ffff */
[----:B------:R-:W-:Y:S05]  /*f010*/  BRA `(.L_x_284) ;  /* 0xffffffa400787947 */ /* 0x000fea000383ffff */
.L_x_128:
[----:B-1----:R-:W-:-:S04]  /*f020*/  IMAD.U32 R6, RZ, RZ, UR7 ;  /* 0x00000007ff067e24 */ /* 0x002fc8000f8e00ff */
[----:B------:R1:W2:Y:S03]  /*f030*/  SYNCS.PHASECHK.TRANS64.TRYWAIT P0, [R6+URZ+0x34400], R3 ;  /* 0x03440003060075a7 */ /* 0x0002a6000800017f */
[----:B--2---:R-:W-:Y:S05]  /*f040*/  @!P0 NANOSLEEP.SYNCS 0x989680 ;  /* 0x009896800000895d */ /* 0x004fea0003900000 */
[----:B------:R-:W2:Y:S02]  /*f050*/  @!P0 SYNCS.PHASECHK.TRANS64 P0, [R6+URZ+0x34400], R3 ;  /* 0x03440003060085a7 */ /* 0x000ea4000800007f */
[----:B--2---:R-:W-:Y:S05]  /*f060*/  @!P0 BRA `(.L_x_128) ;  /* 0xfffffffc00ec8947 */ /* 0x004fea000383ffff */
[----:B------:R-:W-:Y:S05]  /*f070*/  BRA `(.L_x_285) ;  /* 0xffffffa400a07947 */ /* 0x000fea000383ffff */
.L_x_134:
[----:B-1----:R-:W-:-:S04]  /*f080*/  IMAD.U32 R4, RZ, RZ, UR6 ;  /* 0x00000006ff047e24 */ /* 0x002fc8000f8e00ff */
[----:B------:R1:W3:Y:S03]  /*f090*/  SYNCS.PHASECHK.TRANS64.TRYWAIT P1, [R4+URZ+0x344d0], R3 ;  /* 0x0344d003040075a7 */ /* 0x0002e6000802017f */
[----:B---3--:R-:W-:Y:S05]  /*f0a0*/  @!P1 NANOSLEEP.SYNCS 0x989680 ;  /* 0x009896800000995d */ /* 0x008fea0003900000 */
[----:B------:R-:W3:Y:S02]  /*f0b0*/  @!P1 SYNCS.PHASECHK.TRANS64 P1, [R4+URZ+0x344d0], R3 ;  /* 0x0344d003040095a7 */ /* 0x000ee4000802007f */
[----:B---3--:R-:W-:Y:S05]  /*f0c0*/  @!P1 BRA `(.L_x_134) ;  /* 0xfffffffc00ec9947 */ /* 0x008fea000383ffff */
[----:B------:R-:W-:Y:S05]  /*f0d0*/  BRA `(.L_x_286) ;  /* 0xffffffa8004c7947 */ /* 0x000fea000383ffff */
.L_x_140:
[----:B-1-3--:R-:W-:-:S04]  /*f0e0*/  IMAD.U32 R4, RZ, RZ, UR6 ;  /* 0x00000006ff047e24 */ /* 0x00afc8000f8e00ff */
[----:B------:R1:W3:Y:S03]  /*f0f0*/  SYNCS.PHASECHK.TRANS64.TRYWAIT P1, [R4+URZ+0x344d8], R3 ;  /* 0x0344d803040075a7 */ /* 0x0002e6000802017f */
[----:B---3--:R-:W-:Y:S05]  /*f100*/  @!P1 NANOSLEEP.SYNCS 0x989680 ;  /* 0x009896800000995d */ /* 0x008fea0003900000 */
[----:B------:R-:W3:Y:S02]  /*f110*/  @!P1 SYNCS.PHASECHK.TRANS64 P1, [R4+URZ+0x344d8], R3 ;  /* 0x0344d803040095a7 */ /* 0x000ee4000802007f */
[----:B---3--:R-:W-:Y:S05]  /*f120*/  @!P1 BRA `(.L_x_140) ;  /* 0xfffffffc00ec9947 */ /* 0x008fea000383ffff */
[----:B------:R-:W-:Y:S05]  /*f130*/  BRA `(.L_x_287) ;  /* 0xffffffa800887947 */ /* 0x000fea000383ffff */
.L_x_146:
[----:B-1-34-:R-:W-:-:S04]  /*f140*/  IMAD.U32 R4, RZ, RZ, UR6 ;  /* 0x00000006ff047e24 */ /* 0x01afc8000f8e00ff */
[----:B------:R1:W3:Y:S03]  /*f150*/  SYNCS.PHASECHK.TRANS64.TRYWAIT P1, [R4+URZ+0x344e0], R3 ;  /* 0x0344e003040075a7 */ /* 0x0002e6000802017f */
[----:B---3--:R-:W-:Y:S05]  /*f160*/  @!P1 NANOSLEEP.SYNCS 0x989680 ;  /* 0x009896800000995d */ /* 0x008fea0003900000 */
[----:B------:R-:W3:Y:S02]  /*f170*/  @!P1 SYNCS.PHASECHK.TRANS64 P1, [R4+URZ+0x344e0], R3 ;  /* 0x0344e003040095a7 */ /* 0x000ee4000802007f */
[----:B---3--:R-:W-:Y:S05]  /*f180*/  @!P1 BRA `(.L_x_146) ;  /* 0xfffffffc00ec9947 */ /* 0x008fea000383ffff */
[----:B------:R-:W-:Y:S05]  /*f190*/  BRA `(.L_x_288) ;  /* 0xffffffa800d07947 */ /* 0x000fea000383ffff */
.L_x_152:
[----:B-1-34-:R-:W-:-:S04]  /*f1a0*/  MOV R4, UR6 ;  /* 0x0000000600047c02 */ /* 0x01afc80008000f00 */
[----:B------:R1:W3:Y:S03]  /*f1b0*/  SYNCS.PHASECHK.TRANS64.TRYWAIT P1, [R4+URZ+0x344e8], R3 ;  /* 0x0344e803040075a7 */ /* 0x0002e6000802017f */
[----:B---3--:R-:W-:Y:S05]  /*f1c0*/  @!P1 NANOSLEEP.SYNCS 0x989680 ;  /* 0x009896800000995d */ /* 0x008fea0003900000 */
[----:B------:R-:W3:Y:S02]  /*f1d0*/  @!P1 SYNCS.PHASECHK.TRANS64 P1, [R4+URZ+0x344e8], R3 ;  /* 0x0344e803040095a7 */ /* 0x000ee4000802007f */
[----:B---3--:R-:W-:Y:S05]  /*f1e0*/  @!P1 BRA `(.L_x_152) ;  /* 0xfffffffc00ec9947 */ /* 0x008fea000383ffff */
[----:B------:R-:W-:Y:S05]  /*f1f0*/  BRA `(.L_x_289) ;  /* 0xffffffac00107947 */ /* 0x000fea000383ffff */
.L_x_158:
[----:B-1----:R-:W-:-:S04]  /*f200*/  IMAD.U32 R5, RZ, RZ, UR6 ;  /* 0x00000006ff057e24 */ /* 0x002fc8000f8e00ff */
[----:B------:R1:W3:Y:S03]  /*f210*/  SYNCS.PHASECHK.TRANS64.TRYWAIT P1, [R5+URZ+0x344d0], R4 ;  /* 0x0344d004050075a7 */ /* 0x0002e6000802017f */
[----:B---3--:R-:W-:Y:S05]  /*f220*/  @!P1 NANOSLEEP.SYNCS 0x989680 ;  /* 0x009896800000995d */ /* 0x008fea0003900000 */
[----:B------:R-:W3:Y:S02]  /*f230*/  @!P1 SYNCS.PHASECHK.TRANS64 P1, [R5+URZ+0x344d0], R4 ;  /* 0x0344d004050095a7 */ /* 0x000ee4000802007f */
[----:B---3--:R-:W-:Y:S05]  /*f240*/  @!P1 BRA `(.L_x_158) ;  /* 0xfffffffc00ec9947 */ /* 0x008fea000383ffff */
[----:B------:R-:W-:Y:S05]  /*f250*/  BRA `(.L_x_290) ;  /* 0xffffffac00587947 */ /* 0x000fea000383ffff */
.L_x_164:
[----:B-1-3--:R-:W-:-:S04]  /*f260*/  IMAD.U32 R5, RZ, RZ, UR6 ;  /* 0x00000006ff057e24 */ /* 0x00afc8000f8e00ff */
[----:B------:R1:W3:Y:S03]  /*f270*/  SYNCS.PHASECHK.TRANS64.TRYWAIT P1, [R5+URZ+0x344d8], R4 ;  /* 0x0344d804050075a7 */ /* 0x0002e6000802017f */
[----:B---3--:R-:W-:Y:S05]  /*f280*/  @!P1 NANOSLEEP.SYNCS 0x989680 ;  /* 0x009896800000995d */ /* 0x008fea0003900000 */
[----:B------:R-:W3:Y:S02]  /*f290*/  @!P1 SYNCS.PHASECHK.TRANS64 P1, [R5+URZ+0x344d8], R4 ;  /* 0x0344d804050095a7 */ /* 0x000ee4000802007f */
[----:B---3--:R-:W-:Y:S05]  /*f2a0*/  @!P1 BRA `(.L_x_164) ;  /* 0xfffffffc00ec9947 */ /* 0x008fea000383ffff */
[----:B------:R-:W-:Y:S05]  /*f2b0*/  BRA `(.L_x_291) ;  /* 0xffffffac008c7947 */ /* 0x000fea000383ffff */
.L_x_170:
[----:B-1-34-:R-:W-:-:S04]  /*f2c0*/  IMAD.U32 R5, RZ, RZ, UR6 ;  /* 0x00000006ff057e24 */ /* 0x01afc8000f8e00ff */
[----:B------:R1:W3:Y:S03]  /*f2d0*/  SYNCS.PHASECHK.TRANS64.TRYWAIT P1, [R5+URZ+0x344e0], R4 ;  /* 0x0344e004050075a7 */ /* 0x0002e6000802017f */
[----:B---3--:R-:W-:Y:S05]  /*f2e0*/  @!P1 NANOSLEEP.SYNCS 0x989680 ;  /* 0x009896800000995d */ /* 0x008fea0003900000 */
[----:B------:R-:W3:Y:S02]  /*f2f0*/  @!P1 SYNCS.PHASECHK.TRANS64 P1, [R5+URZ+0x344e0], R4 ;  /* 0x0344e004050095a7 */ /* 0x000ee4000802007f */
[----:B---3--:R-:W-:Y:S05]  /*f300*/  @!P1 BRA `(.L_x_170) ;  /* 0xfffffffc00ec9947 */ /* 0x008fea000383ffff */
[----:B------:R-:W-:Y:S05]  /*f310*/  BRA `(.L_x_292) ;  /* 0xffffffac00c87947 */ /* 0x000fea000383ffff */
.L_x_176:
[----:B-1-34-:R-:W-:-:S04]  /*f320*/  IMAD.U32 R5, RZ, RZ, UR6 ;  /* 0x00000006ff057e24 */ /* 0x01afc8000f8e00ff */
[----:B------:R1:W3:Y:S03]  /*f330*/  SYNCS.PHASECHK.TRANS64.TRYWAIT P1, [R5+URZ+0x344e8], R4 ;  /* 0x0344e804050075a7 */ /* 0x0002e6000802017f */
[----:B---3--:R-:W-:Y:S05]  /*f340*/  @!P1 NANOSLEEP.SYNCS 0x989680 ;  /* 0x009896800000995d */ /* 0x008fea0003900000 */
[----:B------:R-:W3:Y:S02]  /*f350*/  @!P1 SYNCS.PHASECHK.TRANS64 P1, [R5+URZ+0x344e8], R4 ;  /* 0x0344e804050095a7 */ /* 0x000ee4000802007f */
[----:B---3--:R-:W-:Y:S05]  /*f360*/  @!P1 BRA `(.L_x_176) ;  /* 0xfffffffc00ec9947 */ /* 0x008fea000383ffff */
[----:B------:R-:W-:Y:S05]  /*f370*/  BRA `(.L_x_293) ;  /* 0xffffffac00f87947 */ /* 0x000fea000383ffff */
.L_x_191:
[----:B-1----:R-:W-:-:S04]  /*f380*/  IMAD.U32 R0, RZ, RZ, UR6 ;  /* 0x00000006ff007e24 */ /* 0x002fc8000f8e00ff */
[----:B------:R1:W2:Y:S03]  /*f390*/  SYNCS.PHASECHK.TRANS64.TRYWAIT P0, [R0+URZ+0x344d0], R3 ;  /* 0x0344d003000075a7 */ /* 0x0002a6000800017f */
[----:B--2---:R-:W-:Y:S05]  /*f3a0*/  @!P0 NANOSLEEP.SYNCS 0x989680 ;  /* 0x009896800000895d */ /* 0x004fea0003900000 */
[----:B------:R-:W2:Y:S02]  /*f3b0*/  @!P0 SYNCS.PHASECHK.TRANS64 P0, [R0+URZ+0x344d0], R3 ;  /* 0x0344d003000085a7 */ /* 0x000ea4000800007f */
[----:B--2---:R-:W-:Y:S05]  /*f3c0*/  @!P0 BRA `(.L_x_191) ;  /* 0xfffffffc00ec8947 */ /* 0x004fea000383ffff */
[----:B------:R-:W-:Y:S05]  /*f3d0*/  BRA `(.L_x_294) ;  /* 0xffffffb4007c7947 */ /* 0x000fea000383ffff */
.L_x_193:
[----:B-1----:R-:W-:-:S04]  /*f3e0*/  IMAD.U32 R0, RZ, RZ, UR6 ;  /* 0x00000006ff007e24 */ /* 0x002fc8000f8e00ff */
[----:B------:R1:W2:Y:S03]  /*f3f0*/  SYNCS.PHASECHK.TRANS64.TRYWAIT P0, [R0+URZ+0x344d8], R3 ;  /* 0x0344d803000075a7 */ /* 0x0002a6000800017f */
[----:B--2---:R-:W-:Y:S05]  /*f400*/  @!P0 NANOSLEEP.SYNCS 0x989680 ;  /* 0x009896800000895d */ /* 0x004fea0003900000 */
[----:B------:R-:W2:Y:S02]  /*f410*/  @!P0 SYNCS.PHASECHK.TRANS64 P0, [R0+URZ+0x344d8], R3 ;  /* 0x0344d803000085a7 */ /* 0x000ea4000800007f */
[----:B--2---:R-:W-:Y:S05]  /*f420*/  @!P0 BRA `(.L_x_193) ;  /* 0xfffffffc00ec8947 */ /* 0x004fea000383ffff */
[----:B------:R-:W-:Y:S05]  /*f430*/  BRA `(.L_x_295) ;  /* 0xffffffb400747947 */ /* 0x000fea000383ffff */
.L_x_195:
[----:B-1----:R-:W-:-:S04]  /*f440*/  IMAD.U32 R0, RZ, RZ, UR6 ;  /* 0x00000006ff007e24 */ /* 0x002fc8000f8e00ff */
[----:B------:R1:W2:Y:S03]  /*f450*/  SYNCS.PHASECHK.TRANS64.TRYWAIT P0, [R0+URZ+0x344e0], R3 ;  /* 0x0344e003000075a7 */ /* 0x0002a6000800017f */
[----:B--2---:R-:W-:Y:S05]  /*f460*/  @!P0 NANOSLEEP.SYNCS 0x989680 ;  /* 0x009896800000895d */ /* 0x004fea0003900000 */
[----:B------:R-:W2:Y:S02]  /*f470*/  @!P0 SYNCS.PHASECHK.TRANS64 P0, [R0+URZ+0x344e0], R3 ;  /* 0x0344e003000085a7 */ /* 0x000ea4000800007f */
[----:B--2---:R-:W-:Y:S05]  /*f480*/  @!P0 BRA `(.L_x_195) ;  /* 0xfffffffc00ec8947 */ /* 0x004fea000383ffff */
[----:B------:R-:W-:Y:S05]  /*f490*/  BRA `(.L_x_296) ;  /* 0xffffffb4006c7947 */ /* 0x000fea000383ffff */
.L_x_207:
[----:B------:R-:W-:Y:S01]  /*f4a0*/  BSSY B1, `(.L_x_297) ;  /* 0x0000006000017945 */ /* 0x000fe20003800000 */
[----:B------:R-:W-:-:S07]  /*f4b0*/  MOV R15, 0xffffffff ;  /* 0xffffffff000f7802 */ /* 0x000fce0000000f00 */
[----:B-----5:R-:W-:Y:S05]  /*f4c0*/  WARPSYNC.COLLECTIVE R15, `(.L_x_298) ;  /* 0x000000000f0c7348 */ /* 0x020fea0003c00000 */
[----:B-----5:R-:W-:Y:S02]  /*f4d0*/  ELECT P6, UR62, PT ;  /* 0x00000000003e782f */ /* 0x020fe400038c0000 */
[----:B------:R-:W-:Y:S01]  /*f4e0*/  MOV R14, UR62 ;  /* 0x0000003e000e7c02 */ /* 0x000fe20008000f00 */
[----:B------:R-:W-:Y:S10]  /*f4f0*/  ENDCOLLECTIVE ;  /* 0x000000000000791b */ /* 0x000ff40003800000 */
.L_x_298:
[----:B------:R-:W-:Y:S05]  /*f500*/  BSYNC B1 ;  /* 0x0000000000017941 */ /* 0x000fea0003800000 */
.L_x_297:
[----:B------:R-:W-:Y:S05]  /*f510*/  BRA `(.L_x_299) ;  /* 0xffffffc000647947 */ /* 0x000fea000383ffff */
.L_x_210:
[----:B--2---:R2:W3:Y:S02]  /*f520*/  SYNCS.PHASECHK.TRANS64.TRYWAIT P0, [R10+URZ+0x34498], R7 ;  /* 0x034498070a0075a7 */ /* 0x0044e4000800017f */
[----:B---3--:R-:W-:Y:S05]  /*f530*/  @!P0 NANOSLEEP.SYNCS 0x989680 ;  /* 0x009896800000895d */ /* 0x008fea0003900000 */
[----:B------:R-:W3:Y:S02]  /*f540*/  @!P0 SYNCS.PHASECHK.TRANS64 P0, [R10+URZ+0x34498], R7 ;  /* 0x034498070a0085a7 */ /* 0x000ee4000800007f */
[----:B---3--:R-:W-:Y:S05]  /*f550*/  @!P0 BRA `(.L_x_210) ;  /* 0xfffffffc00f08947 */ /* 0x008fea000383ffff */
[----:B------:R-:W-:Y:S05]  /*f560*/  BRA `(.L_x_300) ;  /* 0xffffffc0008c7947 */ /* 0x000fea000383ffff */
.L_x_216:
[----:B-1----:R1:W2:Y:S02]  /*f570*/  SYNCS.PHASECHK.TRANS64.TRYWAIT P0, [R5+URZ+0x34400], R4 ;  /* 0x03440004050075a7 */ /* 0x0022a4000800017f */
[----:B--2---:R-:W-:Y:S05]  /*f580*/  @!P0 NANOSLEEP.SYNCS 0x989680 ;  /* 0x009896800000895d */ /* 0x004fea0003900000 */
[----:B------:R-:W2:Y:S02]  /*f590*/  @!P0 SYNCS.PHASECHK.TRANS64 P0, [R5+URZ+0x34400], R4 ;  /* 0x03440004050085a7 */ /* 0x000ea4000800007f */
[----:B--2---:R-:W-:Y:S05]  /*f5a0*/  @!P0 BRA `(.L_x_216) ;  /* 0xfffffffc00f08947 */ /* 0x004fea000383ffff */
[----:B------:R-:W-:Y:S05]  /*f5b0*/  BRA `(.L_x_301) ;  /* 0xffffffc400787947 */ /* 0x000fea000383ffff */
.L_x_219:
[----:B------:R-:W-:Y:S01]  /*f5c0*/  BSSY B1, `(.L_x_302) ;  /* 0x0000006000017945 */ /* 0x000fe20003800000 */
[----:B------:R-:W-:-:S07]  /*f5d0*/  IMAD.MOV.U32 R15, RZ, RZ, -0x1 ;  /* 0xffffffffff0f7424 */ /* 0x000fce00078e00ff */
[----:B-1---5:R-:W-:Y:S05]  /*f5e0*/  WARPSYNC.COLLECTIVE R15, `(.L_x_303) ;  /* 0x000000000f0c7348 */ /* 0x022fea0003c00000 */
[----:B------:R-:W-:Y:S02]  /*f5f0*/  ELECT P6, UR62, PT ;  /* 0x00000000003e782f */ /* 0x000fe400038c0000 */
[----:B------:R-:W-:Y:S01]  /*f600*/  MOV R14, UR62 ;  /* 0x0000003e000e7c02 */ /* 0x000fe20008000f00 */
[----:B-1---5:R-:W-:Y:S10]  /*f610*/  ENDCOLLECTIVE ;  /* 0x000000000000791b */ /* 0x022ff40003800000 */
.L_x_303:
[----:B------:R-:W-:Y:S05]  /*f620*/  BSYNC B1 ;  /* 0x0000000000017941 */ /* 0x000fea0003800000 */
.L_x_302:
[----:B------:R-:W-:Y:S05]  /*f630*/  BRA `(.L_x_304) ;  /* 0xffffffc400c07947 */ /* 0x000fea000383ffff */
.L_x_222:
[----:B------:R-:W-:Y:S01]  /*f640*/  BSSY B1, `(.L_x_305) ;  /* 0x0000005000017945 */ /* 0x000fe20003800000 */
[----:B--2---:R-:W-:-:S07]  /*f650*/  IMAD.MOV.U32 R15, RZ, RZ, -0x1 ;  /* 0xffffffffff0f7424 */ /* 0x004fce00078e00ff */
[----:B-1---5:R-:W-:Y:S05]  /*f660*/  WARPSYNC.COLLECTIVE R15, `(.L_x_306) ;  /* 0x000000000f087348 */ /* 0x022fea0003c00000 */
[----:B------:R-:W-:Y:S01]  /*f670*/  NOP ;  /* 0x0000000000007918 */ /* 0x000fe20000000000 */
[----:B-1---5:R-:W-:Y:S01]  /*f680*/  ENDCOLLECTIVE ;  /* 0x000000000000791b */ /* 0x022fe20003800000 */
.L_x_306:
[----:B------:R-:W-:Y:S05]  /*f690*/  BSYNC B1 ;  /* 0x0000000000017941 */ /* 0x000fea0003800000 */
.L_x_305:
[----:B------:R-:W-:-:S07]  /*f6a0*/  IMAD.MOV.U32 R15, RZ, RZ, -0x1 ;  /* 0xffffffffff0f7424 */ /* 0x000fce00078e00ff */
[----:B------:R-:W-:Y:S05]  /*f6b0*/  WARPSYNC.COLLECTIVE R15, `(.L_x_307) ;  /* 0x000000000f0c7348 */ /* 0x000fea0003c00000 */
[----:B------:R-:W-:Y:S02]  /*f6c0*/  ELECT P6, UR62, PT ;  /* 0x00000000003e782f */ /* 0x000fe400038c0000 */
[----:B------:R-:W-:Y:S01]  /*f6d0*/  MOV R14, UR62 ;  /* 0x0000003e000e7c02 */ /* 0x000fe20008000f00 */
[----:B------:R-:W-:Y:S10]  /*f6e0*/  ENDCOLLECTIVE ;  /* 0x000000000000791b */ /* 0x000ff40003800000 */
.L_x_307:
[----:B------:R-:W-:Y:S05]  /*f6f0*/  BRA `(.L_x_308) ;  /* 0xffffffc800e07947 */ /* 0x000fea000383ffff */
.L_x_225:
[----:B------:R-:W-:Y:S01]  /*f700*/  BSSY B0, `(.L_x_309) ;  /* 0x0000006000007945 */ /* 0x000fe20003800000 */
[----:B------:R-:W-:-:S07]  /*f710*/  IMAD.MOV.U32 R15, RZ, RZ, -0x1 ;  /* 0xffffffffff0f7424 */ /* 0x000fce00078e00ff */
[----:B-----5:R-:W-:Y:S05]  /*f720*/  WARPSYNC.COLLECTIVE R15, `(.L_x_310) ;  /* 0x000000000f0c7348 */ /* 0x020fea0003c00000 */
[----:B-----5:R-:W-:Y:S02]  /*f730*/  ELECT P6, UR62, PT ;  /* 0x00000000003e782f */ /* 0x020fe400038c0000 */
[----:B------:R-:W-:Y:S01]  /*f740*/  MOV R14, UR62 ;  /* 0x0000003e000e7c02 */ /* 0x000fe20008000f00 */
[----:B------:R-:W-:Y:S10]  /*f750*/  ENDCOLLECTIVE ;  /* 0x000000000000791b */ /* 0x000ff40003800000 */
.L_x_310:
[----:B------:R-:W-:Y:S05]  /*f760*/  BSYNC B0 ;  /* 0x0000000000007941 */ /* 0x000fea0003800000 */
.L_x_309:
[----:B------:R-:W-:Y:S05]  /*f770*/  BRA `(.L_x_311) ;  /* 0xffffffcc00307947 */ /* 0x000fea000383ffff */
.L_x_229:
[----:B-1----:R1:W2:Y:S02]  /*f780*/  SYNCS.PHASECHK.TRANS64.TRYWAIT P0, [R7+URZ], R4 ;  /* 0x00000004070075a7 */ /* 0x0022a4000800017f */
[----:B--2---:R-:W-:Y:S05]  /*f790*/  @!P0 NANOSLEEP.SYNCS 0x989680 ;  /* 0x009896800000895d */ /* 0x004fea0003900000 */
[----:B------:R-:W2:Y:S02]  /*f7a0*/  @!P0 SYNCS.PHASECHK.TRANS64 P0, [R7+URZ], R4 ;  /* 0x00000004070085a7 */ /* 0x000ea4000800007f */
[----:B--2---:R-:W-:Y:S05]  /*f7b0*/  @!P0 BRA `(.L_x_229) ;  /* 0xfffffffc00f08947 */ /* 0x004fea000383ffff */
[----:B------:R-:W-:Y:S05]  /*f7c0*/  BRA `(.L_x_312) ;  /* 0xffffffcc006c7947 */ /* 0x000fea000383ffff */
.L_x_230:
[----:B--2---:R2:W3:Y:S02]  /*f7d0*/  SYNCS.PHASECHK.TRANS64.TRYWAIT P0, [R6+URZ], R3 ;  /* 0x00000003060075a7 */ /* 0x0044e4000800017f */
[----:B---3--:R-:W-:Y:S05]  /*f7e0*/  @!P0 NANOSLEEP.SYNCS 0x989680 ;  /* 0x009896800000895d */ /* 0x008fea0003900000 */
[----:B------:R-:W3:Y:S02]  /*f7f0*/  @!P0 SYNCS.PHASECHK.TRANS64 P0, [R6+URZ], R3 ;  /* 0x00000003060085a7 */ /* 0x000ee4000800007f */
[----:B---3--:R-:W-:Y:S05]  /*f800*/  @!P0 BRA `(.L_x_230) ;  /* 0xfffffffc00f08947 */ /* 0x008fea000383ffff */
[----:B------:R-:W-:Y:S05]  /*f810*/  BRA `(.L_x_313) ;  /* 0xffffffcc00747947 */ /* 0x000fea000383ffff */
.L_x_248:
[----:B-1----:R1:W3:Y:S02]  /*f820*/  SYNCS.PHASECHK.TRANS64.TRYWAIT P2, [R17+URZ+0x34440], R2 ;  /* 0x03444002110075a7 */ /* 0x0022e4000804017f */
[----:B---3--:R-:W-:Y:S05]  /*f830*/  @!P2 NANOSLEEP.SYNCS 0x989680 ;  /* 0x009896800000a95d */ /* 0x008fea0003900000 */
[----:B------:R-:W3:Y:S02]  /*f840*/  @!P2 SYNCS.PHASECHK.TRANS64 P2, [R17+URZ+0x34440], R2 ;  /* 0x034440021100a5a7 */ /* 0x000ee4000804007f */
[----:B---3--:R-:W-:Y:S05]  /*f850*/  @!P2 BRA `(.L_x_248) ;  /* 0xfffffffc00f0a947 */ /* 0x008fea000383ffff */
[----:B------:R-:W-:Y:S05]  /*f860*/  BRA `(.L_x_314) ;  /* 0xffffffe800907947 */ /* 0x000fea000383ffff */
.L_x_254:
[----:B-1----:R1:W2:Y:S02]  /*f870*/  SYNCS.PHASECHK.TRANS64.TRYWAIT P0, [R5+URZ+0x34440], R2 ;  /* 0x03444002050075a7 */ /* 0x0022a4000800017f */
[----:B--2---:R-:W-:Y:S05]  /*f880*/  @!P0 NANOSLEEP.SYNCS 0x989680 ;  /* 0x009896800000895d */ /* 0x004fea0003900000 */
[----:B------:R-:W2:Y:S02]  /*f890*/  @!P0 SYNCS.PHASECHK.TRANS64 P0, [R5+URZ+0x34440], R2 ;  /* 0x03444002050085a7 */ /* 0x000ea4000800007f */
[----:B--2---:R-:W-:Y:S05]  /*f8a0*/  @!P0 BRA `(.L_x_254) ;  /* 0xfffffffc00f08947 */ /* 0x004fea000383ffff */
[----:B------:R-:W-:Y:S05]  /*f8b0*/  BRA `(.L_x_315) ;  /* 0xffffffe800f87947 */ /* 0x000fea000383ffff */
.L_x_256:
[----:B-1----:R1:W2:Y:S02]  /*f8c0*/  SYNCS.PHASECHK.TRANS64.TRYWAIT P0, [R7+URZ+0x34440], R0 ;  /* 0x03444000070075a7 */ /* 0x0022a4000800017f */
[----:B--2---:R-:W-:Y:S05]  /*f8d0*/  @!P0 NANOSLEEP.SYNCS 0x989680 ;  /* 0x009896800000895d */ /* 0x004fea0003900000 */
[----:B------:R-:W2:Y:S02]  /*f8e0*/  @!P0 SYNCS.PHASECHK.TRANS64 P0, [R7+URZ+0x34440], R0 ;  /* 0x03444000070085a7 */ /* 0x000ea4000800007f */
[----:B--2---:R-:W-:Y:S05]  /*f8f0*/  @!P0 BRA `(.L_x_256) ;  /* 0xfffffffc00f08947 */ /* 0x004fea000383ffff */
[----:B------:R-:W-:Y:S05]  /*f900*/  BRA `(.L_x_316) ;  /* 0xffffffec00107947 */ /* 0x000fea000383ffff */
.L_x_258:
[----:B-1----:R1:W2:Y:S02]  /*f910*/  SYNCS.PHASECHK.TRANS64.TRYWAIT P0, [R7+URZ+0x34440], R0 ;  /* 0x03444000070075a7 */ /* 0x0022a4000800017f */
[----:B--2---:R-:W-:Y:S05]  /*f920*/  @!P0 NANOSLEEP.SYNCS 0x989680 ;  /* 0x009896800000895d */ /* 0x004fea0003900000 */
[----:B------:R-:W2:Y:S02]  /*f930*/  @!P0 SYNCS.PHASECHK.TRANS64 P0, [R7+URZ+0x34440], R0 ;  /* 0x03444000070085a7 */ /* 0x000ea4000800007f */
[----:B--2---:R-:W-:Y:S05]  /*f940*/  @!P0 BRA `(.L_x_258) ;  /* 0xfffffffc00f08947 */ /* 0x004fea000383ffff */
[----:B------:R-:W-:Y:S05]  /*f950*/  BRA `(.L_x_317) ;  /* 0xffffffec00287947 */ /* 0x000fea000383ffff */
.L_x_260:
[----:B-1----:R1:W2:Y:S02]  /*f960*/  SYNCS.PHASECHK.TRANS64.TRYWAIT P0, [R7+URZ+0x34440], R0 ;  /* 0x03444000070075a7 */ /* 0x0022a4000800017f */
[----:B--2---:R-:W-:Y:S05]  /*f970*/  @!P0 NANOSLEEP.SYNCS 0x989680 ;  /* 0x009896800000895d */ /* 0x004fea0003900000 */
[----:B------:R-:W2:Y:S02]  /*f980*/  @!P0 SYNCS.PHASECHK.TRANS64 P0, [R7+URZ+0x34440], R0 ;  /* 0x03444000070085a7 */ /* 0x000ea4000800007f */
[----:B--2---:R-:W-:Y:S05]  /*f990*/  @!P0 BRA `(.L_x_260) ;  /* 0xfffffffc00f08947 */ /* 0x004fea000383ffff */
[----:B------:R-:W-:Y:S05]  /*f9a0*/  BRA `(.L_x_318) ;  /* 0xffffffec00407947 */ /* 0x000fea000383ffff */
.L_x_262:
[----:B-1----:R1:W2:Y:S02]  /*f9b0*/  SYNCS.PHASECHK.TRANS64.TRYWAIT P0, [R7+URZ+0x34440], R0 ;  /* 0x03444000070075a7 */ /* 0x0022a4000800017f */
[----:B--2---:R-:W-:Y:S05]  /*f9c0*/  @!P0 NANOSLEEP.SYNCS 0x989680 ;  /* 0x009896800000895d */ /* 0x004fea0003900000 */
[----:B------:R-:W2:Y:S02]  /*f9d0*/  @!P0 SYNCS.PHASECHK.TRANS64 P0, [R7+URZ+0x34440], R0 ;  /* 0x03444000070085a7 */ /* 0x000ea4000800007f */
[----:B--2---:R-:W-:Y:S05]  /*f9e0*/  @!P0 BRA `(.L_x_262) ;  /* 0xfffffffc00f08947 */ /* 0x004fea000383ffff */
[----:B------:R-:W-:Y:S05]  /*f9f0*/  BRA `(.L_x_319) ;  /* 0xffffffec00587947 */ /* 0x000fea000383ffff */
.L_x_264:
[----:B-1----:R1:W2:Y:S02]  /*fa00*/  SYNCS.PHASECHK.TRANS64.TRYWAIT P0, [R7+URZ+0x34440], R0 ;  /* 0x03444000070075a7 */ /* 0x0022a4000800017f */
[----:B--2---:R-:W-:Y:S05]  /*fa10*/  @!P0 NANOSLEEP.SYNCS 0x989680 ;  /* 0x009896800000895d */ /* 0x004fea0003900000 */
[----:B------:R-:W2:Y:S02]  /*fa20*/  @!P0 SYNCS.PHASECHK.TRANS64 P0, [R7+URZ+0x34440], R0 ;  /* 0x03444000070085a7 */ /* 0x000ea4000800007f */
[----:B--2---:R-:W-:Y:S05]  /*fa30*/  @!P0 BRA `(.L_x_264) ;  /* 0xfffffffc00f08947 */ /* 0x004fea000383ffff */
[----:B------:R-:W-:Y:S05]  /*fa40*/  BRA `(.L_x_320) ;  /* 0xffffffec00707947 */ /* 0x000fea000383ffff */
.L_x_266:
[----:B-1----:R1:W2:Y:S02]  /*fa50*/  SYNCS.PHASECHK.TRANS64.TRYWAIT P0, [R7+URZ+0x34440], R0 ;  /* 0x03444000070075a7 */ /* 0x0022a4000800017f */
[----:B--2---:R-:W-:Y:S05]  /*fa60*/  @!P0 NANOSLEEP.SYNCS 0x989680 ;  /* 0x009896800000895d */ /* 0x004fea0003900000 */
[----:B------:R-:W2:Y:S02]  /*fa70*/  @!P0 SYNCS.PHASECHK.TRANS64 P0, [R7+URZ+0x34440], R0 ;  /* 0x03444000070085a7 */ /* 0x000ea4000800007f */
[----:B--2---:R-:W-:Y:S05]  /*fa80*/  @!P0 BRA `(.L_x_266) ;  /* 0xfffffffc00f08947 */ /* 0x004fea000383ffff */
[----:B------:R-:W-:Y:S05]  /*fa90*/  BRA `(.L_x_321) ;  /* 0xffffffec00887947 */ /* 0x000fea000383ffff */
        .weak           $__internal_0_$__cuda_sm20_div_u64
        .type           $__internal_0_$__cuda_sm20_div_u64,@function
        .size           $__internal_0_$__cuda_sm20_div_u64,(.L_x_245 - $__internal_0_$__cuda_sm20_div_u64)
$__internal_0_$__cuda_sm20_div_u64:
[----:B------:R-:W-:-:S04]  /*faa0*/  IMAD.MOV.U32 R17, RZ, RZ, R23 ;  /* 0x000000ffff117224 */ /* 0x000fc800078e0017 */
[----:B------:R-:W1:Y:S08]  /*fab0*/  I2F.U64.RP R0, R16 ;  /* 0x0000001000007312 */ /* 0x000e700000309000 */
[----:B-1----:R-:W1:Y:S02]  /*fac0*/  MUFU.RCP R0, R0 ;  /* 0x0000000000007308 */ /* 0x002e640000001000 */
[----:B-1----:R-:W-:-:S06]  /*fad0*/  VIADD R2, R0, 0x1ffffffe ;  /* 0x1ffffffe00027836 */ /* 0x002fcc0000000000 */
[----:B------:R-:W1:Y:S02]  /*fae0*/  F2I.U64.TRUNC R2, R2 ;  /* 0x0000000200027311 */ /* 0x000e64000020d800 */
[----:B-1----:R-:W-:-:S04]  /*faf0*/  IMAD.WIDE.U32 R14, R2, R16, RZ ;  /* 0x00000010020e7225 */ /* 0x002fc800078e00ff */
[----:B------:R-:W-:Y:S01]  /*fb00*/  IMAD R15, R2, R23, R15 ;  /* 0x00000017020f7224 */ /* 0x000fe200078e020f */
[----:B------:R-:W-:-:S03]  /*fb10*/  IADD3 R19, P1, RZ, -R14, RZ ;  /* 0x8000000eff137210 */ /* 0x000fc60007f3e0ff */
[----:B------:R-:W-:Y:S02]  /*fb20*/  IMAD R15, R3, R16, R15 ;  /* 0x00000010030f7224 */ /* 0x000fe400078e020f */
[----:B------:R-:W-:-:S04]  /*fb30*/  IMAD.HI.U32 R14, R2, R19, RZ ;  /* 0x00000013020e7227 */ /* 0x000fc800078e00ff */
[----:B------:R-:W-:Y:S01]  /*fb40*/  IMAD.X R21, RZ, RZ, ~R15, P1 ;  /* 0x000000ffff157224 */ /* 0x000fe200008e0e0f */
[----:B------:R-:W-:-:S03]  /*fb50*/  MOV R15, R2 ;  /* 0x00000002000f7202 */ /* 0x000fc60000000f00 */
[-C--:B------:R-:W-:Y:S02]  /*fb60*/  IMAD R17, R3, R21.reuse, RZ ;  /* 0x0000001503117224 */ /* 0x080fe400078e02ff */
[----:B------:R-:W-:-:S04]  /*fb70*/  IMAD.WIDE.U32 R14, P1, R2, R21, R14 ;  /* 0x00000015020e7225 */ /* 0x000fc8000782000e */
[----:B------:R-:W-:-:S04]  /*fb80*/  IMAD.HI.U32 R21, R3, R21, RZ ;  /* 0x0000001503157227 */ /* 0x000fc800078e00ff */
[----:B------:R-:W-:-:S04]  /*fb90*/  IMAD.HI.U32 R14, P2, R3, R19, R14 ;  /* 0x00000013030e7227 */ /* 0x000fc8000784000e */
[----:B------:R-:W-:Y:S01]  /*fba0*/  IMAD.X R0, R21, 0x1, R3, P1 ;  /* 0x0000000115007824 */ /* 0x000fe200008e0603 */
[----:B------:R-:W-:-:S04]  /*fbb0*/  IADD3 R15, P3, R17, R14, RZ ;  /* 0x0000000e110f7210 */ /* 0x000fc80007f7e0ff */
[----:B------:R-:W-:Y:S01]  /*fbc0*/  IADD3.X R17, RZ, RZ, R0, P3, P2 ;  /* 0x000000ffff117210 */ /* 0x000fe20001fe4400 */
[----:B------:R-:W-:-:S04]  /*fbd0*/  IMAD.WIDE.U32 R2, R15, R16, RZ ;  /* 0x000000100f027225 */ /* 0x000fc800078e00ff */
[----:B------:R-:W-:Y:S01]  /*fbe0*/  IMAD R0, R15, R23, R3 ;  /* 0x000000170f007224 */ /* 0x000fe200078e0203 */
[----:B------:R-:W-:-:S03]  /*fbf0*/  IADD3 R3, P1, RZ, -R2, RZ ;  /* 0x80000002ff037210 */ /* 0x000fc60007f3e0ff */
[----:B------:R-:W-:Y:S02]  /*fc00*/  IMAD R0, R17, R16, R0 ;  /* 0x0000001011007224 */ /* 0x000fe400078e0200 */
[----:B------:R-:W-:-:S04]  /*fc10*/  IMAD.HI.U32 R14, R15, R3, RZ ;  /* 0x000000030f0e7227 */ /* 0x000fc800078e00ff */
[----:B------:R-:W-:-:S04]  /*fc20*/  IMAD.X R0, RZ, RZ, ~R0, P1 ;  /* 0x000000ffff007224 */ /* 0x000fc800008e0e00 */
[----:B------:R-:W-:-:S04]  /*fc30*/  IMAD.WIDE.U32 R14, P1, R15, R0, R14 ;  /* 0x000000000f0e7225 */ /* 0x000fc8000782000e */
[C---:B------:R-:W-:Y:S02]  /*fc40*/  IMAD R2, R17.reuse, R0, RZ ;  /* 0x0000000011027224 */ /* 0x040fe400078e02ff */
[----:B------:R-:W-:-:S04]  /*fc50*/  IMAD.HI.U32 R15, P2, R17, R3, R14 ;  /* 0x00000003110f7227 */ /* 0x000fc8000784000e */
[----:B------:R-:W-:Y:S01]  /*fc60*/  IMAD.HI.U32 R0, R17, R0, RZ ;  /* 0x0000000011007227 */ /* 0x000fe200078e00ff */
[----:B------:R-:W-:-:S03]  /*fc70*/  IADD3 R15, P3, R2, R15, RZ ;  /* 0x0000000f020f7210 */ /* 0x000fc60007f7e0ff */
[----:B------:R-:W-:Y:S02]  /*fc80*/  IMAD.X R17, R0, 0x1, R17, P1 ;  /* 0x0000000100117824 */ /* 0x000fe400008e0611 */
[----:B------:R-:W-:-:S03]  /*fc90*/  IMAD.HI.U32 R2, R15, UR13, RZ ;  /* 0x0000000d0f027c27 */ /* 0x000fc6000f8e00ff */
[----:B------:R-:W-:Y:S01]  /*fca0*/  IADD3.X R17, RZ, RZ, R17, P3, P2 ;  /* 0x000000ffff117210 */ /* 0x000fe20001fe4411 */
[----:B------:R-:W-:Y:S02]  /*fcb0*/  IMAD.MOV.U32 R3, RZ, RZ, RZ ;  /* 0x000000ffff037224 */ /* 0x000fe400078e00ff */
[----:B------:R-:W-:-:S04]  /*fcc0*/  IMAD.WIDE.U32 R2, R15, UR21, R2 ;  /* 0x000000150f027c25 */ /* 0x000fc8000f8e0002 */
[C---:B------:R-:W-:Y:S02]  /*fcd0*/  IMAD R15, R17.reuse, UR21, RZ ;  /* 0x00000015110f7c24 */ /* 0x040fe4000f8e02ff */
[----:B------:R-:W-:-:S04]  /*fce0*/  IMAD.HI.U32 R2, P1, R17, UR13, R2 ;  /* 0x0000000d11027c27 */ /* 0x000fc8000f820002 */
[----:B------:R-:W-:Y:S01]  /*fcf0*/  IMAD.HI.U32 R0, R17, UR21, RZ ;  /* 0x0000001511007c27 */ /* 0x000fe2000f8e00ff */
[----:B------:R-:W-:-:S03]  /*fd00*/  IADD3 R15, P2, R15, R2, RZ ;  /* 0x000000020f0f7210 */ /* 0x000fc60007f5e0ff */
[----:B------:R-:W-:Y:S02]  /*fd10*/  IMAD.X R0, RZ, RZ, R0, P1 ;  /* 0x000000ffff007224 */ /* 0x000fe400008e0600 */
[----:B------:R-:W-:-:S04]  /*fd20*/  IMAD.WIDE.U32 R2, R15, R16, RZ ;  /* 0x000000100f027225 */ /* 0x000fc800078e00ff */
[----:B------:R-:W-:Y:S01]  /*fd30*/  IMAD.X R0, RZ, RZ, R0, P2 ;  /* 0x000000ffff007224 */ /* 0x000fe200010e0600 */
[----:B------:R-:W-:Y:S01]  /*fd40*/  IADD3 R17, P2, -R2, UR13, RZ ;  /* 0x0000000d02117c10 */ /* 0x000fe2000ff5e1ff */
[----:B------:R-:W-:-:S03]  /*fd50*/  IMAD R3, R15, R23, R3 ;  /* 0x000000170f037224 */ /* 0x000fc600078e0203 */
[-C--:B------:R-:W-:Y:S01]  /*fd60*/  ISETP.GE.U32.AND P1, PT, R17, R16.reuse, PT ;  /* 0x000000101100720c */ /* 0x080fe20003f26070 */
[----:B------:R-:W-:-:S05]  /*fd70*/  IMAD R0, R0, R16, R3 ;  /* 0x0000001000007224 */ /* 0x000fca00078e0203 */
[----:B------:R-:W-:Y:S02]  /*fd80*/  IADD3.X R14, ~R0, UR21, RZ, P2, !PT ;  /* 0x00000015000e7c10 */ /* 0x000fe400097fe5ff */
[----:B------:R-:W-:Y:S02]  /*fd90*/  IADD3 R2, P2, -R16, R17, RZ ;  /* 0x0000001110027210 */ /* 0x000fe40007f5e1ff */
[C---:B------:R-:W-:Y:S02]  /*fda0*/  ISETP.GE.U32.AND.EX P1, PT, R14.reuse, R23, PT, P1 ;  /* 0x000000170e00720c */ /* 0x040fe40003f26110 */
[----:B------:R-:W-:Y:S01]  /*fdb0*/  IADD3 R0, R15, 0x1, RZ ;  /* 0x000000010f007810 */ /* 0x000fe20007ffe0ff */
[----:B------:R-:W-:Y:S01]  /*fdc0*/  IMAD.X R3, R14, 0x1, ~R23, P2 ;  /* 0x000000010e037824 */ /* 0x000fe200010e0e17 */
[----:B------:R-:W-:Y:S02]  /*fdd0*/  SEL R2, R2, R17, P1 ;  /* 0x0000001102027207 */ /* 0x000fe40000800000 */
[----:B------:R-:W-:-:S02]  /*fde0*/  SEL R15, R0, R15, P1 ;  /* 0x0000000f000f7207 */ /* 0x000fc40000800000 */
[----:B------:R-:W-:Y:S02]  /*fdf0*/  SEL R3, R3, R14, P1 ;  /* 0x0000000e03037207 */ /* 0x000fe40000800000 */
[----:B------:R-:W-:Y:S01]  /*fe00*/  ISETP.GE.U32.AND P1, PT, R2, R16, PT ;  /* 0x000000100200720c */ /* 0x000fe20003f26070 */
[----:B------:R-:W-:Y:S01]  /*fe10*/  VIADD R0, R15, 0x1 ;  /* 0x000000010f007836 */ /* 0x000fe20000000000 */
[----:B------:R-:W-:Y:S01]  /*fe20*/  ISETP.NE.U32.AND P2, PT, R16, RZ, PT ;  /* 0x000000ff1000720c */ /* 0x000fe20003f45070 */
[----:B------:R-:W-:Y:S01]  /*fe30*/  IMAD.MOV.U32 R2, RZ, RZ, R12 ;  /* 0x000000ffff027224 */ /* 0x000fe200078e000c */
[----:B------:R-:W-:Y:S01]  /*fe40*/  ISETP.GE.U32.AND.EX P1, PT, R3, R23, PT, P1 ;  /* 0x000000170300720c */ /* 0x000fe20003f26110 */
[----:B------:R-:W-:Y:S01]  /*fe50*/  IMAD.MOV.U32 R3, RZ, RZ, 0x0 ;  /* 0x00000000ff037424 */ /* 0x000fe200078e00ff */
[----:B------:R-:W-:Y:S02]  /*fe60*/  ISETP.NE.AND.EX P2, PT, R23, RZ, PT, P2 ;  /* 0x000000ff1700720c */ /* 0x000fe40003f45320 */
[----:B------:R-:W-:-:S04]  /*fe70*/  SEL R0, R0, R15, P1 ;  /* 0x0000000f00007207 */ /* 0x000fc80000800000 */
[----:B------:R-:W-:Y:S01]  /*fe80*/  SEL R0, R0, 0xffffffff, P2 ;  /* 0xffffffff00007807 */ /* 0x000fe20001000000 */
[----:B------:R-:W-:Y:S06]  /*fe90*/  RET.REL.NODEC R2 `(_ZN7cutlass13device_kernelINS_4gemm6kernel13GemmUniversalINS1_17GroupProblemShapeIN4cute5tupleIJiiiEEEEENS1_10collective13CollectiveMmaINS1_39MainloopSm90ArrayTmaGmmaWarpSpecializedILi3ENS6_IJNS5_1CILi1EEESD_SD_EEENS1_40KernelPtrArrayTmaWarpSpecializedPingpongEEENS6_IJNSC_ILi128EEESH_SH_EEENS_6half_tEPNS6_IJlSD_NSC_ILi0EEEEEESJ_SM_NS5_8TiledMMAINS5_8MMA_AtomIJNS5_4SM904GMMA26MMA_64x128x16_F32F16F16_SSILNSQ_5MajorE0ELSS_0ELNSQ_7ScaleInE1ELST_1EEEEEENS5_6LayoutISE_NS6_IJSK_SK_SK_EEEEENS6_IJNS5_10UnderscoreESZ_SZ_EEEEENS5_13SM90_TMA_LOADENS5_14ComposedLayoutINS5_7SwizzleILi3ELi4ELi3EEENS5_18smem_ptr_flag_bitsILi16EEENSW_INS6_IJNSC_ILi8EEENSC_ILi64EEEEEENS6_IJS19_SD_EEEEEEEvNS5_8identityES12_S1D_vS1E_EENS_8epilogue10collective18CollectiveEpilogueINS1G_30Sm90PtrArrayTmaWarpSpecializedILi4ELi2ELi16ELb1ELb0ELi2EEEJSI_NS6_IJS19_NSC_ILi32EEEEEESJ_PNS6_IJSD_lSK_EEESJ_S1O_NS1G_6fusion15FusionCallbacksIS1K_NS1P_17LinearCombinationISJ_fSJ_fLNS_15FloatRoundStyleE2EEESI_S1M_JEEES12_NS13_IS15_S17_NSW_INS6_IJS19_S18_EEENS6_IJSD_S19_EEEEEEENS5_17SM75_U16x8_LDSM_TENS5_14SM90_TMA_STOREES1Y_NS5_17SM90_U16x8_STSM_TENS5_9Copy_AtomIJNS5_17SM90_U32x4_STSM_NESJ_EEEvEEEvvEEEEvNT_6ParamsE) ;  /* 0xffffff0002587950 */ /* 0x000fec0003c3ffff */
.L_x_245:
[----:B------:R-:W-:Y:S01]  /*fea0*/  UMOV UR28, UR23 ;  /* 0x00000017001c7c82 */ /* 0x000fe20008000000 */
[----:B------:R-:W-:Y:S02]  /*feb0*/  UMOV UR29, UR34 ;  /* 0x00000022001d7c82 */ /* 0x000fe40008000000 */
[----:B------:R-:W1:Y:S08]  /*fec0*/  I2F.U64.RP R13, UR28 ;  /* 0x0000001c000d7d12 */ /* 0x000e700008309000 */
[----:B-1----:R-:W1:Y:S02]  /*fed0*/  MUFU.RCP R13, R13 ;  /* 0x0000000d000d7308 */ /* 0x002e640000001000 */
[----:B-1----:R-:W-:-:S06]  /*fee0*/  VIADD R2, R13, 0x1ffffffe ;  /* 0x1ffffffe0d027836 */ /* 0x002fcc0000000000 */
[----:B------:R-:W1:Y:S02]  /*fef0*/  F2I.U64.TRUNC R2, R2 ;  /* 0x0000000200027311 */ /* 0x000e64000020d800 */
[----:B-1----:R-:W-:Y:S01]  /*ff00*/  R2UR UR28, R2 ;  /* 0x00000000021c72ca */ /* 0x002fe200000e0000 */
[----:B------:R-:W-:Y:S01]  /*ff10*/  IMAD.MOV.U32 R2, RZ, RZ, R12 ;  /* 0x000000ffff027224 */ /* 0x000fe200078e000c */
[----:B------:R-:W-:Y:S01]  /*ff20*/  R2UR UR29, R3 ;  /* 0x00000000031d72ca */ /* 0x000fe200000e0000 */
[----:B------:R-:W-:-:S10]  /*ff30*/  IMAD.MOV.U32 R3, RZ, RZ, 0x0 ;  /* 0x00000000ff037424 */ /* 0x000fd400078e00ff */
[----:B------:R-:W-:-:S04]  /*ff40*/  UIMAD.WIDE.U32 UR30, UR28, UR23, URZ ;  /* 0x000000171c1e72a5 */ /* 0x000fc8000f8e003f */
[----:B------:R-:W-:Y:S02]  /*ff50*/  UIMAD UR31, UR28, UR34, UR31 ;  /* 0x000000221c1f72a4 */ /* 0x000fe4000f8e021f */
[----:B------:R-:W-:Y:S02]  /*ff60*/  UIADD3 UR36, UP1, URZ, -UR30, URZ ;  /* 0x8000001e3f247290 */ /* 0x000fe4000ff3e03f */
[----:B------:R-:W-:Y:S02]  /*ff70*/  UIMAD UR32, UR29, UR23, UR31 ;  /* 0x000000171d2072a4 */ /* 0x000fe4000f8e021f */
[----:B------:R-:W-:Y:S02]  /*ff80*/  UIMAD.WIDE.U32 UR30, UR28, UR36, URZ ;  /* 0x000000241c1e72a5 */ /* 0x000fe4000f8e003f */
[----:B------:R-:W-:-:S05]  /*ff90*/  UIADD3.X UR37, URZ, ~UR32, URZ, UP1, !UPT ;  /* 0x800000203f257290 */ /* 0x000fca0008ffe43f */
[----:B------:R-:W-:Y:S01]  /*ffa0*/  UMOV UR30, UR31 ;  /* 0x0000001f001e7c82 */ /* 0x000fe20008000000 */
[----:B------:R-:W-:Y:S02]  /*ffb0*/  UMOV UR31, UR28 ;  /* 0x0000001c001f7c82 */ /* 0x000fe40008000000 */
[----:B------:R-:W-:Y:S02]  /*ffc0*/  UIMAD.WIDE.U32 UR32, UP1, UR28, UR37, UR30 ;  /* 0x000000251c2072a5 */ /* 0x000fe4000f82001e */
[----:B------:R-:W-:Y:S02]  /*ffd0*/  UIMAD.WIDE.U32 UR30, UR29, UR37, URZ ;  /* 0x000000251d1e72a5 */ /* 0x000fe4000f8e003f */
[----:B------:R-:W-:Y:S02]  /*ffe0*/  UIMAD.WIDE.U32 UR32, UP2, UR29, UR36, UR32 ;  /* 0x000000241d2072a5 */ /* 0x000fe4000f840020 */
[----:B------:R-:W-:Y:S02]  /*fff0*/  UIMAD UR37, UR29, UR37, URZ ;  /* 0x000000251d2572a4 */ /* 0x000fe4000f8e023f */
[----:B------:R-:W-:-:S02]  /*10000*/  UIADD3.X UR30, UR31, UR29, URZ, UP1, !UPT ;  /* 0x0000001d1f1e7290 */ /* 0x000fc40008ffe43f */
[----:B------:R-:W-:-:S04]  /*10010*/  UIADD3 UR33, UP4, UR37, UR33, URZ ;  /* 0x0000002125217290 */ /* 0x000fc8000ff9e03f */
[----:B------:R-:W-:Y:S02]  /*10020*/  UIMAD.WIDE.U32 UR28, UR33, UR23, URZ ;  /* 0x00000017211c72a5 */ /* 0x000fe4000f8e003f */
[----:B------:R-:W-:Y:S02]  /*10030*/  UIADD3.X UR36, URZ, URZ, UR30, UP4, UP2 ;  /* 0x0000003f3f247290 */ /* 0x000fe4000a7e441e */
[----:B------:R-:W-:Y:S02]  /*10040*/  UIMAD UR29, UR33, UR34, UR29 ;  /* 0x00000022211d72a4 */ /* 0x000fe4000f8e021d */
[----:B------:R-:W-:Y:S02]  /*10050*/  UIADD3 UR37, UP1, URZ, -UR28, URZ ;  /* 0x8000001c3f257290 */ /* 0x000fe4000ff3e03f */
[----:B------:R-:W-:Y:S02]  /*10060*/  UIMAD UR30, UR36, UR23, UR29 ;  /* 0x00000017241e72a4 */ /* 0x000fe4000f8e021d */
[----:B------:R-:W-:-:S02]  /*10070*/  UIMAD.WIDE.U32 UR28, UR33, UR37, URZ ;  /* 0x00000025211c72a5 */ /* 0x000fc4000f8e003f */
[----:B------:R-:W-:-:S05]  /*10080*/  UIADD3.X UR40, URZ, ~UR30, URZ, UP1, !UPT ;  /* 0x8000001e3f287290 */ /* 0x000fca0008ffe43f */
[----:B------:R-:W-:Y:S01]  /*10090*/  UMOV UR32, UR29 ;  /* 0x0000001d00207c82 */ /* 0x000fe20008000000 */
[----:B------:R-:W-:Y:S02]  /*100a0*/  UIMAD.WIDE.U32 UR28, UR36, UR40, URZ ;  /* 0x00000028241c72a5 */ /* 0x000fe4000f8e003f */
[----:B------:R-:W-:Y:S02]  /*100b0*/  UIMAD.WIDE.U32 UR30, UP1, UR33, UR40, UR32 ;  /* 0x00000028211e72a5 */ /* 0x000fe4000f820020 */
[----:B------:R-:W-:Y:S02]  /*100c0*/  UIMAD UR32, UR36, UR40, URZ ;  /* 0x00000028242072a4 */ /* 0x000fe4000f8e023f */
[----:B------:R-:W-:Y:S02]  /*100d0*/  UIMAD.WIDE.U32 UR30, UP2, UR36, UR37, UR30 ;  /* 0x00000025241e72a5 */ /* 0x000fe4000f84001e */
[----:B------:R-:W-:Y:S02]  /*100e0*/  UIADD3.X UR36, UR29, UR36, URZ, UP1, !UPT ;  /* 0x000000241d247290 */ /* 0x000fe40008ffe43f */
[----:B------:R-:W-:-:S04]  /*100f0*/  UIADD3 UR32, UP4, UR32, UR31, URZ ;  /* 0x0000001f20207290 */ /* 0x000fc8000ff9e03f */
[----:B------:R-:W-:Y:S02]  /*10100*/  UIMAD.WIDE.U32 UR30, UR32, UR24, URZ ;  /* 0x00000018201e72a5 */ /* 0x000fe4000f8e003f */
[----:B------:R-:W-:-:S05]  /*10110*/  UIADD3.X UR36, URZ, URZ, UR36, UP4, UP2 ;  /* 0x0000003f3f247290 */ /* 0x000fca000a7e4424 */
[----:B------:R-:W-:Y:S01]  /*10120*/  UMOV UR30, UR31 ;  /* 0x0000001f001e7c82 */ /* 0x000fe20008000000 */
[----:B------:R-:W-:Y:S02]  /*10130*/  UMOV UR31, URZ ;  /* 0x0000003f001f7c82 */ /* 0x000fe40008000000 */
[----:B------:R-:W-:Y:S02]  /*10140*/  UIMAD.WIDE.U32 UR28, UR32, UR25, UR30 ;  /* 0x00000019201c72a5 */ /* 0x000fe4000f8e001e */
[----:B------:R-:W-:Y:S02]  /*10150*/  UIMAD UR32, UR36, UR25, URZ ;  /* 0x00000019242072a4 */ /* 0x000fe4000f8e023f */
[----:B------:R-:W-:Y:S02]  /*10160*/  UIMAD.WIDE.U32 UR28, UP1, UR36, UR24, UR28 ;  /* 0x00000018241c72a5 */ /* 0x000fe4000f82001c */
[----:B------:R-:W-:Y:S02]  /*10170*/  UIMAD.WIDE.U32 UR30, UR36, UR25, URZ ;  /* 0x00000019241e72a5 */ /* 0x000fe4000f8e003f */
[----:B------:R-:W-:-:S02]  /*10180*/  UIADD3 UR32, UP2, UR32, UR29, URZ ;  /* 0x0000001d20207290 */ /* 0x000fc4000ff5e03f */
[----:B------:R-:W-:Y:S02]  /*10190*/  UIADD3.X UR30, UR31, URZ, URZ, UP1, !UPT ;  /* 0x0000003f1f1e7290 */ /* 0x000fe40008ffe43f */
[----:B------:R-:W-:Y:S02]  /*101a0*/  UIMAD.WIDE.U32 UR28, UR32, UR23, URZ ;  /* 0x00000017201c72a5 */ /* 0x000fe4000f8e003f */
[----:B------:R-:W-:Y:S02]  /*101b0*/  UIADD3.X UR30, URZ, UR30, URZ, UP2, !UPT ;  /* 0x0000001e3f1e7290 */ /* 0x000fe400097fe43f */
[----:B------:R-:W-:Y:S02]  /*101c0*/  UIMAD UR29, UR32, UR34, UR29 ;  /* 0x00000022201d72a4 */ /* 0x000fe4000f8e021d */
[----:B------:R-:W-:Y:S02]  /*101d0*/  UIADD3 UR31, UP2, -UR28, UR24, URZ ;  /* 0x000000181c1f7290 */ /* 0x000fe4000ff5e13f */
[----:B------:R-:W-:-:S02]  /*101e0*/  UIMAD UR29, UR30, UR23, UR29 ;  /* 0x000000171e1d72a4 */ /* 0x000fc4000f8e021d */
[----:B------:R-:W-:Y:S02]  /*101f0*/  UISETP.GE.U32.AND UP1, UPT, UR31, UR23, UPT ;  /* 0x000000171f00728c */ /* 0x000fe4000bf26070 */
[----:B------:R-:W-:Y:S02]  /*10200*/  UIADD3.X UR30, ~UR29, UR25, URZ, UP2, !UPT ;  /* 0x000000191d1e7290 */ /* 0x000fe400097fe53f */
[----:B------:R-:W-:Y:S02]  /*10210*/  UIADD3 UR25, UP2, -UR23, UR31, URZ ;  /* 0x0000001f17197290 */ /* 0x000fe4000ff5e13f */
[----:B------:R-:W-:Y:S02]  /*10220*/  UISETP.GE.U32.AND.EX UP1, UPT, UR30, UR34, UPT, UP1 ;  /* 0x000000221e00728c */ /* 0x000fe4000bf26110 */
[----:B------:R-:W-:Y:S02]  /*10230*/  UIADD3 UR28, UR32, 0x1, URZ ;  /* 0x00000001201c7890 */ /* 0x000fe4000fffe03f */
[----:B------:R-:W-:-:S02]  /*10240*/  UIADD3.X UR29, ~UR34, UR30, URZ, UP2, !UPT ;  /* 0x0000001e221d7290 */ /* 0x000fc400097fe53f */
[----:B------:R-:W-:Y:S02]  /*10250*/  USEL UR25, UR25, UR31, UP1 ;  /* 0x0000001f19197287 */ /* 0x000fe40008800000 */
[----:B------:R-:W-:Y:S02]  /*10260*/  USEL UR29, UR29, UR30, UP1 ;  /* 0x0000001e1d1d7287 */ /* 0x000fe40008800000 */
[----:B------:R-:W-:Y:S02]  /*10270*/  USEL UR32, UR28, UR32, UP1 ;  /* 0x000000201c207287 */ /* 0x000fe40008800000 */
[----:B------:R-:W-:Y:S02]  /*10280*/  UISETP.GE.U32.AND UP1, UPT, UR25, UR23, UPT ;  /* 0x000000171900728c */ /* 0x000fe4000bf26070 */
[----:B------:R-:W-:Y:S02]  /*10290*/  UISETP.NE.U32.AND UP2, UPT, UR23, URZ, UPT ;  /* 0x0000003f1700728c */ /* 0x000fe4000bf45070 */
[----:B------:R-:W-:-:S02]  /*102a0*/  UIADD3 UR25, UR32, 0x1, URZ ;  /* 0x0000000120197890 */ /* 0x000fc4000fffe03f */
[----:B------:R-:W-:Y:S02]  /*102b0*/  UISETP.GE.U32.AND.EX UP1, UPT, UR29, UR34, UPT, UP1 ;  /* 0x000000221d00728c */ /* 0x000fe4000bf26110 */
[----:B------:R-:W-:Y:S02]  /*102c0*/  UISETP.NE.AND.EX UP2, UPT, UR34, URZ, UPT, UP2 ;  /* 0x0000003f2200728c */ /* 0x000fe4000bf45320 */
[----:B------:R-:W-:-:S04]  /*102d0*/  USEL UR25, UR25, UR32, UP1 ;  /* 0x0000002019197287 */ /* 0x000fc80008800000 */
[----:B------:R-:W-:Y:S01]  /*102e0*/  USEL UR28, UR25, 0xffffffff, UP2 ;  /* 0xffffffff191c7887 */ /* 0x000fe20009000000 */
[----:B------:R-:W-:Y:S11]  /*102f0*/  RET.REL.NODEC R2 `(_ZN7cutlass13device_kernelINS_4gemm6kernel13GemmUniversalINS1_17GroupProblemShapeIN4cute5tupleIJiiiEEEEENS1_10collective13CollectiveMmaINS1_39MainloopSm90ArrayTmaGmmaWarpSpecializedILi3ENS6_IJNS5_1CILi1EEESD_SD_EEENS1_40KernelPtrArrayTmaWarpSpecializedPingpongEEENS6_IJNSC_ILi128EEESH_SH_EEENS_6half_tEPNS6_IJlSD_NSC_ILi0EEEEEESJ_SM_NS5_8TiledMMAINS5_8MMA_AtomIJNS5_4SM904GMMA26MMA_64x128x16_F32F16F16_SSILNSQ_5MajorE0ELSS_0ELNSQ_7ScaleInE1ELST_1EEEEEENS5_6LayoutISE_NS6_IJSK_SK_SK_EEEEENS6_IJNS5_10UnderscoreESZ_SZ_EEEEENS5_13SM90_TMA_LOADENS5_14ComposedLayoutINS5_7SwizzleILi3ELi4ELi3EEENS5_18smem_ptr_flag_bitsILi16EEENSW_INS6_IJNSC_ILi8EEENSC_ILi64EEEEEENS6_IJS19_SD_EEEEEEEvNS5_8identityES12_S1D_vS1E_EENS_8epilogue10collective18CollectiveEpilogueINS1G_30Sm90PtrArrayTmaWarpSpecializedILi4ELi2ELi16ELb1ELb0ELi2EEEJSI_NS6_IJS19_NSC_ILi32EEEEEESJ_PNS6_IJSD_lSK_EEESJ_S1O_NS1G_6fusion15FusionCallbacksIS1K_NS1P_17LinearCombinationISJ_fSJ_fLNS_15FloatRoundStyleE2EEESI_S1M_JEEES12_NS13_IS15_S17_NSW_INS6_IJS19_S18_EEENS6_IJSD_S19_EEEEEEENS5_17SM75_U16x8_LDSM_TENS5_14SM90_TMA_STOREES1Y_NS5_17SM90_U16x8_STSM_TENS5_9Copy_AtomIJNS5_17SM90_U32x4_STSM_NESJ_EEEvEEEvvEEEEvNT_6ParamsE) ;  /* 0xfffffefc02407950 */ /* 0x000ff60003c3ffff */
.L_x_322:
[----:B------:R-:W-:-:S00]  /*10300*/  BRA `(.L_x_322) ;  /* 0xfffffffc00fc7947 */ /* 0x000fc0000383ffff */
[----:B------:R-:W-:-:S00]  /*10310*/  NOP ;  /* 0x0000000000007918 */ /* 0x000fc00000000000 */
        /* <DEDUP_REMOVED lines=14> */
.L_x_323:


//--------------------- .nv.global.init           --------------------------
	.section	.nv.global.init,"aw",@progbits
.nv.global.init:
	.type		$str$24,@object
	.size		$str$24,($str$25 - $str$24)
$str$24:
        /*0000*/ 	.byte	0x28, 0x61, 0x64, 0x64, 0x72, 0x65, 0x73, 0x73, 0x20, 0x26, 0x20, 0x6d, 0x61, 0x73, 0x6b, 0x29
        /*0010*/ 	.byte	0x20, 0x3d, 0x3d, 0x20, 0x30, 0x00
	.type		$str$25,@object
	.size		$str$25,(__unnamed_1 - $str$25)
$str$25:
        /*0016*/ 	.byte	0x2f, 0x74, 0x6d, 0x70, 0x2f, 0x63, 0x75, 0x74, 0x6c, 0x61, 0x73, 0x73, 0x5f, 0x73, 0x77, 0x65
        /*0026*/ 	.byte	0x65, 0x70, 0x5f, 0x73, 0x72, 0x63, 0x2f, 0x69, 0x6e, 0x63, 0x6c, 0x75, 0x64, 0x65, 0x2f, 0x63
        /*0036*/ 	.byte	0x75, 0x74, 0x65, 0x2f, 0x70, 0x6f, 0x69, 0x6e, 0x74, 0x65, 0x72, 0x5f, 0x66, 0x6c, 0x61, 0x67
        /*0046*/ 	.byte	0x67, 0x65, 0x64, 0x2e, 0x68, 0x70, 0x70, 0x00
	.type		__unnamed_1,@object
	.size		__unnamed_1,(.L_0 - __unnamed_1)
__unnamed_1:
        /*004e*/ 	.byte	0x61, 0x75, 0x74, 0x6f, 0x20, 0x63, 0x75, 0x74, 0x65, 0x3a, 0x3a, 0x61, 0x73, 0x5f, 0x70, 0x6f
        /* <DEDUP_REMOVED lines=27> */
        /*020e*/ 	.byte	0x3e, 0x3e, 0x3e, 0x3e, 0x3e, 0x5d, 0x00
.L_0:


//--------------------- .nv.shared._ZN7cutlass13device_kernelINS_4gemm6kernel13GemmUniversalINS1_17GroupProblemShapeIN4cute5tupleIJiiiEEEEENS1_10collective13CollectiveMmaINS1_39MainloopSm90ArrayTmaGmmaWarpSpecializedILi3ENS6_IJNS5_1CILi1EEESD_SD_EEENS1_40KernelPtrArrayTmaWarpSpecializedPingpongEEENS6_IJNSC_ILi128EEESH_SH_EEENS_6half_tEPNS6_IJlSD_NSC_ILi0EEEEEESJ_SM_NS5_8TiledMMAINS5_8MMA_AtomIJNS5_4SM904GMMA26MMA_64x128x16_F32F16F16_SSILNSQ_5MajorE0ELSS_0ELNSQ_7ScaleInE1ELST_1EEEEEENS5_6LayoutISE_NS6_IJSK_SK_SK_EEEEENS6_IJNS5_10UnderscoreESZ_SZ_EEEEENS5_13SM90_TMA_LOADENS5_14ComposedLayoutINS5_7SwizzleILi3ELi4ELi3EEENS5_18smem_ptr_flag_bitsILi16EEENSW_INS6_IJNSC_ILi8EEENSC_ILi64EEEEEENS6_IJS19_SD_EEEEEEEvNS5_8identityES12_S1D_vS1E_EENS_8epilogue10collective18CollectiveEpilogueINS1G_30Sm90PtrArrayTmaWarpSpecializedILi4ELi2ELi16ELb1ELb0ELi2EEEJSI_NS6_IJS19_NSC_ILi32EEEEEESJ_PNS6_IJSD_lSK_EEESJ_S1O_NS1G_6fusion15FusionCallbacksIS1K_NS1P_17LinearCombinationISJ_fSJ_fLNS_15FloatRoundStyleE2EEESI_S1M_JEEES12_NS13_IS15_S17_NSW_INS6_IJS19_S18_EEENS6_IJSD_S19_EEEEEEENS5_17SM75_U16x8_LDSM_TENS5_14SM90_TMA_STOREES1Y_NS5_17SM90_U16x8_STSM_TENS5_9Copy_AtomIJNS5_17SM90_U32x4_STSM_NESJ_EEEvEEEvvEEEEvNT_6ParamsE --------------------------
	.section	.nv.shared._ZN7cutlass13device_kernelINS_4gemm6kernel13GemmUniversalINS1_17GroupProblemShapeIN4cute5tupleIJiiiEEEEENS1_10collective13CollectiveMmaINS1_39MainloopSm90ArrayTmaGmmaWarpSpecializedILi3ENS6_IJNS5_1CILi1EEESD_SD_EEENS1_40KernelPtrArrayTmaWarpSpecializedPingpongEEENS6_IJNSC_ILi128EEESH_SH_EEENS_6half_tEPNS6_IJlSD_NSC_ILi0EEEEEESJ_SM_NS5_8TiledMMAINS5_8MMA_AtomIJNS5_4SM904GMMA26MMA_64x128x16_F32F16F16_SSILNSQ_5MajorE0ELSS_0ELNSQ_7ScaleInE1ELST_1EEEEEENS5_6LayoutISE_NS6_IJSK_SK_SK_EEEEENS6_IJNS5_10UnderscoreESZ_SZ_EEEEENS5_13SM90_TMA_LOADENS5_14ComposedLayoutINS5_7SwizzleILi3ELi4ELi3EEENS5_18smem_ptr_flag_bitsILi16EEENSW_INS6_IJNSC_ILi8EEENSC_ILi64EEEEEENS6_IJS19_SD_EEEEEEEvNS5_8identityES12_S1D_vS1E_EENS_8epilogue10collective18CollectiveEpilogueINS1G_30Sm90PtrArrayTmaWarpSpecializedILi4ELi2ELi16ELb1ELb0ELi2EEEJSI_NS6_IJS19_NSC_ILi32EEEEEESJ_PNS6_IJSD_lSK_EEESJ_S1O_NS1G_6fusion15FusionCallbacksIS1K_NS1P_17LinearCombinationISJ_fSJ_fLNS_15FloatRoundStyleE2EEESI_S1M_JEEES12_NS13_IS15_S17_NSW_INS6_IJS19_S18_EEENS6_IJSD_S19_EEEEEEENS5_17SM75_U16x8_LDSM_TENS5_14SM90_TMA_STOREES1Y_NS5_17SM90_U16x8_STSM_TENS5_9Copy_AtomIJNS5_17SM90_U32x4_STSM_NESJ_EEEvEEEvvEEEEvNT_6ParamsE,"aw",@nobits
	.sectionflags	@""
	.align	16
	.zero		1024


//--------------------- .nv.shared.reserved.0     --------------------------
	.section	.nv.shared.reserved.0,"aw",@nobits
	.weak		__nv_reservedSMEM_offset_0_alias
	.size		__nv_reservedSMEM_offset_0_alias, 0, 0
	.other		__nv_reservedSMEM_offset_0_alias,@"STO_CUDA_RESERVED_SHARED STV_DEFAULT"
__nv_reservedSMEM_offset_0_alias:
	.zero		0


//--------------------- .nv.global                --------------------------
	.section	.nv.global,"aw",@nobits
.nv.global:
	.type		_ZN39_INTERNAL_2c6663ab_4_k_cu_1544e4c5_27904cute1_E,@object
	.size		_ZN39_INTERNAL_2c6663ab_4_k_cu_1544e4c5_27904cute1_E,(_ZN39_INTERNAL_2c6663ab_4_k_cu_1544e4c5_27904cuda3std3__45__cpo6cbeginE - _ZN39_INTERNAL_2c6663ab_4_k_cu_1544e4c5_27904cute1_E)
_ZN39_INTERNAL_2c6663ab_4_k_cu_1544e4c5_27904cute1_E:
	.zero		1
	.type		_ZN39_INTERNAL_2c6663ab_4_k_cu_1544e4c5_27904cuda3std3__45__cpo6cbeginE,@object
	.size		_ZN39_INTERNAL_2c6663ab_4_k_cu_1544e4c5_27904cuda3std3__45__cpo6cbeginE,(_ZN39_INTERNAL_2c6663ab_4_k_cu_1544e4c5_27904cuda3std3__48in_placeE - _ZN39_INTERNAL_2c6663ab_4_k_cu_1544e4c5_27904cuda3std3__45__cpo6cbeginE)
_ZN39_INTERNAL_2c6663ab_4_k_cu_1544e4c5_27904cuda3std3__45__cpo6cbeginE:
	.zero		1
	.type		_ZN39_INTERNAL_2c6663ab_4_k_cu_1544e4c5_27904cuda3std3__48in_placeE,@object
	.size		_ZN39_INTERNAL_2c6663ab_4_k_cu_1544e4c5_27904cuda3std3__48in_placeE,(_ZN39_INTERNAL_2c6663ab_4_k_cu_1544e4c5_27904cuda3std6ranges3__45__cpo9iter_moveE - _ZN39_INTERNAL_2c6663ab_4_k_cu_1544e4c5_27904cuda3std3__48in_placeE)
_ZN39_INTERNAL_2c6663ab_4_k_cu_1544e4c5_27904cuda3std3__48in_placeE:
	.zero		1
	.type		_ZN39_INTERNAL_2c6663ab_4_k_cu_1544e4c5_27904cuda3std6ranges3__45__cpo9iter_moveE,@object
	.size		_ZN39_INTERNAL_2c6663ab_4_k_cu_1544e4c5_27904cuda3std6ranges3__45__cpo9iter_moveE,(_ZN39_INTERNAL_2c6663ab_4_k_cu_1544e4c5_27904cuda3std3__45__cpo5beginE - _ZN39_INTERNAL_2c6663ab_4_k_cu_1544e4c5_27904cuda3std6ranges3__45__cpo9iter_moveE)
_ZN39_INTERNAL_2c6663ab_4_k_cu_1544e4c5_27904cuda3std6ranges3__45__cpo9iter_moveE:
	.zero		1
	.type		_ZN39_INTERNAL_2c6663ab_4_k_cu_1544e4c5_27904cuda3std3__45__cpo5beginE,@object
	.size		_ZN39_INTERNAL_2c6663ab_4_k_cu_1544e4c5_27904cuda3std3__45__cpo5beginE,(_ZN39_INTERNAL_2c6663ab_4_k_cu_1544e4c5_27904cuda3std3__441_GLOBAL__N__2c6663ab_4_k_cu_1544e4c5_27906ignoreE - _ZN39_INTERNAL_2c6663ab_4_k_cu_1544e4c5_27904cuda3std3__45__cpo5beginE)
_ZN39_INTERNAL_2c6663ab_4_k_cu_1544e4c5_27904cuda3std3__45__cpo5beginE:
	.zero		1
	.type		_ZN39_INTERNAL_2c6663ab_4_k_cu_1544e4c5_27904cuda3std3__441_GLOBAL__N__2c6663ab_4_k_cu_1544e4c5_27906ignoreE,@object
	.size		_ZN39_INTERNAL_2c6663ab_4_k_cu_1544e4c5_27904cuda3std3__441_GLOBAL__N__2c6663ab_4_k_cu_1544e4c5_27906ignoreE,(_ZN39_INTERNAL_2c6663ab_4_k_cu_1544e4c5_27904cute7productE - _ZN39_INTERNAL_2c6663ab_4_k_cu_1544e4c5_27904cuda3std3__441_GLOBAL__N__2c6663ab_4_k_cu_1544e4c5_27906ignoreE)
_ZN39_INTERNAL_2c6663ab_4_k_cu_1544e4c5_27904cuda3std3__441_GLOBAL__N__2c6663ab_4_k_cu_1544e4c5_27906ignoreE:
	.zero		1
	.type		_ZN39_INTERNAL_2c6663ab_4_k_cu_1544e4c5_27904cute7productE,@object
	.size		_ZN39_INTERNAL_2c6663ab_4_k_cu_1544e4c5_27904cute7productE,(_ZN39_INTERNAL_2c6663ab_4_k_cu_1544e4c5_27904cuda3std3__45__cpo3endE - _ZN39_INTERNAL_2c6663ab_4_k_cu_1544e4c5_27904cute7productE)
_ZN39_INTERNAL_2c6663ab_4_k_cu_1544e4c5_27904cute7productE:
	.zero		1
	.type		_ZN39_INTERNAL_2c6663ab_4_k_cu_1544e4c5_27904cuda3std3__45__cpo3endE,@object
	.size		_ZN39_INTERNAL_2c6663ab_4_k_cu_1544e4c5_27904cuda3std3__45__cpo3endE,(_ZN39_INTERNAL_2c6663ab_4_k_cu_1544e4c5_27904cuda3std3__419piecewise_constructE - _ZN39_INTERNAL_2c6663ab_4_k_cu_1544e4c5_27904cuda3std3__45__cpo3endE)
_ZN39_INTERNAL_2c6663ab_4_k_cu_1544e4c5_27904cuda3std3__45__cpo3endE:
	.zero		1
	.type		_ZN39_INTERNAL_2c6663ab_4_k_cu_1544e4c5_27904cuda3std3__419piecewise_constructE,@object
	.size		_ZN39_INTERNAL_2c6663ab_4_k_cu_1544e4c5_27904cuda3std3__419piecewise_constructE,(_ZN39_INTERNAL_2c6663ab_4_k_cu_1544e4c5_27904cuda3std3__45__cpo4cendE - _ZN39_INTERNAL_2c6663ab_4_k_cu_1544e4c5_27904cuda3std3__419piecewise_constructE)
_ZN39_INTERNAL_2c6663ab_4_k_cu_1544e4c5_27904cuda3std3__419piecewise_constructE:
	.zero		1
	.type		_ZN39_INTERNAL_2c6663ab_4_k_cu_1544e4c5_27904cuda3std3__45__cpo4cendE,@object
	.size		_ZN39_INTERNAL_2c6663ab_4_k_cu_1544e4c5_27904cuda3std3__45__cpo4cendE,(_ZN39_INTERNAL_2c6663ab_4_k_cu_1544e4c5_27904cuda3std6ranges3__45__cpo4swapE - _ZN39_INTERNAL_2c6663ab_4_k_cu_1544e4c5_27904cuda3std3__45__cpo4cendE)
_ZN39_INTERNAL_2c6663ab_4_k_cu_1544e4c5_27904cuda3std3__45__cpo4cendE:
	.zero		1
	.type		_ZN39_INTERNAL_2c6663ab_4_k_cu_1544e4c5_27904cuda3std6ranges3__45__cpo4swapE,@object
	.size		_ZN39_INTERNAL_2c6663ab_4_k_cu_1544e4c5_27904cuda3std6ranges3__45__cpo4swapE,(.L_8 - _ZN39_INTERNAL_2c6663ab_4_k_cu_1544e4c5_27904cuda3std6ranges3__45__cpo4swapE)
_ZN39_INTERNAL_2c6663ab_4_k_cu_1544e4c5_27904cuda3std6ranges3__45__cpo4swapE:
	.zero		1
.L_8:


//--------------------- .nv.constant0._ZN7cutlass13device_kernelINS_4gemm6kernel13GemmUniversalINS1_17GroupProblemShapeIN4cute5tupleIJiiiEEEEENS1_10collective13CollectiveMmaINS1_39MainloopSm90ArrayTmaGmmaWarpSpecializedILi3ENS6_IJNS5_1CILi1EEESD_SD_EEENS1_40KernelPtrArrayTmaWarpSpecializedPingpongEEENS6_IJNSC_ILi128EEESH_SH_EEENS_6half_tEPNS6_IJlSD_NSC_ILi0EEEEEESJ_SM_NS5_8TiledMMAINS5_8MMA_AtomIJNS5_4SM904GMMA26MMA_64x128x16_F32F16F16_SSILNSQ_5MajorE0ELSS_0ELNSQ_7ScaleInE1ELST_1EEEEEENS5_6LayoutISE_NS6_IJSK_SK_SK_EEEEENS6_IJNS5_10UnderscoreESZ_SZ_EEEEENS5_13SM90_TMA_LOADENS5_14ComposedLayoutINS5_7SwizzleILi3ELi4ELi3EEENS5_18smem_ptr_flag_bitsILi16EEENSW_INS6_IJNSC_ILi8EEENSC_ILi64EEEEEENS6_IJS19_SD_EEEEEEEvNS5_8identityES12_S1D_vS1E_EENS_8epilogue10collective18CollectiveEpilogueINS1G_30Sm90PtrArrayTmaWarpSpecializedILi4ELi2ELi16ELb1ELb0ELi2EEEJSI_NS6_IJS19_NSC_ILi32EEEEEESJ_PNS6_IJSD_lSK_EEESJ_S1O_NS1G_6fusion15FusionCallbacksIS1K_NS1P_17LinearCombinationISJ_fSJ_fLNS_15FloatRoundStyleE2EEESI_S1M_JEEES12_NS13_IS15_S17_NSW_INS6_IJS19_S18_EEENS6_IJSD_S19_EEEEEEENS5_17SM75_U16x8_LDSM_TENS5_14SM90_TMA_STOREES1Y_NS5_17SM90_U16x8_STSM_TENS5_9Copy_AtomIJNS5_17SM90_U32x4_STSM_NESJ_EEEvEEEvvEEEEvNT_6ParamsE --------------------------
	.section	.nv.constant0._ZN7cutlass13device_kernelINS_4gemm6kernel13GemmUniversalINS1_17GroupProblemShapeIN4cute5tupleIJiiiEEEEENS1_10collective13CollectiveMmaINS1_39MainloopSm90ArrayTmaGmmaWarpSpecializedILi3ENS6_IJNS5_1CILi1EEESD_SD_EEENS1_40KernelPtrArrayTmaWarpSpecializedPingpongEEENS6_IJNSC_ILi128EEESH_SH_EEENS_6half_tEPNS6_IJlSD_NSC_ILi0EEEEEESJ_SM_NS5_8TiledMMAINS5_8MMA_AtomIJNS5_4SM904GMMA26MMA_64x128x16_F32F16F16_SSILNSQ_5MajorE0ELSS_0ELNSQ_7ScaleInE1ELST_1EEEEEENS5_6LayoutISE_NS6_IJSK_SK_SK_EEEEENS6_IJNS5_10UnderscoreESZ_SZ_EEEEENS5_13SM90_TMA_LOADENS5_14ComposedLayoutINS5_7SwizzleILi3ELi4ELi3EEENS5_18smem_ptr_flag_bitsILi16EEENSW_INS6_IJNSC_ILi8EEENSC_ILi64EEEEEENS6_IJS19_SD_EEEEEEEvNS5_8identityES12_S1D_vS1E_EENS_8epilogue10collective18CollectiveEpilogueINS1G_30Sm90PtrArrayTmaWarpSpecializedILi4ELi2ELi16ELb1ELb0ELi2EEEJSI_NS6_IJS19_NSC_ILi32EEEEEESJ_PNS6_IJSD_lSK_EEESJ_S1O_NS1G_6fusion15FusionCallbacksIS1K_NS1P_17LinearCombinationISJ_fSJ_fLNS_15FloatRoundStyleE2EEESI_S1M_JEEES12_NS13_IS15_S17_NSW_INS6_IJS19_S18_EEENS6_IJSD_S19_EEEEEEENS5_17SM75_U16x8_LDSM_TENS5_14SM90_TMA_STOREES1Y_NS5_17SM90_U16x8_STSM_TENS5_9Copy_AtomIJNS5_17SM90_U32x4_STSM_NESJ_EEEvEEEvvEEEEvNT_6ParamsE,"a",@progbits
	.sectionflags	@""
	.align	4
.nv.constant0._ZN7cutlass13device_kernelINS_4gemm6kernel13GemmUniversalINS1_17GroupProblemShapeIN4cute5tupleIJiiiEEEEENS1_10collective13CollectiveMmaINS1_39MainloopSm90ArrayTmaGmmaWarpSpecializedILi3ENS6_IJNS5_1CILi1EEESD_SD_EEENS1_40KernelPtrArrayTmaWarpSpecializedPingpongEEENS6_IJNSC_ILi128EEESH_SH_EEENS_6half_tEPNS6_IJlSD_NSC_ILi0EEEEEESJ_SM_NS5_8TiledMMAINS5_8MMA_AtomIJNS5_4SM904GMMA26MMA_64x128x16_F32F16F16_SSILNSQ_5MajorE0ELSS_0ELNSQ_7ScaleInE1ELST_1EEEEEENS5_6LayoutISE_NS6_IJSK_SK_SK_EEEEENS6_IJNS5_10UnderscoreESZ_SZ_EEEEENS5_13SM90_TMA_LOADENS5_14ComposedLayoutINS5_7SwizzleILi3ELi4ELi3EEENS5_18smem_ptr_flag_bitsILi16EEENSW_INS6_IJNSC_ILi8EEENSC_ILi64EEEEEENS6_IJS19_SD_EEEEEEEvNS5_8identityES12_S1D_vS1E_EENS_8epilogue10collective18CollectiveEpilogueINS1G_30Sm90PtrArrayTmaWarpSpecializedILi4ELi2ELi16ELb1ELb0ELi2EEEJSI_NS6_IJS19_NSC_ILi32EEEEEESJ_PNS6_IJSD_lSK_EEESJ_S1O_NS1G_6fusion15FusionCallbacksIS1K_NS1P_17LinearCombinationISJ_fSJ_fLNS_15FloatRoundStyleE2EEESI_S1M_JEEES12_NS13_IS15_S17_NSW_INS6_IJS19_S18_EEENS6_IJSD_S19_EEEEEEENS5_17SM75_U16x8_LDSM_TENS5_14SM90_TMA_STOREES1Y_NS5_17SM90_U16x8_STSM_TENS5_9Copy_AtomIJNS5_17SM90_U32x4_STSM_NESJ_EEEvEEEvvEEEEvNT_6ParamsE:
	.zero		2432


//--------------------- SYMBOLS --------------------------

	.type		.nv.reservedSmem.offset0,@object
	.size		.nv.reservedSmem.offset0,0x4
	.type		__assertfail,@function
